	.target	sm_80

	.elftype	@"ET_EXEC"


//--------------------- .note.nv.tkinfo           --------------------------
	.section	.note.nv.tkinfo,"",@"SHT_NOTE"
	.sectionflags	@"SHF_NOTE_NV_TKINFO"
	.tkinfo
        /*0018*/ 	.word	0x00000002
        /*0030*/ 	.string	""
        /*0030*/ 	.string	"ptxas"
        /*0030*/ 	.string	"Cuda compilation tools, release 13.0, V13.0.88"
        /*0030*/ 	.string	"Build cuda_13.0.r13.0/compiler.36424714_0"
        /*0030*/ 	.string	"-v  -suppress-debug-info  -lineinfo  -arch sm_80 "



//--------------------- .note.nv.cuinfo           --------------------------
	.section	.note.nv.cuinfo,"",@"SHT_NOTE"
	.sectionflags	@"SHF_NOTE_NV_CUINFO"
        /*0018*/ 	.short	0x0002
        /*001a*/ 	.short	0x0050
        /*001c*/ 	.short	0x0082
	.zero		2


//--------------------- .nv.info                  --------------------------
	.section	.nv.info,"",@"SHT_CUDA_INFO"
	.align	4


	//----- nvinfo : EIATTR_REGCOUNT
	.align		4
        /*0000*/ 	.byte	0x04, 0x2f
        /*0002*/ 	.short	(.L_1 - .L_0)
	.align		4
.L_0:
        /*0004*/ 	.word	index@(matmul_kernel)
        /*0008*/ 	.word	0x000000ff


	//----- nvinfo : EIATTR_FRAME_SIZE
	.align		4
.L_1:
        /*000c*/ 	.byte	0x04, 0x11
        /*000e*/ 	.short	(.L_3 - .L_2)
	.align		4
.L_2:
        /*0010*/ 	.word	index@(matmul_kernel)
        /*0014*/ 	.word	0x000037c0


	//----- nvinfo : EIATTR_MIN_STACK_SIZE
	.align		4
.L_3:
        /*0018*/ 	.byte	0x04, 0x12
        /*001a*/ 	.short	(.L_5 - .L_4)
	.align		4
.L_4:
        /*001c*/ 	.word	index@(matmul_kernel)
        /*0020*/ 	.word	0x000037c0
.L_5:


//--------------------- .nv.info.matmul_kernel    --------------------------
	.section	.nv.info.matmul_kernel,"",@"SHT_CUDA_INFO"
	.sectionflags	@""
	.align	4


	//----- nvinfo : EIATTR_CUDA_API_VERSION
	.align		4
        /*0000*/ 	.byte	0x04, 0x37
        /*0002*/ 	.short	(.L_7 - .L_6)
.L_6:
        /*0004*/ 	.word	0x00000082


	//----- nvinfo : EIATTR_SW2861232_WAR
	.align		4
.L_7:
        /*0008*/ 	.byte	0x01, 0x35
	.zero		2


	//----- nvinfo : EIATTR_PARAM_CBANK
	.align		4
        /*000c*/ 	.byte	0x04, 0x0a
        /*000e*/ 	.short	(.L_9 - .L_8)
	.align		4
.L_8:
        /*0010*/ 	.word	index@(.nv.constant0.matmul_kernel)
        /*0014*/ 	.short	0x0160
        /*0016*/ 	.short	0x0050


	//----- nvinfo : EIATTR_CBANK_PARAM_SIZE
	.align		4
.L_9:
        /*0018*/ 	.byte	0x03, 0x19
        /*001a*/ 	.short	0x0050


	//----- nvinfo : EIATTR_KPARAM_INFO
	.align		4
        /*001c*/ 	.byte	0x04, 0x17
        /*001e*/ 	.short	(.L_11 - .L_10)
.L_10:
        /*0020*/ 	.word	0x00000000
        /*0024*/ 	.short	0x000d
        /*0026*/ 	.short	0x0048
        /*0028*/ 	.byte	0x00, 0xf4, 0x21, 0x00


	//----- nvinfo : EIATTR_KPARAM_INFO
	.align		4
.L_11:
        /*002c*/ 	.byte	0x04, 0x17
        /*002e*/ 	.short	(.L_13 - .L_12)
.L_12:
        /*0030*/ 	.word	0x00000000
        /*0034*/ 	.short	0x000c
        /*0036*/ 	.short	0x0040
        /*0038*/ 	.byte	0x00, 0xf4, 0x21, 0x00


	//----- nvinfo : EIATTR_KPARAM_INFO
	.align		4
.L_13:
        /*003c*/ 	.byte	0x04, 0x17
        /*003e*/ 	.short	(.L_15 - .L_14)
.L_14:
        /*0040*/ 	.word	0x00000000
        /*0044*/ 	.short	0x000b
        /*0046*/ 	.short	0x0038
        /*0048*/ 	.byte	0x00, 0xf0, 0x11, 0x00


	//----- nvinfo : EIATTR_KPARAM_INFO
	.align		4
.L_15:
        /*004c*/ 	.byte	0x04, 0x17
        /*004e*/ 	.short	(.L_17 - .L_16)
.L_16:
        /*0050*/ 	.word	0x00000000
        /*0054*/ 	.short	0x000a
        /*0056*/ 	.short	0x0034
        /*0058*/ 	.byte	0x00, 0xf0, 0x11, 0x00


	//----- nvinfo : EIATTR_KPARAM_INFO
	.align		4
.L_17:
        /*005c*/ 	.byte	0x04, 0x17
        /*005e*/ 	.short	(.L_19 - .L_18)
.L_18:
        /*0060*/ 	.word	0x00000000
        /*0064*/ 	.short	0x0009
        /*0066*/ 	.short	0x0030
        /*0068*/ 	.byte	0x00, 0xf0, 0x11, 0x00


	//----- nvinfo : EIATTR_KPARAM_INFO
	.align		4
.L_19:
        /*006c*/ 	.byte	0x04, 0x17
        /*006e*/ 	.short	(.L_21 - .L_20)
.L_20:
        /*0070*/ 	.word	0x00000000
        /*0074*/ 	.short	0x0008
        /*0076*/ 	.short	0x002c
        /*0078*/ 	.byte	0x00, 0xf0, 0x11, 0x00


	//----- nvinfo : EIATTR_KPARAM_INFO
	.align		4
.L_21:
        /*007c*/ 	.byte	0x04, 0x17
        /*007e*/ 	.short	(.L_23 - .L_22)
.L_22:
        /*0080*/ 	.word	0x00000000
        /*0084*/ 	.short	0x0007
        /*0086*/ 	.short	0x0028
        /*0088*/ 	.byte	0x00, 0xf0, 0x11, 0x00


	//----- nvinfo : EIATTR_KPARAM_INFO
	.align		4
.L_23:
        /*008c*/ 	.byte	0x04, 0x17
        /*008e*/ 	.short	(.L_25 - .L_24)
.L_24:
        /*0090*/ 	.word	0x00000000
        /*0094*/ 	.short	0x0006
        /*0096*/ 	.short	0x0024
        /*0098*/ 	.byte	0x00, 0xf0, 0x11, 0x00


	//----- nvinfo : EIATTR_KPARAM_INFO
	.align		4
.L_25:
        /*009c*/ 	.byte	0x04, 0x17
        /*009e*/ 	.short	(.L_27 - .L_26)
.L_26:
        /*00a0*/ 	.word	0x00000000
        /*00a4*/ 	.short	0x0005
        /*00a6*/ 	.short	0x0020
        /*00a8*/ 	.byte	0x00, 0xf0, 0x11, 0x00


	//----- nvinfo : EIATTR_KPARAM_INFO
	.align		4
.L_27:
        /*00ac*/ 	.byte	0x04, 0x17
        /*00ae*/ 	.short	(.L_29 - .L_28)
.L_28:
        /*00b0*/ 	.word	0x00000000
        /*00b4*/ 	.short	0x0004
        /*00b6*/ 	.short	0x001c
        /*00b8*/ 	.byte	0x00, 0xf0, 0x11, 0x00


	//----- nvinfo : EIATTR_KPARAM_INFO
	.align		4
.L_29:
        /*00bc*/ 	.byte	0x04, 0x17
        /*00be*/ 	.short	(.L_31 - .L_30)
.L_30:
        /*00c0*/ 	.word	0x00000000
        /*00c4*/ 	.short	0x0003
        /*00c6*/ 	.short	0x0018
        /*00c8*/ 	.byte	0x00, 0xf0, 0x11, 0x00


	//----- nvinfo : EIATTR_KPARAM_INFO
	.align		4
.L_31:
        /*00cc*/ 	.byte	0x04, 0x17
        /*00ce*/ 	.short	(.L_33 - .L_32)
.L_32:
        /*00d0*/ 	.word	0x00000000
        /*00d4*/ 	.short	0x0002
        /*00d6*/ 	.short	0x0010
        /*00d8*/ 	.byte	0x00, 0xf4, 0x21, 0x00


	//----- nvinfo : EIATTR_KPARAM_INFO
	.align		4
.L_33:
        /*00dc*/ 	.byte	0x04, 0x17
        /*00de*/ 	.short	(.L_35 - .L_34)
.L_34:
        /*00e0*/ 	.word	0x00000000
        /*00e4*/ 	.short	0x0001
        /*00e6*/ 	.short	0x0008
        /*00e8*/ 	.byte	0x00, 0xf4, 0x21, 0x00


	//----- nvinfo : EIATTR_KPARAM_INFO
	.align		4
.L_35:
        /*00ec*/ 	.byte	0x04, 0x17
        /*00ee*/ 	.short	(.L_37 - .L_36)
.L_36:
        /*00f0*/ 	.word	0x00000000
        /*00f4*/ 	.short	0x0000
        /*00f6*/ 	.short	0x0000
        /*00f8*/ 	.byte	0x00, 0xf4, 0x21, 0x00


	//----- nvinfo : EIATTR_MAXREG_COUNT
	.align		4
.L_37:
        /*00fc*/ 	.byte	0x03, 0x1b
        /*00fe*/ 	.short	0x00ff


	//----- nvinfo : EIATTR_NUM_BARRIERS
	.align		4
        /*0100*/ 	.byte	0x02, 0x4c
        /*0102*/ 	.byte	0x01
	.zero		1


	//----- nvinfo : EIATTR_ANNOTATIONS
	.align		4
        /*0104*/ 	.byte	0x04, 0x55
        /*0106*/ 	.short	(.L_39 - .L_38)


	//   ....[0]....
.L_38:
        /*0108*/ 	.word	0x00000001
        /*010c*/ 	.byte	0x00, 0x06, 0x00, 0x00, 0x01, 0x00, 0x00, 0x00, 0x40, 0x06, 0x00, 0x00, 0x01, 0x00, 0x00, 0x00
        /* <DEDUP_REMOVED lines=802> */
        /*333c*/ 	.byte	0xc0, 0xe5, 0x01, 0x00


	//----- nvinfo : EIATTR_MERCURY_ISA_VERSION
	.align		4
.L_39:
        /*3340*/ 	.byte	0x03, 0x5f
        /*3342*/ 	.short	0x0000


	//----- nvinfo : EIATTR_EXIT_INSTR_OFFSETS
	.align		4
        /*3344*/ 	.byte	0x04, 0x1c
        /*3346*/ 	.short	(.L_41 - .L_40)


	//   ....[0]....
.L_40:
        /*3348*/ 	.word	0x0008bb20


	//   ....[1]....
        /*334c*/ 	.word	0x0008bb40


	//----- nvinfo : EIATTR_REQNTID
	.align		4
.L_41:
        /*3350*/ 	.byte	0x04, 0x10
        /*3352*/ 	.short	(.L_43 - .L_42)
.L_42:
        /*3354*/ 	.word	0x00000080
        /*3358*/ 	.word	0x00000001
        /*335c*/ 	.word	0x00000001
.L_43:


//--------------------- .nv.callgraph             --------------------------
	.section	.nv.callgraph,"",@"SHT_CUDA_CALLGRAPH"
	.align	4
	.sectionentsize	8
	.align		4
        /*0000*/ 	.word	0x00000000
	.align		4
        /*0004*/ 	.word	0xffffffff
	.align		4
        /*0008*/ 	.word	0x00000000
	.align		4
        /*000c*/ 	.word	0xfffffffe
	.align		4
        /*0010*/ 	.word	0x00000000
	.align		4
        /*0014*/ 	.word	0xfffffffd
	.align		4
        /*0018*/ 	.word	0x00000000
	.align		4
        /*001c*/ 	.word	0xfffffffc


//--------------------- .nv.rel.action            --------------------------
	.section	.nv.rel.action,"",@"SHT_CUDA_RELOCINFO"
	.align	8
	.sectionentsize	8
        /*0000*/ 	.byte	0x73, 0x00, 0x00, 0x00, 0x00, 0x00, 0x00, 0x00, 0x00, 0x00, 0x00, 0x11, 0x25, 0x00, 0x05, 0x36


//--------------------- .nv.constant0.matmul_kernel --------------------------
	.section	.nv.constant0.matmul_kernel,"a",@progbits
	.sectionflags	@""
	.align	4
.nv.constant0.matmul_kernel:
	.zero		432


//--------------------- .text.matmul_kernel       --------------------------
	.section	.text.matmul_kernel,"ax",@progbits
	.sectioninfo	@"SHI_REGISTERS=255"
	.align	128
        .global         matmul_kernel
        .type           matmul_kernel,@function
        .size           matmul_kernel,(.L_x_4 - matmul_kernel)
        .other          matmul_kernel,@"STO_CUDA_ENTRY STV_DEFAULT"
matmul_kernel:
.text.matmul_kernel:
[----:B------:R-:W-:-:S03]  /*0000*/  IMAD.MOV.U32 R1, RZ, RZ, c[0x0][0x28] ;  /* 0x00000a00ff017624 */ /* 0x000fc600078e00ff */
[----:B------:R-:W-:Y:S01]  /*0010*/  IMAD.MOV.U32 R0, RZ, RZ, c[0x0][0x17c] ;  /* 0x00005f00ff007624 */ /* 0x000fe200078e00ff */
[----:B------:R-:W1:Y:S01]  /*0020*/  S2R R5, SR_CTAID.X ;  /* 0x0000000000057919 */ /* 0x000e620000002500 */
[----:B------:R-:W-:-:S03]  /*0030*/  IADD3 R1, R1, -0x37c0, RZ ;  /* 0xffffc84001017810 */ /* 0x000fc60007ffe0ff */
[----:B------:R-:W-:Y:S01]  /*0040*/  IADD3 R0, R0, 0x1ff, RZ ;  /* 0x000001ff00007810 */ /* 0x000fe20007ffe0ff */
[----:B------:R-:W2:Y:S03]  /*0050*/  S2R R13, SR_TID.X ;  /* 0x00000000000d7919 */ /* 0x000ea60000002100 */
[----:B------:R-:W-:-:S04]  /*0060*/  SHF.R.S32.HI R3, RZ, 0x1f, R0 ;  /* 0x0000001fff037819 */ /* 0x000fc80000011400 */
[----:B------:R-:W-:-:S04]  /*0070*/  LEA.HI R3, R3, R0, RZ, 0x9 ;  /* 0x0000000003037211 */ /* 0x000fc800078f48ff */
[----:B------:R-:W-:-:S04]  /*0080*/  SHF.R.S32.HI R4, RZ, 0x9, R3 ;  /* 0x00000009ff047819 */ /* 0x000fc80000011403 */
[-C--:B------:R-:W-:Y:S02]  /*0090*/  IABS R7, R4.reuse ;  /* 0x0000000400077213 */ /* 0x080fe40000000000 */
[----:B------:R-:W-:Y:S02]  /*00a0*/  IABS R10, R4 ;  /* 0x00000004000a7213 */ /* 0x000fe40000000000 */
[----:B------:R-:W3:Y:S01]  /*00b0*/  I2F.RP R0, R7 ;  /* 0x0000000700007306 */ /* 0x000ee20000209400 */
[----:B-1----:R-:W-:Y:S02]  /*00c0*/  IABS R8, R5 ;  /* 0x0000000500087213 */ /* 0x002fe40000000000 */
[----:B--2---:R-:W-:Y:S02]  /*00d0*/  LOP3.LUT R12, R13, 0x7f, RZ, 0xc0, !PT ;  /* 0x0000007f0d0c7812 */ /* 0x004fe400078ec0ff */
[----:B------:R-:W-:-:S04]  /*00e0*/  SHF.R.U32.HI R245, RZ, 0x6, R13 ;  /* 0x00000006fff57819 */ /* 0x000fc8000001160d */
[----:B------:R-:W-:Y:S01]  /*00f0*/  SGXT.U32 R245, R245, 0x1 ;  /* 0x00000001f5f5781a */ /* 0x000fe20000000000 */
[----:B---3--:R-:W1:Y:S02]  /*0100*/  MUFU.RCP R0, R0 ;  /* 0x0000000000007308 */ /* 0x008e640000001000 */
[----:B-1----:R-:W-:Y:S01]  /*0110*/  IADD3 R2, R0, 0xffffffe, RZ ;  /* 0x0ffffffe00027810 */ /* 0x002fe20007ffe0ff */
[----:B------:R-:W-:-:S05]  /*0120*/  IMAD.MOV R0, RZ, RZ, -R10 ;  /* 0x000000ffff007224 */ /* 0x000fca00078e0a0a */
[----:B------:R1:W2:Y:S02]  /*0130*/  F2I.FTZ.U32.TRUNC.NTZ R3, R2 ;  /* 0x0000000200037305 */ /* 0x0002a4000021f000 */
[----:B-1----:R-:W-:Y:S02]  /*0140*/  IMAD.MOV.U32 R2, RZ, RZ, RZ ;  /* 0x000000ffff027224 */ /* 0x002fe400078e00ff */
[----:B--2---:R-:W-:-:S04]  /*0150*/  IMAD.MOV R6, RZ, RZ, -R3 ;  /* 0x000000ffff067224 */ /* 0x004fc800078e0a03 */
[----:B------:R-:W-:Y:S02]  /*0160*/  IMAD R9, R6, R7, RZ ;  /* 0x0000000706097224 */ /* 0x000fe400078e02ff */
[----:B------:R-:W-:Y:S02]  /*0170*/  IMAD.MOV.U32 R6, RZ, RZ, R8 ;  /* 0x000000ffff067224 */ /* 0x000fe400078e0008 */
[----:B------:R-:W-:-:S06]  /*0180*/  IMAD.HI.U32 R3, R3, R9, R2 ;  /* 0x0000000903037227 */ /* 0x000fcc00078e0002 */
[----:B------:R-:W-:-:S04]  /*0190*/  IMAD.HI.U32 R3, R3, R6, RZ ;  /* 0x0000000603037227 */ /* 0x000fc800078e00ff */
[----:B------:R-:W-:-:S05]  /*01a0*/  IMAD R0, R3, R0, R6 ;  /* 0x0000000003007224 */ /* 0x000fca00078e0206 */
[----:B------:R-:W-:-:S13]  /*01b0*/  ISETP.GT.U32.AND P1, PT, R7, R0, PT ;  /* 0x000000000700720c */ /* 0x000fda0003f24070 */
[----:B------:R-:W-:Y:S01]  /*01c0*/  @!P1 IMAD.IADD R0, R0, 0x1, -R7 ;  /* 0x0000000100009824 */ /* 0x000fe200078e0a07 */
[----:B------:R-:W-:Y:S02]  /*01d0*/  @!P1 IADD3 R3, R3, 0x1, RZ ;  /* 0x0000000103039810 */ /* 0x000fe40007ffe0ff */
[----:B------:R-:W-:Y:S02]  /*01e0*/  ISETP.NE.AND P1, PT, R4, RZ, PT ;  /* 0x000000ff0400720c */ /* 0x000fe40003f25270 */
[----:B------:R-:W-:Y:S02]  /*01f0*/  ISETP.GE.U32.AND P0, PT, R0, R7, PT ;  /* 0x000000070000720c */ /* 0x000fe40003f06070 */
[----:B------:R-:W-:-:S04]  /*0200*/  LOP3.LUT R0, R5, R4, RZ, 0x3c, !PT ;  /* 0x0000000405007212 */ /* 0x000fc800078e3cff */
[----:B------:R-:W-:Y:S01]  /*0210*/  ISETP.GE.AND P2, PT, R0, RZ, PT ;  /* 0x000000ff0000720c */ /* 0x000fe20003f46270 */
[----:B------:R-:W-:-:S05]  /*0220*/  IMAD.MOV.U32 R0, RZ, RZ, c[0x0][0x178] ;  /* 0x00005e00ff007624 */ /* 0x000fca00078e00ff */
[----:B------:R-:W-:Y:S02]  /*0230*/  IADD3 R0, R0, 0xff, RZ ;  /* 0x000000ff00007810 */ /* 0x000fe40007ffe0ff */
[----:B------:R-:W-:-:S05]  /*0240*/  @P0 IADD3 R3, R3, 0x1, RZ ;  /* 0x0000000103030810 */ /* 0x000fca0007ffe0ff */
[----:B------:R-:W-:Y:S01]  /*0250*/  IMAD.MOV.U32 R8, RZ, RZ, R3 ;  /* 0x000000ffff087224 */ /* 0x000fe200078e0003 */
[----:B------:R-:W-:-:S03]  /*0260*/  SHF.R.S32.HI R3, RZ, 0x1f, R0 ;  /* 0x0000001fff037819 */ /* 0x000fc60000011400 */
[----:B------:R-:W-:Y:S01]  /*0270*/  @!P2 IMAD.MOV R8, RZ, RZ, -R8 ;  /* 0x000000ffff08a224 */ /* 0x000fe200078e0a08 */
[----:B------:R-:W-:Y:S02]  /*0280*/  LEA.HI R3, R3, R0, RZ, 0x8 ;  /* 0x0000000003037211 */ /* 0x000fe400078f40ff */
[----:B------:R-:W-:-:S04]  /*0290*/  @!P1 LOP3.LUT R8, RZ, R4, RZ, 0x33, !PT ;  /* 0x00000004ff089212 */ /* 0x000fc800078e33ff */
[----:B------:R-:W-:Y:S01]  /*02a0*/  LEA.HI.SX32 R3, R3, -R8, 0x18 ;  /* 0x8000000803037211 */ /* 0x000fe200078fc2ff */
[----:B------:R-:W-:-:S03]  /*02b0*/  IMAD.MOV R6, RZ, RZ, -R8 ;  /* 0x000000ffff067224 */ /* 0x000fc600078e0a08 */
[----:B------:R-:W-:Y:S01]  /*02c0*/  IMNMX R9, R3, 0x1, PT ;  /* 0x0000000103097817 */ /* 0x000fe20003800200 */
[----:B------:R-:W-:-:S03]  /*02d0*/  IMAD R10, R4, R6, R5 ;  /* 0x00000006040a7224 */ /* 0x000fc600078e0205 */
[----:B------:R-:W-:Y:S02]  /*02e0*/  IABS R7, R9 ;  /* 0x0000000900077213 */ /* 0x000fe40000000000 */
[----:B------:R-:W-:Y:S02]  /*02f0*/  IABS R6, R10 ;  /* 0x0000000a00067213 */ /* 0x000fe40000000000 */
[----:B------:R-:W1:Y:S08]  /*0300*/  I2F.RP R0, R7 ;  /* 0x0000000700007306 */ /* 0x000e700000209400 */
[----:B-1----:R-:W1:Y:S02]  /*0310*/  MUFU.RCP R0, R0 ;  /* 0x0000000000007308 */ /* 0x002e640000001000 */
[----:B-1----:R-:W-:-:S06]  /*0320*/  IADD3 R2, R0, 0xffffffe, RZ ;  /* 0x0ffffffe00027810 */ /* 0x002fcc0007ffe0ff */
[----:B------:R1:W2:Y:S02]  /*0330*/  F2I.FTZ.U32.TRUNC.NTZ R3, R2 ;  /* 0x0000000200037305 */ /* 0x0002a4000021f000 */
[----:B-1----:R-:W-:Y:S01]  /*0340*/  MOV R2, RZ ;  /* 0x000000ff00027202 */ /* 0x002fe20000000f00 */
[----:B--2---:R-:W-:-:S04]  /*0350*/  IMAD.MOV R11, RZ, RZ, -R3 ;  /* 0x000000ffff0b7224 */ /* 0x004fc800078e0a03 */
[----:B------:R-:W-:Y:S01]  /*0360*/  IMAD.MOV.U32 R4, RZ, RZ, R11 ;  /* 0x000000ffff047224 */ /* 0x000fe200078e000b */
[----:B------:R-:W-:-:S03]  /*0370*/  IABS R11, R9 ;  /* 0x00000009000b7213 */ /* 0x000fc60000000000 */
[----:B------:R-:W-:Y:S02]  /*0380*/  IMAD R5, R4, R7, RZ ;  /* 0x0000000704057224 */ /* 0x000fe400078e02ff */
[----:B------:R-:W-:Y:S01]  /*0390*/  IMAD.MOV.U32 R4, RZ, RZ, R6 ;  /* 0x000000ffff047224 */ /* 0x000fe200078e0006 */
[----:B------:R-:W-:Y:S01]  /*03a0*/  IABS R6, c[0x0][0x178] ;  /* 0x00005e0000067a13 */ /* 0x000fe20000000000 */
[----:B------:R-:W-:-:S04]  /*03b0*/  IMAD.HI.U32 R3, R3, R5, R2 ;  /* 0x0000000503037227 */ /* 0x000fc800078e0002 */
[----:B------:R-:W-:Y:S02]  /*03c0*/  IMAD.MOV R5, RZ, RZ, -R11 ;  /* 0x000000ffff057224 */ /* 0x000fe400078e0a0b */
[----:B------:R-:W-:Y:S01]  /*03d0*/  IMAD.HI.U32 R2, R3, R4, RZ ;  /* 0x0000000403027227 */ /* 0x000fe200078e00ff */
[----:B------:R-:W-:-:S03]  /*03e0*/  LOP3.LUT R3, R10, R9, RZ, 0x3c, !PT ;  /* 0x000000090a037212 */ /* 0x000fc600078e3cff */
[----:B------:R-:W-:Y:S01]  /*03f0*/  IMAD R0, R2, R5, R4 ;  /* 0x0000000502007224 */ /* 0x000fe200078e0204 */
[----:B------:R-:W-:Y:S01]  /*0400*/  IABS R5, c[0x0][0x17c] ;  /* 0x00005f0000057a13 */ /* 0x000fe20000000000 */
[----:B------:R-:W1:Y:S01]  /*0410*/  I2F.RP R4, R6 ;  /* 0x0000000600047306 */ /* 0x000e620000209400 */
[----:B------:R-:W-:Y:S02]  /*0420*/  ISETP.GE.AND P2, PT, R3, RZ, PT ;  /* 0x000000ff0300720c */ /* 0x000fe40003f46270 */
[----:B------:R-:W-:-:S13]  /*0430*/  ISETP.GT.U32.AND P1, PT, R7, R0, PT ;  /* 0x000000000700720c */ /* 0x000fda0003f24070 */
[----:B------:R-:W-:Y:S01]  /*0440*/  @!P1 IMAD.IADD R0, R0, 0x1, -R7 ;  /* 0x0000000100009824 */ /* 0x000fe200078e0a07 */
[----:B-1----:R-:W1:Y:S01]  /*0450*/  MUFU.RCP R4, R4 ;  /* 0x0000000400047308 */ /* 0x002e620000001000 */
[----:B------:R-:W-:Y:S02]  /*0460*/  @!P1 IADD3 R2, R2, 0x1, RZ ;  /* 0x0000000102029810 */ /* 0x000fe40007ffe0ff */
[----:B------:R-:W-:Y:S02]  /*0470*/  ISETP.NE.AND P1, PT, R9, RZ, PT ;  /* 0x000000ff0900720c */ /* 0x000fe40003f25270 */
[----:B------:R-:W-:Y:S01]  /*0480*/  ISETP.GE.U32.AND P0, PT, R0, R7, PT ;  /* 0x000000070000720c */ /* 0x000fe20003f06070 */
[----:B------:R-:W-:-:S04]  /*0490*/  IMAD.MOV.U32 R0, RZ, RZ, R5 ;  /* 0x000000ffff007224 */ /* 0x000fc800078e0005 */
[----:B------:R-:W2:Y:S01]  /*04a0*/  I2F.RP R5, R0 ;  /* 0x0000000000057306 */ /* 0x000ea20000209400 */
[----:B-1----:R-:W-:-:S07]  /*04b0*/  IADD3 R3, R4, 0xffffffe, RZ ;  /* 0x0ffffffe04037810 */ /* 0x002fce0007ffe0ff */
[----:B------:R-:W-:Y:S01]  /*04c0*/  @P0 IADD3 R2, R2, 0x1, RZ ;  /* 0x0000000102020810 */ /* 0x000fe20007ffe0ff */
[----:B------:R-:W1:Y:S04]  /*04d0*/  F2I.FTZ.U32.TRUNC.NTZ R3, R3 ;  /* 0x0000000300037305 */ /* 0x000e68000021f000 */
[----:B------:R-:W-:-:S04]  /*04e0*/  IMAD.MOV.U32 R11, RZ, RZ, R2 ;  /* 0x000000ffff0b7224 */ /* 0x000fc800078e0002 */
[----:B------:R-:W-:Y:S01]  /*04f0*/  @!P2 IMAD.MOV R11, RZ, RZ, -R11 ;  /* 0x000000ffff0ba224 */ /* 0x000fe200078e0a0b */
[----:B------:R-:W-:Y:S01]  /*0500*/  @!P1 LOP3.LUT R11, RZ, R9, RZ, 0x33, !PT ;  /* 0x00000009ff0b9212 */ /* 0x000fe200078e33ff */
[----:B--2---:R-:W2:Y:S04]  /*0510*/  MUFU.RCP R5, R5 ;  /* 0x0000000500057308 */ /* 0x004ea80000001000 */
[----:B------:R-:W-:-:S04]  /*0520*/  IMAD.MOV R2, RZ, RZ, -R11 ;  /* 0x000000ffff027224 */ /* 0x000fc800078e0a0b */
[----:B------:R-:W-:Y:S02]  /*0530*/  IMAD R2, R9, R2, R10 ;  /* 0x0000000209027224 */ /* 0x000fe400078e020a */
[--C-:B-1----:R-:W-:Y:S02]  /*0540*/  IMAD.MOV R7, RZ, RZ, -R3.reuse ;  /* 0x000000ffff077224 */ /* 0x102fe400078e0a03 */
[----:B------:R-:W-:Y:S02]  /*0550*/  IMAD.IADD R2, R8, 0x1, R2 ;  /* 0x0000000108027824 */ /* 0x000fe400078e0202 */
[----:B------:R-:W-:Y:S02]  /*0560*/  IMAD.SHL.U32 R8, R11, 0x200, RZ ;  /* 0x000002000b087824 */ /* 0x000fe400078e00ff */
[----:B------:R-:W-:Y:S01]  /*0570*/  IMAD R12, R2, 0x100, R12 ;  /* 0x00000100020c7824 */ /* 0x000fe200078e020c */
[----:B--2---:R-:W-:Y:S01]  /*0580*/  IADD3 R246, R5, 0xffffffe, RZ ;  /* 0x0ffffffe05f67810 */ /* 0x004fe20007ffe0ff */
[----:B------:R-:W-:Y:S01]  /*0590*/  IMAD R5, R7, R6, RZ ;  /* 0x0000000607057224 */ /* 0x000fe200078e02ff */
[----:B------:R-:W-:Y:S01]  /*05a0*/  LOP3.LUT R245, R8, R245, RZ, 0xfc, !PT ;  /* 0x000000f508f57212 */ /* 0x000fe200078efcff */
[----:B------:R-:W-:Y:S01]  /*05b0*/  IMAD.MOV.U32 R2, RZ, RZ, RZ ;  /* 0x000000ffff027224 */ /* 0x000fe200078e00ff */
[----:B------:R-:W-:Y:S01]  /*05c0*/  IABS R4, R12 ;  /* 0x0000000c00047213 */ /* 0x000fe20000000000 */
[----:B------:R1:W2:Y:S01]  /*05d0*/  F2I.FTZ.U32.TRUNC.NTZ R247, R246 ;  /* 0x000000f600f77305 */ /* 0x0002a2000021f000 */
[C---:B------:R-:W-:Y:S01]  /*05e0*/  IADD3 R10, R12.reuse, 0x80, RZ ;  /* 0x000000800c0a7810 */ /* 0x040fe20007ffe0ff */
[----:B------:R-:W-:Y:S01]  /*05f0*/  IMAD.HI.U32 R2, R3, R5, R2 ;  /* 0x0000000503027227 */ /* 0x000fe200078e0002 */
[----:B------:R3:W-:Y:S01]  /*0600*/  STL [R1+0x1920], R12 ;  /* 0x0019200c01007387 */ /* 0x0007e20000100800 */
[----:B------:R-:W-:-:S02]  /*0610*/  ISETP.GE.AND P4, PT, R12, RZ, PT ;  /* 0x000000ff0c00720c */ /* 0x000fc40003f86270 */
[----:B------:R-:W-:Y:S01]  /*0620*/  IMAD.MOV.U32 R5, RZ, RZ, R4 ;  /* 0x000000ffff057224 */ /* 0x000fe200078e0004 */
[----:B------:R-:W-:Y:S01]  /*0630*/  IABS R7, R10 ;  /* 0x0000000a00077213 */ /* 0x000fe20000000000 */
[----:B------:R-:W-:Y:S01]  /*0640*/  STL [R1+0x1924], R10 ;  /* 0x0019240a01007387 */ /* 0x000fe20000100800 */
[----:B-1----:R-:W-:Y:S01]  /*0650*/  IMAD.MOV.U32 R246, RZ, RZ, RZ ;  /* 0x000000fffff67224 */ /* 0x002fe200078e00ff */
[C---:B------:R-:W-:Y:S01]  /*0660*/  LOP3.LUT R14, R245.reuse, 0xe, RZ, 0xfc, !PT ;  /* 0x0000000ef50e7812 */ /* 0x040fe200078efcff */
[C---:B------:R-:W-:Y:S01]  /*0670*/  IMAD.HI.U32 R3, R2.reuse, R5, RZ ;  /* 0x0000000502037227 */ /* 0x040fe200078e00ff */
[----:B------:R1:W-:Y:S01]  /*0680*/  STL [R1+0x82c], R8 ;  /* 0x00082c0801007387 */ /* 0x0003e20000100800 */
[C---:B---3--:R-:W-:Y:S02]  /*0690*/  LOP3.LUT R12, R245.reuse, 0xc, RZ, 0xfc, !PT ;  /* 0x0000000cf50c7812 */ /* 0x048fe400078efcff */
[----:B------:R-:W-:Y:S01]  /*06a0*/  IMAD.MOV R4, RZ, RZ, -R3 ;  /* 0x000000ffff047224 */ /* 0x000fe200078e0a03 */
[----:B------:R-:W-:Y:S01]  /*06b0*/  LOP3.LUT R16, R245, 0x10, RZ, 0xfc, !PT ;  /* 0x00000010f5107812 */ /* 0x000fe200078efcff */
[----:B------:R-:W-:Y:S01]  /*06c0*/  IMAD.HI.U32 R3, R2, R7, RZ ;  /* 0x0000000702037227 */ /* 0x000fe200078e00ff */
[----:B------:R-:W-:-:S02]  /*06d0*/  IABS R251, R14 ;  /* 0x0000000e00fb7213 */ /* 0x000fc40000000000 */
[----:B------:R-:W-:Y:S01]  /*06e0*/  LOP3.LUT R20, R245, 0x26, RZ, 0xfc, !PT ;  /* 0x00000026f5147812 */ /* 0x000fe200078efcff */
[C---:B------:R-:W-:Y:S01]  /*06f0*/  IMAD R2, R6.reuse, R4, R5 ;  /* 0x0000000406027224 */ /* 0x040fe200078e0205 */
[----:B------:R-:W-:Y:S01]  /*0700*/  IADD3 R3, -R3, RZ, RZ ;  /* 0x000000ff03037210 */ /* 0x000fe20007ffe1ff */
[----:B--2---:R-:W-:Y:S01]  /*0710*/  IMAD.MOV R9, RZ, RZ, -R247 ;  /* 0x000000ffff097224 */ /* 0x004fe200078e0af7 */
[----:B------:R-:W-:Y:S02]  /*0720*/  IABS R4, R245 ;  /* 0x000000f500047213 */ /* 0x000fe40000000000 */
[C---:B------:R-:W-:Y:S01]  /*0730*/  ISETP.GT.U32.AND P0, PT, R6.reuse, R2, PT ;  /* 0x000000020600720c */ /* 0x040fe20003f04070 */
[----:B------:R-:W-:Y:S01]  /*0740*/  IMAD R5, R9, R0, RZ ;  /* 0x0000000009057224 */ /* 0x000fe200078e02ff */
[----:B------:R-:W-:Y:S01]  /*0750*/  LOP3.LUT R9, R245, 0x1fe, RZ, 0xfc, !PT ;  /* 0x000001fef5097812 */ /* 0x000fe200078efcff */
[----:B------:R-:W-:Y:S01]  /*0760*/  IMAD R3, R6, R3, R7 ;  /* 0x0000000306037224 */ /* 0x000fe200078e0207 */
[----:B------:R-:W-:Y:S01]  /*0770*/  IABS R19, R20 ;  /* 0x0000001400137213 */ /* 0x000fe20000000000 */
[----:B------:R-:W-:Y:S01]  /*0780*/  IMAD.HI.U32 R246, R247, R5, R246 ;  /* 0x00000005f7f67227 */ /* 0x000fe200078e00f6 */
[----:B------:R-:W-:-:S02]  /*0790*/  IABS R13, R9 ;  /* 0x00000009000d7213 */ /* 0x000fc40000000000 */
[----:B------:R-:W-:Y:S01]  /*07a0*/  ISETP.GT.U32.AND P2, PT, R6, R3, PT ;  /* 0x000000030600720c */ /* 0x000fe20003f44070 */
[----:B------:R-:W-:Y:S01]  /*07b0*/  IMAD.MOV.U32 R7, RZ, RZ, R4 ;  /* 0x000000ffff077224 */ /* 0x000fe200078e0004 */
[----:B------:R-:W-:Y:S01]  /*07c0*/  ISETP.GE.AND P1, PT, R9, RZ, PT ;  /* 0x000000ff0900720c */ /* 0x000fe20003f26270 */
[----:B------:R-:W-:Y:S01]  /*07d0*/  IMAD.HI.U32 R5, R246, R13, RZ ;  /* 0x0000000df6057227 */ /* 0x000fe200078e00ff */
[C---:B------:R-:W-:Y:S02]  /*07e0*/  LOP3.LUT R21, R245.reuse, 0x28, RZ, 0xfc, !PT ;  /* 0x00000028f5157812 */ /* 0x040fe400078efcff */
[C---:B------:R-:W-:Y:S01]  /*07f0*/  LOP3.LUT R22, R245.reuse, 0x2a, RZ, 0xfc, !PT ;  /* 0x0000002af5167812 */ /* 0x040fe200078efcff */
[----:B------:R-:W-:Y:S01]  /*0800*/  @!P0 IMAD.IADD R2, R2, 0x1, -R6 ;  /* 0x0000000102028824 */ /* 0x000fe200078e0a06 */
[C---:B------:R-:W-:Y:S01]  /*0810*/  LOP3.LUT R24, R245.reuse, 0x2c, RZ, 0xfc, !PT ;  /* 0x0000002cf5187812 */ /* 0x040fe200078efcff */
[----:B------:R-:W-:Y:S01]  /*0820*/  IMAD.HI.U32 R4, R246, R7, RZ ;  /* 0x00000007f6047227 */ /* 0x000fe200078e00ff */
[----:B------:R-:W-:-:S02]  /*0830*/  LOP3.LUT R26, R245, 0x2e, RZ, 0xfc, !PT ;  /* 0x0000002ef51a7812 */ /* 0x000fc400078efcff */
[----:B------:R-:W-:Y:S01]  /*0840*/  ISETP.GT.U32.AND P5, PT, R6, R2, PT ;  /* 0x000000020600720c */ /* 0x000fe20003fa4070 */
[----:B------:R-:W-:Y:S01]  /*0850*/  IMAD.MOV R4, RZ, RZ, -R4 ;  /* 0x000000ffff047224 */ /* 0x000fe200078e0a04 */
[C---:B------:R-:W-:Y:S01]  /*0860*/  LOP3.LUT R28, R245.reuse, 0x32, RZ, 0xfc, !PT ;  /* 0x00000032f51c7812 */ /* 0x040fe200078efcff */
[----:B-1----:R-:W-:Y:S01]  /*0870*/  IMAD.MOV R8, RZ, RZ, -R5 ;  /* 0x000000ffff087224 */ /* 0x002fe200078e0a05 */
[C---:B------:R-:W-:Y:S01]  /*0880*/  LOP3.LUT R27, R245.reuse, 0x30, RZ, 0xfc, !PT ;  /* 0x00000030f51b7812 */ /* 0x040fe200078efcff */
[C---:B------:R-:W-:Y:S01]  /*0890*/  IMAD R5, R0.reuse, R4, R7 ;  /* 0x0000000400057224 */ /* 0x040fe200078e0207 */
[----:B------:R-:W-:Y:S01]  /*08a0*/  LOP3.LUT R4, R245, 0x2, RZ, 0xfc, !PT ;  /* 0x00000002f5047812 */ /* 0x000fe200078efcff */
[----:B------:R-:W-:Y:S01]  /*08b0*/  @!P2 IMAD.IADD R3, R3, 0x1, -R6 ;  /* 0x000000010303a824 */ /* 0x000fe200078e0a06 */
[C---:B------:R-:W-:Y:S01]  /*08c0*/  LOP3.LUT R7, R245.reuse, 0x4, RZ, 0xfc, !PT ;  /* 0x00000004f5077812 */ /* 0x040fe200078efcff */
[----:B------:R-:W-:Y:S01]  /*08d0*/  IMAD R13, R0, R8, R13 ;  /* 0x00000008000d7224 */ /* 0x000fe200078e020d */
[----:B------:R-:W-:-:S02]  /*08e0*/  LOP3.LUT R8, R245, 0x6, RZ, 0xfc, !PT ;  /* 0x00000006f5087812 */ /* 0x000fc400078efcff */
[----:B------:R-:W-:Y:S01]  /*08f0*/  ISETP.GT.U32.AND P3, PT, R6, R3, PT ;  /* 0x000000030600720c */ /* 0x000fe20003f64070 */
[----:B------:R-:W-:Y:S01]  /*0900*/  @!P5 IMAD.IADD R2, R2, 0x1, -R6 ;  /* 0x000000010202d824 */ /* 0x000fe200078e0a06 */
[C---:B------:R-:W-:Y:S02]  /*0910*/  ISETP.GT.U32.AND P5, PT, R0.reuse, R5, PT ;  /* 0x000000050000720c */ /* 0x040fe40003fa4070 */
[----:B------:R-:W-:Y:S01]  /*0920*/  ISETP.GT.U32.AND P6, PT, R0, R13, PT ;  /* 0x0000000d0000720c */ /* 0x000fe20003fc4070 */
[----:B------:R-:W-:Y:S01]  /*0930*/  @!P4 IMAD.MOV R2, RZ, RZ, -R2 ;  /* 0x000000ffff02c224 */ /* 0x000fe200078e0a02 */
[----:B------:R-:W-:Y:S02]  /*0940*/  IABS R9, R4 ;  /* 0x0000000400097213 */ /* 0x000fe40000000000 */
[----:B------:R-:W-:Y:S02]  /*0950*/  IABS R11, R7 ;  /* 0x00000007000b7213 */ /* 0x000fe40000000000 */
[----:B------:R-:W-:-:S02]  /*0960*/  IABS R15, R8 ;  /* 0x00000008000f7213 */ /* 0x000fc40000000000 */
[----:B------:R-:W-:Y:S01]  /*0970*/  ISETP.GE.AND P2, PT, R4, RZ, PT ;  /* 0x000000ff0400720c */ /* 0x000fe20003f46270 */
[----:B------:R-:W-:Y:S01]  /*0980*/  @!P3 IMAD.IADD R3, R3, 0x1, -R6 ;  /* 0x000000010303b824 */ /* 0x000fe200078e0a06 */
[----:B------:R-:W-:Y:S01]  /*0990*/  ISETP.GE.AND P0, PT, R7, RZ, PT ;  /* 0x000000ff0700720c */ /* 0x000fe20003f06270 */
[----:B------:R-:W-:Y:S01]  /*09a0*/  @!P5 IMAD.IADD R5, R5, 0x1, -R0 ;  /* 0x000000010505d824 */ /* 0x000fe200078e0a00 */
[----:B------:R-:W-:Y:S01]  /*09b0*/  ISETP.GE.AND P3, PT, R10, RZ, PT ;  /* 0x000000ff0a00720c */ /* 0x000fe20003f66270 */
[----:B------:R-:W-:Y:S01]  /*09c0*/  IMAD.HI.U32 R4, R246, R9, RZ ;  /* 0x00000009f6047227 */ /* 0x000fe200078e00ff */
[----:B------:R-:W-:Y:S02]  /*09d0*/  IABS R25, R28 ;  /* 0x0000001c00197213 */ /* 0x000fe40000000000 */
[----:B------:R-:W-:Y:S01]  /*09e0*/  ISETP.GT.U32.AND P5, PT, R0, R5, PT ;  /* 0x000000050000720c */ /* 0x000fe20003fa4070 */
[----:B------:R-:W-:Y:S01]  /*09f0*/  IMAD.HI.U32 R6, R246, R11, RZ ;  /* 0x0000000bf6067227 */ /* 0x000fe200078e00ff */
[----:B------:R-:W-:-:S02]  /*0a00*/  IABS R23, R27 ;  /* 0x0000001b00177213 */ /* 0x000fc40000000000 */
[----:B------:R-:W-:Y:S01]  /*0a10*/  LOP3.LUT R29, R245, 0x36, RZ, 0xfc, !PT ;  /* 0x00000036f51d7812 */ /* 0x000fe200078efcff */
[----:B------:R-:W-:Y:S01]  /*0a20*/  @!P6 IMAD.IADD R13, R13, 0x1, -R0 ;  /* 0x000000010d0de824 */ /* 0x000fe200078e0a00 */
[----:B------:R-:W-:Y:S01]  /*0a30*/  ISETP.GE.AND P6, PT, R8, RZ, PT ;  /* 0x000000ff0800720c */ /* 0x000fe20003fc6270 */
[----:B------:R-:W-:Y:S01]  /*0a40*/  IMAD.HI.U32 R7, R246, R15, RZ ;  /* 0x0000000ff6077227 */ /* 0x000fe200078e00ff */
[----:B------:R-:W-:Y:S02]  /*0a50*/  LOP3.LUT R30, R245, 0x42, RZ, 0xfc, !PT ;  /* 0x00000042f51e7812 */ /* 0x000fe400078efcff */
[C---:B------:R-:W-:Y:S01]  /*0a60*/  ISETP.GT.U32.AND P4, PT, R0.reuse, R13, PT ;  /* 0x0000000d0000720c */ /* 0x040fe20003f84070 */
[----:B------:R-:W-:Y:S01]  /*0a70*/  IMAD.MOV R8, RZ, RZ, -R4 ;  /* 0x000000ffff087224 */ /* 0x000fe200078e0a04 */
[----:B------:R-:W-:Y:S01]  /*0a80*/  IADD3 R10, -R7, RZ, RZ ;  /* 0x000000ff070a7210 */ /* 0x000fe20007ffe1ff */
[----:B------:R-:W-:Y:S01]  /*0a90*/  IMAD.MOV R6, RZ, RZ, -R6 ;  /* 0x000000ffff067224 */ /* 0x000fe200078e0a06 */
[----:B------:R-:W-:Y:S01]  /*0aa0*/  IABS R33, R30 ;  /* 0x0000001e00217213 */ /* 0x000fe20000000000 */
[C---:B------:R-:W-:Y:S01]  /*0ab0*/  IMAD R7, R0.reuse, R8, R9 ;  /* 0x0000000800077224 */ /* 0x040fe200078e0209 */
[C---:B------:R-:W-:Y:S01]  /*0ac0*/  LOP3.LUT R8, R245.reuse, 0x8, RZ, 0xfc, !PT ;  /* 0x00000008f5087812 */ /* 0x040fe200078efcff */
[C---:B------:R-:W-:Y:S01]  /*0ad0*/  IMAD R9, R0.reuse, R6, R11 ;  /* 0x0000000600097224 */ /* 0x040fe200078e020b */
[----:B------:R-:W-:Y:S01]  /*0ae0*/  LOP3.LUT R36, R245, 0x46, RZ, 0xfc, !PT ;  /* 0x00000046f5247812 */ /* 0x000fe200078efcff */
[----:B------:R-:W-:Y:S01]  /*0af0*/  IMAD.MOV.U32 R4, RZ, RZ, R3 ;  /* 0x000000ffff047224 */ /* 0x000fe200078e0003 */
[----:B------:R-:W-:Y:S01]  /*0b00*/  LOP3.LUT R3, RZ, c[0x0][0x178], RZ, 0x33, !PT ;  /* 0x00005e00ff037a12 */ /* 0x000fe200078e33ff */
[----:B------:R-:W-:Y:S01]  /*0b10*/  @!P5 IMAD.IADD R5, R5, 0x1, -R0 ;  /* 0x000000010505d824 */ /* 0x000fe200078e0a00 */
[C---:B------:R-:W-:Y:S01]  /*0b20*/  ISETP.GT.U32.AND P5, PT, R0.reuse, R9, PT ;  /* 0x000000090000720c */ /* 0x040fe20003fa4070 */
[----:B------:R-:W-:Y:S01]  /*0b30*/  @!P3 IMAD.MOV R4, RZ, RZ, -R4 ;  /* 0x000000ffff04b224 */ /* 0x000fe200078e0a04 */
[----:B------:R-:W-:Y:S01]  /*0b40*/  ISETP.NE.AND P3, PT, RZ, c[0x0][0x178], PT ;  /* 0x00005e00ff007a0c */ /* 0x000fe20003f65270 */
[----:B------:R-:W-:Y:S01]  /*0b50*/  IMAD R11, R0, R10, R15 ;  /* 0x0000000a000b7224 */ /* 0x000fe200078e020f */
[----:B------:R-:W-:Y:S01]  /*0b60*/  LOP3.LUT R10, R245, 0xa, RZ, 0xfc, !PT ;  /* 0x0000000af50a7812 */ /* 0x000fe200078efcff */
[----:B------:R-:W-:Y:S01]  /*0b70*/  @!P4 IMAD.IADD R13, R13, 0x1, -R0 ;  /* 0x000000010d0dc824 */ /* 0x000fe200078e0a00 */
[----:B------:R-:W-:-:S02]  /*0b80*/  SEL R6, R3, R2, !P3 ;  /* 0x0000000203067207 */ /* 0x000fc40005800000 */
[----:B------:R-:W-:Y:S02]  /*0b90*/  SEL R2, R3, R4, !P3 ;  /* 0x0000000403027207 */ /* 0x000fe40005800000 */
[C---:B------:R-:W-:Y:S01]  /*0ba0*/  ISETP.GT.U32.AND P3, PT, R0.reuse, R7, PT ;  /* 0x000000070000720c */ /* 0x040fe20003f64070 */
[----:B------:R1:W-:Y:S01]  /*0bb0*/  STL [R1+0x38], R6 ;  /* 0x0000380601007387 */ /* 0x0003e20000100800 */
[----:B------:R-:W-:Y:S01]  /*0bc0*/  ISETP.GE.AND P4, PT, R245, RZ, PT ;  /* 0x000000fff500720c */ /* 0x000fe20003f86270 */
[----:B------:R-:W-:Y:S01]  /*0bd0*/  @!P5 IMAD.IADD R9, R9, 0x1, -R0 ;  /* 0x000000010909d824 */ /* 0x000fe200078e0a00 */
[----:B------:R-:W-:Y:S01]  /*0be0*/  IABS R17, R10 ;  /* 0x0000000a00117213 */ /* 0x000fe20000000000 */
[----:B------:R2:W-:Y:S01]  /*0bf0*/  STL [R1+0x3c], R2 ;  /* 0x00003c0201007387 */ /* 0x0005e20000100800 */
[----:B------:R-:W-:Y:S02]  /*0c00*/  IABS R15, R8 ;  /* 0x00000008000f7213 */ /* 0x000fe40000000000 */
[----:B------:R-:W-:Y:S01]  /*0c10*/  ISETP.GT.U32.AND P5, PT, R0, R9, PT ;  /* 0x000000090000720c */ /* 0x000fe20003fa4070 */
[----:B------:R-:W-:Y:S01]  /*0c20*/  IMAD.HI.U32 R3, R246, R17, RZ ;  /* 0x00000011f6037227 */ /* 0x000fe200078e00ff */
[----:B------:R-:W-:-:S02]  /*0c30*/  IABS R4, R12 ;  /* 0x0000000c00047213 */ /* 0x000fc40000000000 */
[----:B------:R-:W-:Y:S01]  /*0c40*/  IABS R35, R36 ;  /* 0x0000002400237213 */ /* 0x000fe20000000000 */
[----:B-1----:R-:W-:Y:S01]  /*0c50*/  IMAD.MOV.U32 R6, RZ, RZ, R5 ;  /* 0x000000ffff067224 */ /* 0x002fe200078e0005 */
[----:B------:R-:W-:Y:S01]  /*0c60*/  LOP3.LUT R40, R245, 0x4a, RZ, 0xfc, !PT ;  /* 0x0000004af5287812 */ /* 0x000fe200078efcff */
[----:B------:R-:W-:Y:S01]  /*0c70*/  @!P3 IMAD.IADD R7, R7, 0x1, -R0 ;  /* 0x000000010707b824 */ /* 0x000fe200078e0a00 */
[----:B------:R-:W-:Y:S01]  /*0c80*/  LOP3.LUT R38, R245, 0x48, RZ, 0xfc, !PT ;  /* 0x00000048f5267812 */ /* 0x000fe200078efcff */
[----:B------:R-:W-:Y:S01]  /*0c90*/  IMAD.MOV R5, RZ, RZ, -R3 ;  /* 0x000000ffff057224 */ /* 0x000fe200078e0a03 */
[----:B------:R-:W-:Y:S01]  /*0ca0*/  IABS R39, R40 ;  /* 0x0000002800277213 */ /* 0x000fe20000000000 */
[----:B------:R-:W-:Y:S01]  /*0cb0*/  @!P4 IMAD.MOV R6, RZ, RZ, -R6 ;  /* 0x000000ffff06c224 */ /* 0x000fe200078e0a06 */
[----:B------:R-:W-:Y:S01]  /*0cc0*/  ISETP.GT.U32.AND P4, PT, R0, R11, PT ;  /* 0x0000000b0000720c */ /* 0x000fe20003f84070 */
[----:B--2---:R-:W-:Y:S01]  /*0cd0*/  IMAD.HI.U32 R2, R246, R15, RZ ;  /* 0x0000000ff6027227 */ /* 0x004fe200078e00ff */
[----:B------:R-:W-:-:S02]  /*0ce0*/  ISETP.GT.U32.AND P3, PT, R0, R7, PT ;  /* 0x000000070000720c */ /* 0x000fc40003f64070 */
[----:B------:R1:W-:Y:S01]  /*0cf0*/  STL [R1+0x14], R6 ;  /* 0x0000140601007387 */ /* 0x0003e20000100800 */
[C---:B------:R-:W-:Y:S01]  /*0d00*/  IMAD R5, R0.reuse, R5, R17 ;  /* 0x0000000500057224 */ /* 0x040fe200078e0211 */
[----:B------:R-:W-:Y:S01]  /*0d10*/  IABS R37, R38 ;  /* 0x0000002600257213 */ /* 0x000fe20000000000 */
[----:B------:R-:W-:Y:S01]  /*0d20*/  IMAD.MOV R2, RZ, RZ, -R2 ;  /* 0x000000ffff027224 */ /* 0x000fe200078e0a02 */
[----:B------:R-:W-:Y:S01]  /*0d30*/  LOP3.LUT R42, R245, 0x4c, RZ, 0xfc, !PT ;  /* 0x0000004cf52a7812 */ /* 0x000fe200078efcff */
[--C-:B------:R-:W-:Y:S01]  /*0d40*/  @!P5 IMAD.IADD R9, R9, 0x1, -R0.reuse ;  /* 0x000000010909d824 */ /* 0x100fe200078e0a00 */
[C---:B------:R-:W-:Y:S01]  /*0d50*/  ISETP.GT.U32.AND P5, PT, R0.reuse, R5, PT ;  /* 0x000000050000720c */ /* 0x040fe20003fa4070 */
[----:B------:R-:W-:Y:S01]  /*0d60*/  IMAD R3, R0, R2, R15 ;  /* 0x0000000200037224 */ /* 0x000fe200078e020f */
[----:B------:R-:W-:Y:S01]  /*0d70*/  LOP3.LUT R43, R245, 0x4e, RZ, 0xfc, !PT ;  /* 0x0000004ef52b7812 */ /* 0x000fe200078efcff */
[----:B------:R-:W-:Y:S01]  /*0d80*/  IMAD.MOV.U32 R2, RZ, RZ, R13 ;  /* 0x000000ffff027224 */ /* 0x000fe200078e000d */
[----:B------:R-:W-:Y:S01]  /*0d90*/  IABS R13, R16 ;  /* 0x00000010000d7213 */ /* 0x000fe20000000000 */
[----:B------:R-:W-:Y:S01]  /*0da0*/  @!P4 IMAD.IADD R11, R11, 0x1, -R0 ;  /* 0x000000010b0bc824 */ /* 0x000fe200078e0a00 */
[----:B------:R-:W-:Y:S01]  /*0db0*/  ISETP.GE.AND P4, PT, R8, RZ, PT ;  /* 0x000000ff0800720c */ /* 0x000fe20003f86270 */
[----:B------:R-:W-:Y:S01]  /*0dc0*/  IMAD.MOV.U32 R15, RZ, RZ, R4 ;  /* 0x000000ffff0f7224 */ /* 0x000fe200078e0004 */
[----:B------:R-:W-:Y:S01]  /*0dd0*/  @!P1 IADD3 R2, -R2, RZ, RZ ;  /* 0x000000ff02029210 */ /* 0x000fe20007ffe1ff */
[--C-:B------:R-:W-:Y:S01]  /*0de0*/  @!P3 IMAD.IADD R7, R7, 0x1, -R0.reuse ;  /* 0x000000010707b824 */ /* 0x100fe200078e0a00 */
[----:B------:R-:W-:Y:S01]  /*0df0*/  ISETP.GT.U32.AND P3, PT, R0, R3, PT ;  /* 0x000000030000720c */ /* 0x000fe20003f64070 */
[----:B------:R-:W-:Y:S01]  /*0e00*/  IMAD.HI.U32 R4, R246, R15, RZ ;  /* 0x0000000ff6047227 */ /* 0x000fe200078e00ff */
[----:B------:R-:W-:Y:S01]  /*0e10*/  ISETP.GT.U32.AND P1, PT, R0, R11, PT ;  /* 0x0000000b0000720c */ /* 0x000fe20003f24070 */
[----:B------:R2:W-:Y:S01]  /*0e20*/  STL [R1+0x2624], R2 ;  /* 0x0026240201007387 */ /* 0x0005e20000100800 */
[----:B------:R-:W-:Y:S01]  /*0e30*/  LOP3.LUT R44, R245, 0x50, RZ, 0xfc, !PT ;  /* 0x00000050f52c7812 */ /* 0x000fe200078efcff */
[----:B------:R-:W-:Y:S01]  /*0e40*/  @!P5 IMAD.IADD R5, R5, 0x1, -R0 ;  /* 0x000000010505d824 */ /* 0x000fe200078e0a00 */
[C---:B------:R-:W-:Y:S01]  /*0e50*/  LOP3.LUT R45, R245.reuse, 0x52, RZ, 0xfc, !PT ;  /* 0x00000052f52d7812 */ /* 0x040fe200078efcff */
[----:B------:R-:W-:Y:S01]  /*0e60*/  IMAD.MOV R4, RZ, RZ, -R4 ;  /* 0x000000ffff047224 */ /* 0x000fe200078e0a04 */
[----:B------:R-:W-:Y:S01]  /*0e70*/  LOP3.LUT R46, R245, 0x54, RZ, 0xfc, !PT ;  /* 0x00000054f52e7812 */ /* 0x000fe200078efcff */
[----:B-1----:R-:W-:Y:S01]  /*0e80*/  IMAD.HI.U32 R6, R246, R251, RZ ;  /* 0x000000fbf6067227 */ /* 0x002fe200078e00ff */
[----:B------:R-:W-:-:S02]  /*0e90*/  ISETP.GT.U32.AND P5, PT, R0, R5, PT ;  /* 0x000000050000720c */ /* 0x000fc40003fa4070 */
[----:B------:R-:W-:Y:S01]  /*0ea0*/  IABS R41, R45 ;  /* 0x0000002d00297213 */ /* 0x000fe20000000000 */
[----:B------:R-:W-:Y:S01]  /*0eb0*/  IMAD R252, R0, R4, R15 ;  /* 0x0000000400fc7224 */ /* 0x000fe200078e020f */
[C---:B------:R-:W-:Y:S01]  /*0ec0*/  LOP3.LUT R15, R245.reuse, 0x1a, RZ, 0xfc, !PT ;  /* 0x0000001af50f7812 */ /* 0x040fe200078efcff */
[----:B------:R-:W-:Y:S01]  /*0ed0*/  IMAD.HI.U32 R4, R246, R13, RZ ;  /* 0x0000000df6047227 */ /* 0x000fe200078e00ff */
[C---:B------:R-:W-:Y:S02]  /*0ee0*/  LOP3.LUT R47, R245.reuse, 0x56, RZ, 0xfc, !PT ;  /* 0x00000056f52f7812 */ /* 0x040fe400078efcff */
[C---:B------:R-:W-:Y:S01]  /*0ef0*/  LOP3.LUT R48, R245.reuse, 0x64, RZ, 0xfc, !PT ;  /* 0x00000064f5307812 */ /* 0x040fe200078efcff */
[----:B------:R-:W-:Y:S01]  /*0f00*/  IMAD.MOV R6, RZ, RZ, -R6 ;  /* 0x000000ffff067224 */ /* 0x000fe200078e0a06 */
[----:B------:R-:W-:Y:S01]  /*0f10*/  LOP3.LUT R50, R245, 0x66, RZ, 0xfc, !PT ;  /* 0x00000066f5327812 */ /* 0x000fe200078efcff */
[--C-:B------:R-:W-:Y:S01]  /*0f20*/  @!P3 IMAD.IADD R3, R3, 0x1, -R0.reuse ;  /* 0x000000010303b824 */ /* 0x100fe200078e0a00 */
[----:B------:R-:W-:Y:S01]  /*0f30*/  ISETP.GE.AND P3, PT, R10, RZ, PT ;  /* 0x000000ff0a00720c */ /* 0x000fe20003f66270 */
[----:B------:R-:W-:Y:S01]  /*0f40*/  IMAD.MOV.U32 R18, RZ, RZ, R7 ;  /* 0x000000ffff127224 */ /* 0x000fe200078e0007 */
[----:B------:R-:W-:Y:S01]  /*0f50*/  LOP3.LUT R10, R245, 0x14, RZ, 0xfc, !PT ;  /* 0x00000014f50a7812 */ /* 0x000fe200078efcff */
[----:B------:R-:W-:Y:S01]  /*0f60*/  @!P1 IMAD.IADD R11, R11, 0x1, -R0 ;  /* 0x000000010b0b9824 */ /* 0x000fe200078e0a00 */
[C---:B------:R-:W-:Y:S01]  /*0f70*/  ISETP.GT.U32.AND P1, PT, R0.reuse, R252, PT ;  /* 0x000000fc0000720c */ /* 0x040fe20003f24070 */
[----:B------:R-:W-:Y:S01]  /*0f80*/  IMAD.MOV R4, RZ, RZ, -R4 ;  /* 0x000000ffff047224 */ /* 0x000fe200078e0a04 */
[----:B------:R-:W-:Y:S01]  /*0f90*/  IABS R51, R48 ;  /* 0x0000003000337213 */ /* 0x000fe20000000000 */
[C---:B------:R-:W-:Y:S01]  /*0fa0*/  IMAD R251, R0.reuse, R6, R251 ;  /* 0x0000000600fb7224 */ /* 0x040fe200078e02fb */
[C---:B------:R-:W-:Y:S01]  /*0fb0*/  LOP3.LUT R52, R245.reuse, 0x68, RZ, 0xfc, !PT ;  /* 0x00000068f5347812 */ /* 0x040fe200078efcff */
[----:B------:R-:W-:Y:S01]  /*0fc0*/  @!P2 IMAD.MOV R18, RZ, RZ, -R18 ;  /* 0x000000ffff12a224 */ /* 0x000fe200078e0a12 */
[C---:B------:R-:W-:Y:S01]  /*0fd0*/  ISETP.GT.U32.AND P2, PT, R0.reuse, R3, PT ;  /* 0x000000030000720c */ /* 0x040fe20003f44070 */
[----:B------:R-:W-:Y:S01]  /*0fe0*/  IMAD.MOV.U32 R6, RZ, RZ, R9 ;  /* 0x000000ffff067224 */ /* 0x000fe200078e0009 */
[----:B------:R-:W-:Y:S01]  /*0ff0*/  IABS R9, R10 ;  /* 0x0000000a00097213 */ /* 0x000fe20000000000 */
[----:B--2---:R-:W-:Y:S01]  /*1000*/  IMAD.MOV.U32 R2, RZ, RZ, R11 ;  /* 0x000000ffff027224 */ /* 0x004fe200078e000b */
[----:B------:R-:W-:Y:S01]  /*1010*/  STL [R1+0x10], R18 ;  /* 0x0000101201007387 */ /* 0x000fe20000100800 */
[----:B------:R-:W-:Y:S01]  /*1020*/  IMAD R250, R0, R4, R13 ;  /* 0x0000000400fa7224 */ /* 0x000fe200078e020d */
[----:B------:R-:W-:Y:S01]  /*1030*/  LOP3.LUT R54, R245, 0x6a, RZ, 0xfc, !PT ;  /* 0x0000006af5367812 */ /* 0x000fe200078efcff */
[----:B------:R-:W-:Y:S01]  /*1040*/  @!P0 IMAD.MOV R6, RZ, RZ, -R6 ;  /* 0x000000ffff068224 */ /* 0x000fe200078e0a06 */
[----:B------:R-:W-:Y:S01]  /*1050*/  @!P1 IADD3 R252, R252, -R0, RZ ;  /* 0x80000000fcfc9210 */ /* 0x000fe20007ffe0ff */
[----:B------:R-:W-:Y:S01]  /*1060*/  @!P6 IMAD.MOV R2, RZ, RZ, -R2 ;  /* 0x000000ffff02e224 */ /* 0x000fe200078e0a02 */
[C---:B------:R-:W-:Y:S01]  /*1070*/  ISETP.GT.U32.AND P6, PT, R0.reuse, R251, PT ;  /* 0x000000fb0000720c */ /* 0x040fe20003fc4070 */
[--C-:B------:R-:W-:Y:S01]  /*1080*/  @!P5 IMAD.IADD R5, R5, 0x1, -R0.reuse ;  /* 0x000000010505d824 */ /* 0x100fe200078e0a00 */
[----:B------:R-:W-:Y:S01]  /*1090*/  ISETP.GT.U32.AND P5, PT, R0, R250, PT ;  /* 0x000000fa0000720c */ /* 0x000fe20003fa4070 */
[----:B------:R1:W-:Y:S01]  /*10a0*/  STL [R1+0xc], R6 ;  /* 0x00000c0601007387 */ /* 0x0003e20000100800 */
[----:B------:R-:W-:Y:S01]  /*10b0*/  @!P2 IMAD.IADD R3, R3, 0x1, -R0 ;  /* 0x000000010303a824 */ /* 0x000fe200078e0a00 */
[----:B------:R-:W-:-:S02]  /*10c0*/  ISETP.GE.AND P0, PT, R12, RZ, PT ;  /* 0x000000ff0c00720c */ /* 0x000fc40003f06270 */
[----:B------:R2:W-:Y:S01]  /*10d0*/  STL [R1+0x8], R2 ;  /* 0x0000080201007387 */ /* 0x0005e20000100800 */
[----:B------:R-:W-:Y:S02]  /*10e0*/  ISETP.GE.AND P2, PT, R14, RZ, PT ;  /* 0x000000ff0e00720c */ /* 0x000fe40003f46270 */
[C---:B------:R-:W-:Y:S02]  /*10f0*/  LOP3.LUT R12, R245.reuse, 0x16, RZ, 0xfc, !PT ;  /* 0x00000016f50c7812 */ /* 0x040fe400078efcff */
[----:B------:R-:W-:Y:S01]  /*1100*/  LOP3.LUT R14, R245, 0x18, RZ, 0xfc, !PT ;  /* 0x00000018f50e7812 */ /* 0x000fe200078efcff */
[--C-:B------:R-:W-:Y:S01]  /*1110*/  @!P6 IMAD.IADD R251, R251, 0x1, -R0.reuse ;  /* 0x00000001fbfbe824 */ /* 0x100fe200078e0a00 */
[----:B-1----:R-:W-:Y:S01]  /*1120*/  LOP3.LUT R6, R245, 0x12, RZ, 0xfc, !PT ;  /* 0x00000012f5067812 */ /* 0x002fe200078efcff */
[----:B------:R-:W-:Y:S01]  /*1130*/  @!P5 IMAD.IADD R250, R250, 0x1, -R0 ;  /* 0x00000001fafad824 */ /* 0x000fe200078e0a00 */
[----:B------:R-:W-:Y:S01]  /*1140*/  ISETP.GT.U32.AND P6, PT, R0, R252, PT ;  /* 0x000000fc0000720c */ /* 0x000fe20003fc4070 */
[----:B--2---:R-:W-:Y:S01]  /*1150*/  IMAD.MOV.U32 R2, RZ, RZ, R3 ;  /* 0x000000ffff027224 */ /* 0x004fe200078e0003 */
[----:B------:R-:W-:-:S02]  /*1160*/  IABS R7, R6 ;  /* 0x0000000600077213 */ /* 0x000fc40000000000 */
[C---:B------:R-:W-:Y:S01]  /*1170*/  ISETP.GT.U32.AND P5, PT, R0.reuse, R251, PT ;  /* 0x000000fb0000720c */ /* 0x040fe20003fa4070 */
[----:B------:R-:W-:Y:S01]  /*1180*/  @!P4 IMAD.MOV R2, RZ, RZ, -R2 ;  /* 0x000000ffff02c224 */ /* 0x000fe200078e0a02 */
[----:B------:R-:W-:Y:S01]  /*1190*/  ISETP.GT.U32.AND P4, PT, R0, R250, PT ;  /* 0x000000fa0000720c */ /* 0x000fe20003f84070 */
[C---:B------:R-:W-:Y:S01]  /*11a0*/  IMAD.HI.U32 R4, R246.reuse, R7, RZ ;  /* 0x00000007f6047227 */ /* 0x040fe200078e00ff */
[----:B------:R-:W-:Y:S02]  /*11b0*/  IABS R11, R12 ;  /* 0x0000000c000b7213 */ /* 0x000fe40000000000 */
[----:B------:R-:W-:Y:S01]  /*11c0*/  IABS R13, R14 ;  /* 0x0000000e000d7213 */ /* 0x000fe20000000000 */
[----:B------:R-:W-:Y:S01]  /*11d0*/  IMAD.MOV R3, RZ, RZ, -R4 ;  /* 0x000000ffff037224 */ /* 0x000fe200078e0a04 */
[----:B------:R1:W-:Y:S01]  /*11e0*/  STL [R1+0x4], R2 ;  /* 0x0000040201007387 */ /* 0x0003e20000100800 */
[----:B------:R-:W-:Y:S01]  /*11f0*/  IMAD.HI.U32 R4, R246, R9, RZ ;  /* 0x00000009f6047227 */ /* 0x000fe200078e00ff */
[----:B------:R-:W-:-:S02]  /*1200*/  ISETP.GE.AND P1, PT, R16, RZ, PT ;  /* 0x000000ff1000720c */ /* 0x000fc40003f26270 */
[C---:B------:R-:W-:Y:S01]  /*1210*/  LOP3.LUT R16, R245.reuse, 0x22, RZ, 0xfc, !PT ;  /* 0x00000022f5107812 */ /* 0x040fe200078efcff */
[----:B------:R-:W-:Y:S01]  /*1220*/  IMAD R3, R0, R3, R7 ;  /* 0x0000000300037224 */ /* 0x000fe200078e0207 */
[C---:B------:R-:W-:Y:S01]  /*1230*/  LOP3.LUT R18, R245.reuse, 0x24, RZ, 0xfc, !PT ;  /* 0x00000024f5127812 */ /* 0x040fe200078efcff */
[----:B------:R-:W-:Y:S01]  /*1240*/  IMAD.MOV R4, RZ, RZ, -R4 ;  /* 0x000000ffff047224 */ /* 0x000fe200078e0a04 */
[----:B------:R-:W-:Y:S01]  /*1250*/  LOP3.LUT R55, R245, 0x6c, RZ, 0xfc, !PT ;  /* 0x0000006cf5377812 */ /* 0x000fe200078efcff */
[--C-:B------:R-:W-:Y:S01]  /*1260*/  @!P6 IMAD.IADD R252, R252, 0x1, -R0.reuse ;  /* 0x00000001fcfce824 */ /* 0x100fe200078e0a00 */
[C---:B------:R-:W-:Y:S01]  /*1270*/  ISETP.GT.U32.AND P6, PT, R0.reuse, R3, PT ;  /* 0x000000030000720c */ /* 0x040fe20003fc4070 */
[----:B------:R-:W-:Y:S01]  /*1280*/  IMAD R4, R0, R4, R9 ;  /* 0x0000000400047224 */ /* 0x000fe200078e0209 */
[----:B------:R-:W-:Y:S01]  /*1290*/  IABS R9, R15 ;  /* 0x0000000f00097213 */ /* 0x000fe20000000000 */
[--C-:B------:R-:W-:Y:S01]  /*12a0*/  @!P4 IMAD.IADD R250, R250, 0x1, -R0.reuse ;  /* 0x00000001fafac824 */ /* 0x100fe200078e0a00 */
[----:B------:R-:W-:Y:S01]  /*12b0*/  IABS R17, R18 ;  /* 0x0000001200117213 */ /* 0x000fe20000000000 */
[----:B------:R-:W-:Y:S01]  /*12c0*/  @!P5 IMAD.IADD R251, R251, 0x1, -R0 ;  /* 0x00000001fbfbd824 */ /* 0x000fe200078e0a00 */
[----:B------:R-:W-:Y:S01]  /*12d0*/  ISETP.GT.U32.AND P4, PT, R0, R4, PT ;  /* 0x000000040000720c */ /* 0x000fe20003f84070 */
[----:B------:R-:W-:Y:S01]  /*12e0*/  IMAD.HI.U32 R7, R246, R13, RZ ;  /* 0x0000000df6077227 */ /* 0x000fe200078e00ff */
[----:B------:R-:W-:-:S02]  /*12f0*/  ISETP.GE.AND P5, PT, R6, RZ, PT ;  /* 0x000000ff0600720c */ /* 0x000fc40003fa6270 */
[----:B------:R-:W-:Y:S01]  /*1300*/  IABS R53, R55 ;  /* 0x0000003700357213 */ /* 0x000fe20000000000 */
[----:B------:R-:W-:Y:S01]  /*1310*/  IMAD.HI.U32 R6, R246, R11, RZ ;  /* 0x0000000bf6067227 */ /* 0x000fe200078e00ff */
[C---:B------:R-:W-:Y:S02]  /*1320*/  LOP3.LUT R56, R245.reuse, 0x6e, RZ, 0xfc, !PT ;  /* 0x0000006ef5387812 */ /* 0x040fe400078efcff */
[C---:B------:R-:W-:Y:S01]  /*1330*/  LOP3.LUT R58, R245.reuse, 0x72, RZ, 0xfc, !PT ;  /* 0x00000072f53a7812 */ /* 0x040fe200078efcff */
[----:B-1----:R-:W-:Y:S01]  /*1340*/  IMAD.MOV.U32 R2, RZ, RZ, R5 ;  /* 0x000000ffff027224 */ /* 0x002fe200078e0005 */
[----:B------:R-:W-:Y:S01]  /*1350*/  LOP3.LUT R60, R245, 0x74, RZ, 0xfc, !PT ;  /* 0x00000074f53c7812 */ /* 0x000fe200078efcff */
[----:B------:R-:W-:Y:S01]  /*1360*/  @!P6 IMAD.IADD R3, R3, 0x1, -R0 ;  /* 0x000000010303e824 */ /* 0x000fe200078e0a00 */
[----:B------:R-:W-:Y:S01]  /*1370*/  ISETP.GE.AND P6, PT, R10, RZ, PT ;  /* 0x000000ff0a00720c */ /* 0x000fe20003fc6270 */
[----:B------:R-:W-:Y:S01]  /*1380*/  IMAD.MOV R6, RZ, RZ, -R6 ;  /* 0x000000ffff067224 */ /* 0x000fe200078e0a06 */
[----:B------:R-:W-:Y:S01]  /*1390*/  @!P3 IADD3 R2, -R2, RZ, RZ ;  /* 0x000000ff0202b210 */ /* 0x000fe20007ffe1ff */
[----:B------:R-:W-:Y:S01]  /*13a0*/  IMAD.MOV R8, RZ, RZ, -R7 ;  /* 0x000000ffff087224 */ /* 0x000fe200078e0a07 */
[C---:B------:R-:W-:Y:S01]  /*13b0*/  LOP3.LUT R10, R245.reuse, 0x1c, RZ, 0xfc, !PT ;  /* 0x0000001cf50a7812 */ /* 0x040fe200078efcff */
[----:B------:R-:W-:Y:S01]  /*13c0*/  @!P4 IMAD.IADD R4, R4, 0x1, -R0 ;  /* 0x000000010404c824 */ /* 0x000fe200078e0a00 */
[C---:B------:R-:W-:Y:S01]  /*13d0*/  ISETP.GT.U32.AND P3, PT, R0.reuse, R3, PT ;  /* 0x000000030000720c */ /* 0x040fe20003f64070 */
[C---:B------:R-:W-:Y:S01]  /*13e0*/  IMAD R7, R0.reuse, R6, R11 ;  /* 0x0000000600077224 */ /* 0x040fe200078e020b */
[----:B------:R-:W-:Y:S01]  /*13f0*/  IABS R11, R10 ;  /* 0x0000000a000b7213 */ /* 0x000fe20000000000 */
[C---:B------:R-:W-:Y:S01]  /*1400*/  IMAD R6, R0.reuse, R8, R13 ;  /* 0x0000000800067224 */ /* 0x040fe200078e020d */
[----:B------:R-:W-:Y:S01]  /*1410*/  ISETP.GT.U32.AND P4, PT, R0, R4, PT ;  /* 0x000000040000720c */ /* 0x000fe20003f84070 */
[----:B------:R-:W-:Y:S01]  /*1420*/  IMAD.HI.U32 R5, R246, R9, RZ ;  /* 0x00000009f6057227 */ /* 0x000fe200078e00ff */
[----:B------:R-:W-:Y:S01]  /*1430*/  IABS R57, R60 ;  /* 0x0000003c00397213 */ /* 0x000fe20000000000 */
[----:B------:R-:W-:Y:S01]  /*1440*/  STL [R1], R2 ;  /* 0x0000000201007387 */ /* 0x000fe20000100800 */
[C---:B------:R-:W-:Y:S01]  /*1450*/  LOP3.LUT R62, R245.reuse, 0x78, RZ, 0xfc, !PT ;  /* 0x00000078f53e7812 */ /* 0x040fe200078efcff */
[----:B------:R-:W-:Y:S01]  /*1460*/  @!P2 IMAD.MOV R251, RZ, RZ, -R251 ;  /* 0x000000fffffba224 */ /* 0x000fe200078e0afb */
[C---:B------:R-:W-:Y:S01]  /*1470*/  ISETP.GT.U32.AND P2, PT, R0.reuse, R6, PT ;  /* 0x000000060000720c */ /* 0x040fe20003f44070 */
[----:B------:R-:W-:Y:S01]  /*1480*/  @!P0 IMAD.MOV R252, RZ, RZ, -R252 ;  /* 0x000000fffffc8224 */ /* 0x000fe200078e0afc */
[----:B------:R-:W-:Y:S01]  /*1490*/  ISETP.GT.U32.AND P0, PT, R0, R7, PT ;  /* 0x000000070000720c */ /* 0x000fe20003f04070 */
[----:B------:R-:W-:Y:S01]  /*14a0*/  IMAD.HI.U32 R8, R246, R11, RZ ;  /* 0x0000000bf6087227 */ /* 0x000fe200078e00ff */
[----:B------:R-:W-:-:S02]  /*14b0*/  LOP3.LUT R64, R245, 0x80, RZ, 0xfc, !PT ;  /* 0x00000080f5407812 */ /* 0x000fc400078efcff */
[C---:B------:R-:W-:Y:S01]  /*14c0*/  LOP3.LUT R66, R245.reuse, 0x86, RZ, 0xfc, !PT ;  /* 0x00000086f5427812 */ /* 0x040fe200078efcff */
[----:B------:R-:W-:Y:S01]  /*14d0*/  IMAD.MOV R5, RZ, RZ, -R5 ;  /* 0x000000ffff057224 */ /* 0x000fe200078e0a05 */
[----:B------:R-:W-:Y:S01]  /*14e0*/  LOP3.LUT R68, R245, 0x8a, RZ, 0xfc, !PT ;  /* 0x0000008af5447812 */ /* 0x000fe200078efcff */
[----:B------:R-:W-:Y:S01]  /*14f0*/  @!P3 IMAD.IADD R3, R3, 0x1, -R0 ;  /* 0x000000010303b824 */ /* 0x000fe200078e0a00 */
[----:B------:R-:W-:Y:S01]  /*1500*/  ISETP.GE.AND P3, PT, R14, RZ, PT ;  /* 0x000000ff0e00720c */ /* 0x000fe20003f66270 */
[----:B------:R-:W-:Y:S01]  /*1510*/  IMAD.MOV R8, RZ, RZ, -R8 ;  /* 0x000000ffff087224 */ /* 0x000fe200078e0a08 */
[----:B------:R-:W-:Y:S01]  /*1520*/  LOP3.LUT R14, R245, 0x20, RZ, 0xfc, !PT ;  /* 0x00000020f50e7812 */ /* 0x000fe200078efcff */
[----:B------:R-:W-:Y:S01]  /*1530*/  IMAD R9, R0, R5, R9 ;  /* 0x0000000500097224 */ /* 0x000fe200078e0209 */
[----:B------:R-:W-:Y:S01]  /*1540*/  IABS R65, R66 ;  /* 0x0000004200417213 */ /* 0x000fe20000000000 */
[--C-:B------:R-:W-:Y:S01]  /*1550*/  @!P4 IMAD.IADD R4, R4, 0x1, -R0.reuse ;  /* 0x000000010404c824 */ /* 0x100fe200078e0a00 */
[----:B------:R-:W-:Y:S01]  /*1560*/  IABS R13, R14 ;  /* 0x0000000e000d7213 */ /* 0x000fe20000000000 */
[C---:B------:R-:W-:Y:S01]  /*1570*/  IMAD R8, R0.reuse, R8, R11 ;  /* 0x0000000800087224 */ /* 0x040fe200078e020b */
[----:B------:R-:W-:Y:S01]  /*1580*/  ISETP.GE.AND P4, PT, R15, RZ, PT ;  /* 0x000000ff0f00720c */ /* 0x000fe20003f86270 */
[----:B------:R-:W-:Y:S01]  /*1590*/  @!P5 IMAD.MOV R3, RZ, RZ, -R3 ;  /* 0x000000ffff03d224 */ /* 0x000fe200078e0a03 */
[----:B------:R-:W-:Y:S01]  /*15a0*/  ISETP.GT.U32.AND P5, PT, R0, R9, PT ;  /* 0x000000090000720c */ /* 0x000fe20003fa4070 */
[--C-:B------:R-:W-:Y:S01]  /*15b0*/  @!P2 IMAD.IADD R6, R6, 0x1, -R0.reuse ;  /* 0x000000010606a824 */ /* 0x100fe200078e0a00 */
[----:B------:R-:W-:Y:S01]  /*15c0*/  IABS R15, R16 ;  /* 0x00000010000f7213 */ /* 0x000fe20000000000 */
[----:B------:R-:W-:Y:S01]  /*15d0*/  @!P0 IMAD.IADD R7, R7, 0x1, -R0 ;  /* 0x0000000107078824 */ /* 0x000fe200078e0a00 */
[----:B------:R-:W-:Y:S01]  /*15e0*/  IABS R67, R68 ;  /* 0x0000004400437213 */ /* 0x000fe20000000000 */
[----:B------:R-:W-:Y:S01]  /*15f0*/  @!P6 IMAD.MOV R4, RZ, RZ, -R4 ;  /* 0x000000ffff04e224 */ /* 0x000fe200078e0a04 */
[----:B------:R-:W-:Y:S01]  /*1600*/  ISETP.GT.U32.AND P6, PT, R0, R8, PT ;  /* 0x000000080000720c */ /* 0x000fe20003fc4070 */
[----:B------:R-:W-:Y:S01]  /*1610*/  @!P1 IMAD.MOV R250, RZ, RZ, -R250 ;  /* 0x000000fffffa9224 */ /* 0x000fe200078e0afa */
[----:B------:R-:W-:Y:S01]  /*1620*/  ISETP.GE.AND P1, PT, R12, RZ, PT ;  /* 0x000000ff0c00720c */ /* 0x000fe20003f26270 */
[----:B------:R1:W-:Y:S01]  /*1630*/  STL [R1+0x2618], R252 ;  /* 0x002618fc01007387 */ /* 0x0003e20000100800 */
[----:B------:R-:W-:-:S02]  /*1640*/  ISETP.GT.U32.AND P2, PT, R0, R6, PT ;  /* 0x000000060000720c */ /* 0x000fc40003f44070 */
[----:B------:R-:W-:Y:S01]  /*1650*/  LOP3.LUT R12, R245, 0x1e, RZ, 0xfc, !PT ;  /* 0x0000001ef50c7812 */ /* 0x000fe200078efcff */
[--C-:B------:R-:W-:Y:S01]  /*1660*/  @!P5 IMAD.IADD R9, R9, 0x1, -R0.reuse ;  /* 0x000000010909d824 */ /* 0x100fe200078e0a00 */
[C---:B------:R-:W-:Y:S01]  /*1670*/  ISETP.GT.U32.AND P0, PT, R0.reuse, R7, PT ;  /* 0x000000070000720c */ /* 0x040fe20003f04070 */
[----:B------:R2:W-:Y:S01]  /*1680*/  STL [R1+0x261c], R251 ;  /* 0x00261cfb01007387 */ /* 0x0005e20000100800 */
[----:B------:R-:W-:Y:S02]  /*1690*/  IABS R11, R12 ;  /* 0x0000000c000b7213 */ /* 0x000fe40000000000 */
[----:B------:R-:W-:Y:S01]  /*16a0*/  ISETP.GT.U32.AND P5, PT, R0, R9, PT ;  /* 0x000000090000720c */ /* 0x000fe20003fa4070 */
[--C-:B------:R-:W-:Y:S01]  /*16b0*/  @!P6 IMAD.IADD R8, R8, 0x1, -R0.reuse ;  /* 0x000000010808e824 */ /* 0x100fe200078e0a00 */
[C---:B------:R-:W-:Y:S01]  /*16c0*/  LOP3.LUT R70, R245.reuse, 0x8c, RZ, 0xfc, !PT ;  /* 0x0000008cf5467812 */ /* 0x040fe200078efcff */
[----:B------:R-:W-:Y:S01]  /*16d0*/  IMAD.HI.U32 R5, R246, R11, RZ ;  /* 0x0000000bf6057227 */ /* 0x000fe200078e00ff */
[----:B------:R-:W-:Y:S01]  /*16e0*/  LOP3.LUT R72, R245, 0x8e, RZ, 0xfc, !PT ;  /* 0x0000008ef5487812 */ /* 0x000fe200078efcff */
[----:B------:R3:W-:Y:S01]  /*16f0*/  STL [R1+0x2620], R250 ;  /* 0x002620fa01007387 */ /* 0x0007e20000100800 */
[----:B------:R-:W-:Y:S01]  /*1700*/  ISETP.GT.U32.AND P6, PT, R0, R8, PT ;  /* 0x000000080000720c */ /* 0x000fe20003fc4070 */
[--C-:B------:R-:W-:Y:S01]  /*1710*/  @!P2 IMAD.IADD R6, R6, 0x1, -R0.reuse ;  /* 0x000000010606a824 */ /* 0x100fe200078e0a00 */
[----:B------:R-:W-:Y:S01]  /*1720*/  ISETP.GE.AND P2, PT, R12, RZ, PT ;  /* 0x000000ff0c00720c */ /* 0x000fe20003f46270 */
[----:B------:R-:W-:Y:S01]  /*1730*/  @!P0 IMAD.IADD R7, R7, 0x1, -R0 ;  /* 0x0000000107078824 */ /* 0x000fe200078e0a00 */
[----:B------:R-:W-:Y:S01]  /*1740*/  ISETP.GE.AND P0, PT, R10, RZ, PT ;  /* 0x000000ff0a00720c */ /* 0x000fe20003f06270 */
[----:B------:R-:W-:Y:S01]  /*1750*/  IMAD.HI.U32 R10, R246, R13, RZ ;  /* 0x0000000df60a7227 */ /* 0x000fe200078e00ff */
[----:B------:R-:W-:Y:S01]  /*1760*/  IADD3 R12, -R5, RZ, RZ ;  /* 0x000000ff050c7210 */ /* 0x000fe20007ffe1ff */
[----:B------:R4:W-:Y:S01]  /*1770*/  STL [R1+0x2628], R3 ;  /* 0x0026280301007387 */ /* 0x0009e20000100800 */
[----:B------:R-:W-:Y:S01]  /*1780*/  IABS R69, R70 ;  /* 0x0000004600457213 */ /* 0x000fe20000000000 */
[----:B------:R-:W-:Y:S01]  /*1790*/  IMAD.MOV R10, RZ, RZ, -R10 ;  /* 0x000000ffff0a7224 */ /* 0x000fe200078e0a0a */
[----:B------:R-:W-:Y:S01]  /*17a0*/  IABS R71, R72 ;  /* 0x0000004800477213 */ /* 0x000fe20000000000 */
[C---:B------:R-:W-:Y:S01]  /*17b0*/  IMAD R11, R0.reuse, R12, R11 ;  /* 0x0000000c000b7224 */ /* 0x040fe200078e020b */
[C---:B------:R-:W-:Y:S01]  /*17c0*/  LOP3.LUT R74, R245.reuse, 0x92, RZ, 0xfc, !PT ;  /* 0x00000092f54a7812 */ /* 0x040fe200078efcff */
[C---:B------:R-:W-:Y:S01]  /*17d0*/  IMAD R10, R0.reuse, R10, R13 ;  /* 0x0000000a000a7224 */ /* 0x040fe200078e020d */
[----:B------:R-:W-:Y:S01]  /*17e0*/  LOP3.LUT R75, R245, 0x94, RZ, 0xfc, !PT ;  /* 0x00000094f54b7812 */ /* 0x000fe200078efcff */
[--C-:B------:R-:W-:Y:S01]  /*17f0*/  @!P5 IMAD.IADD R9, R9, 0x1, -R0.reuse ;  /* 0x000000010909d824 */ /* 0x100fe200078e0a00 */
[----:B------:R-:W-:Y:S01]  /*1800*/  ISETP.GT.U32.AND P5, PT, R0, R11, PT ;  /* 0x0000000b0000720c */ /* 0x000fe20003fa4070 */
[--C-:B------:R-:W-:Y:S01]  /*1810*/  @!P6 IMAD.IADD R8, R8, 0x1, -R0.reuse ;  /* 0x000000010808e824 */ /* 0x100fe200078e0a00 */
[----:B------:R-:W-:Y:S01]  /*1820*/  ISETP.GT.U32.AND P6, PT, R0, R10, PT ;  /* 0x0000000a0000720c */ /* 0x000fe20003fc4070 */
[----:B------:R-:W-:Y:S01]  /*1830*/  IMAD.MOV.U32 R5, RZ, RZ, R7 ;  /* 0x000000ffff057224 */ /* 0x000fe200078e0007 */
[----:B------:R-:W-:Y:S01]  /*1840*/  IABS R73, R75 ;  /* 0x0000004b00497213 */ /* 0x000fe20000000000 */
[----:B------:R-:W-:Y:S01]  /*1850*/  IMAD.HI.U32 R7, R246, R15, RZ ;  /* 0x0000000ff6077227 */ /* 0x000fe200078e00ff */
[C---:B------:R-:W-:Y:S01]  /*1860*/  LOP3.LUT R76, R245.reuse, 0x9c, RZ, 0xfc, !PT ;  /* 0x0000009cf54c7812 */ /* 0x040fe200078efcff */
[----:B------:R1:W-:Y:S01]  /*1870*/  STL [R1+0x262c], R4 ;  /* 0x00262c0401007387 */ /* 0x0003e20000100800 */
[----:B------:R-:W-:Y:S01]  /*1880*/  LOP3.LUT R82, R245, 0x9e, RZ, 0xfc, !PT ;  /* 0x0000009ef5527812 */ /* 0x000fe200078efcff */
[----:B------:R-:W-:Y:S01]  /*1890*/  IMAD.MOV R7, RZ, RZ, -R7 ;  /* 0x000000ffff077224 */ /* 0x000fe200078e0a07 */
[----:B------:R-:W-:Y:S01]  /*18a0*/  IABS R77, R76 ;  /* 0x0000004c004d7213 */ /* 0x000fe20000000000 */
[----:B------:R-:W-:Y:S01]  /*18b0*/  @!P1 IMAD.MOV R5, RZ, RZ, -R5 ;  /* 0x000000ffff059224 */ /* 0x000fe200078e0a05 */
[----:B------:R-:W-:Y:S01]  /*18c0*/  ISETP.GE.AND P1, PT, R14, RZ, PT ;  /* 0x000000ff0e00720c */ /* 0x000fe20003f26270 */
[--C-:B------:R-:W-:Y:S01]  /*18d0*/  @!P5 IMAD.IADD R11, R11, 0x1, -R0.reuse ;  /* 0x000000010b0bd824 */ /* 0x100fe200078e0a00 */
[----:B------:R-:W-:Y:S01]  /*18e0*/  IABS R14, R21 ;  /* 0x00000015000e7213 */ /* 0x000fe20000000000 */
[----:B------:R-:W-:Y:S01]  /*18f0*/  @!P6 IMAD.IADD R10, R10, 0x1, -R0 ;  /* 0x000000010a0ae824 */ /* 0x000fe200078e0a00 */
[C---:B------:R-:W-:Y:S01]  /*1900*/  LOP3.LUT R84, R245.reuse, 0xa0, RZ, 0xfc, !PT ;  /* 0x000000a0f5547812 */ /* 0x040fe200078efcff */
[C---:B------:R-:W-:Y:S01]  /*1910*/  IMAD R13, R0.reuse, R7, R15 ;  /* 0x00000007000d7224 */ /* 0x040fe200078e020f */
[----:B------:R-:W-:Y:S01]  /*1920*/  ISETP.GT.U32.AND P6, PT, R0, R11, PT ;  /* 0x0000000b0000720c */ /* 0x000fe20003fc4070 */
[----:B------:R-:W-:Y:S01]  /*1930*/  IMAD.HI.U32 R7, R246, R17, RZ ;  /* 0x00000011f6077227 */ /* 0x000fe200078e00ff */
[----:B------:R-:W-:Y:S01]  /*1940*/  LOP3.LUT R85, R245, 0xa2, RZ, 0xfc, !PT ;  /* 0x000000a2f5557812 */ /* 0x000fe200078efcff */
[----:B------:R-:W-:Y:S01]  /*1950*/  STL [R1+0x2630], R5 ;  /* 0x0026300501007387 */ /* 0x000fe20000100800 */
[----:B------:R-:W-:Y:S01]  /*1960*/  ISETP.GT.U32.AND P5, PT, R0, R13, PT ;  /* 0x0000000d0000720c */ /* 0x000fe20003fa4070 */
[----:B------:R-:W-:Y:S01]  /*1970*/  IMAD.HI.U32 R12, R246, R19, RZ ;  /* 0x00000013f60c7227 */ /* 0x000fe200078e00ff */
[----:B------:R-:W-:-:S02]  /*1980*/  IABS R79, R85 ;  /* 0x00000055004f7213 */ /* 0x000fc40000000000 */
[C---:B------:R-:W-:Y:S01]  /*1990*/  LOP3.LUT R87, R245.reuse, 0xa6, RZ, 0xfc, !PT ;  /* 0x000000a6f5577812 */ /* 0x040fe200078efcff */
[----:B------:R-:W-:Y:S01]  /*19a0*/  IMAD.MOV R7, RZ, RZ, -R7 ;  /* 0x000000ffff077224 */ /* 0x000fe200078e0a07 */
[C---:B------:R-:W-:Y:S01]  /*19b0*/  LOP3.LUT R86, R245.reuse, 0xa4, RZ, 0xfc, !PT ;  /* 0x000000a4f5567812 */ /* 0x040fe200078efcff */
[----:B------:R-:W-:Y:S01]  /*19c0*/  IMAD.MOV R15, RZ, RZ, -R12 ;  /* 0x000000ffff0f7224 */ /* 0x000fe200078e0a0c */
[----:B------:R-:W-:Y:S01]  /*19d0*/  IABS R83, R87 ;  /* 0x0000005700537213 */ /* 0x000fe20000000000 */
[C---:B------:R-:W-:Y:S01]  /*19e0*/  IMAD R12, R0.reuse, R7, R17 ;  /* 0x00000007000c7224 */ /* 0x040fe200078e0211 */
[----:B------:R-:W-:Y:S01]  /*19f0*/  IABS R81, R86 ;  /* 0x0000005600517213 */ /* 0x000fe20000000000 */
[----:B------:R-:W-:Y:S01]  /*1a00*/  IMAD.MOV.U32 R17, RZ, RZ, R14 ;  /* 0x000000ffff117224 */ /* 0x000fe200078e000e */
[----:B------:R-:W-:Y:S01]  /*1a10*/  LOP3.LUT R88, R245, 0xa8, RZ, 0xfc, !PT ;  /* 0x000000a8f5587812 */ /* 0x000fe200078efcff */
[----:B------:R-:W-:Y:S01]  /*1a20*/  @!P6 IMAD.IADD R11, R11, 0x1, -R0 ;  /* 0x000000010b0be824 */ /* 0x000fe200078e0a00 */
[----:B------:R-:W-:Y:S01]  /*1a30*/  ISETP.GT.U32.AND P6, PT, R0, R12, PT ;  /* 0x0000000c0000720c */ /* 0x000fe20003fc4070 */
[----:B------:R-:W-:Y:S01]  /*1a40*/  IMAD.HI.U32 R14, R246, R17, RZ ;  /* 0x00000011f60e7227 */ /* 0x000fe200078e00ff */
[----:B------:R-:W-:-:S02]  /*1a50*/  LOP3.LUT R89, R245, 0xaa, RZ, 0xfc, !PT ;  /* 0x000000aaf5597812 */ /* 0x000fc400078efcff */
[C---:B------:R-:W-:Y:S01]  /*1a60*/  LOP3.LUT R92, R245.reuse, 0xb8, RZ, 0xfc, !PT ;  /* 0x000000b8f55c7812 */ /* 0x040fe200078efcff */
[----:B------:R-:W-:Y:S01]  /*1a70*/  IMAD.MOV.U32 R7, RZ, RZ, R9 ;  /* 0x000000ffff077224 */ /* 0x000fe200078e0009 */
[C---:B------:R-:W-:Y:S01]  /*1a80*/  LOP3.LUT R94, R245.reuse, 0xba, RZ, 0xfc, !PT ;  /* 0x000000baf55e7812 */ /* 0x040fe200078efcff */
[----:B------:R-:W-:Y:S01]  /*1a90*/  IMAD.MOV R14, RZ, RZ, -R14 ;  /* 0x000000ffff0e7224 */ /* 0x000fe200078e0a0e */
[C---:B------:R-:W-:Y:S01]  /*1aa0*/  LOP3.LUT R95, R245.reuse, 0xbc, RZ, 0xfc, !PT ;  /* 0x000000bcf55f7812 */ /* 0x040fe200078efcff */
[----:B------:R-:W-:Y:S01]  /*1ab0*/  @!P3 IMAD.MOV R6, RZ, RZ, -R6 ;  /* 0x000000ffff06b224 */ /* 0x000fe200078e0a06 */
[----:B------:R-:W-:Y:S01]  /*1ac0*/  ISETP.GE.AND P3, PT, R16, RZ, PT ;  /* 0x000000ff1000720c */ /* 0x000fe20003f66270 */
[----:B------:R-:W-:Y:S01]  /*1ad0*/  @!P4 IMAD.MOV R7, RZ, RZ, -R7 ;  /* 0x000000ffff07c224 */ /* 0x000fe200078e0a07 */
[----:B------:R-:W-:Y:S01]  /*1ae0*/  IABS R16, R22 ;  /* 0x0000001600107213 */ /* 0x000fe20000000000 */
[C---:B------:R-:W-:Y:S01]  /*1af0*/  IMAD R14, R0.reuse, R14, R17 ;  /* 0x0000000e000e7224 */ /* 0x040fe200078e0211 */
[C---:B------:R-:W-:Y:S01]  /*1b00*/  ISETP.GT.U32.AND P4, PT, R0.reuse, R10, PT ;  /* 0x0000000a0000720c */ /* 0x040fe20003f84070 */
[----:B------:R-:W-:Y:S01]  /*1b10*/  IMAD R15, R0, R15, R19 ;  /* 0x0000000f000f7224 */ /* 0x000fe200078e0213 */
[----:B------:R-:W-:Y:S01]  /*1b20*/  MOV R19, R16 ;  /* 0x0000001000137202 */ /* 0x000fe20000000f00 */
[----:B------:R-:W-:Y:S01]  /*1b30*/  @!P6 IMAD.IADD R12, R12, 0x1, -R0 ;  /* 0x000000010c0ce824 */ /* 0x000fe200078e0a00 */
[----:B------:R-:W-:Y:S01]  /*1b40*/  ISETP.GT.U32.AND P6, PT, R0, R14, PT ;  /* 0x0000000e0000720c */ /* 0x000fe20003fc4070 */
[----:B------:R-:W-:Y:S01]  /*1b50*/  IMAD.MOV.U32 R9, RZ, RZ, R11 ;  /* 0x000000ffff097224 */ /* 0x000fe200078e000b */
[----:B------:R-:W-:Y:S01]  /*1b60*/  IABS R93, R95 ;  /* 0x0000005f005d7213 */ /* 0x000fe20000000000 */
[----:B------:R-:W-:Y:S01]  /*1b70*/  IMAD.HI.U32 R16, R246, R19, RZ ;  /* 0x00000013f6107227 */ /* 0x000fe200078e00ff */
[----:B------:R-:W-:-:S02]  /*1b80*/  LOP3.LUT R96, R245, 0xc2, RZ, 0xfc, !PT ;  /* 0x000000c2f5607812 */ /* 0x000fc400078efcff */
[C---:B------:R-:W-:Y:S01]  /*1b90*/  LOP3.LUT R98, R245.reuse, 0xc4, RZ, 0xfc, !PT ;  /* 0x000000c4f5627812 */ /* 0x040fe200078efcff */
[----:B------:R-:W-:Y:S01]  /*1ba0*/  IMAD.MOV R16, RZ, RZ, -R16 ;  /* 0x000000ffff107224 */ /* 0x000fe200078e0a10 */
[----:B------:R-:W-:Y:S01]  /*1bb0*/  LOP3.LUT R100, R245, 0xc6, RZ, 0xfc, !PT ;  /* 0x000000c6f5647812 */ /* 0x000fe200078efcff */
[----:B------:R-:W-:Y:S01]  /*1bc0*/  @!P4 IMAD.IADD R10, R10, 0x1, -R0 ;  /* 0x000000010a0ac824 */ /* 0x000fe200078e0a00 */
[----:B------:R-:W-:Y:S01]  /*1bd0*/  ISETP.GE.AND P4, PT, R20, RZ, PT ;  /* 0x000000ff1400720c */ /* 0x000fe20003f86270 */
[C---:B------:R-:W-:Y:S01]  /*1be0*/  IMAD R17, R0.reuse, R16, R19 ;  /* 0x0000001000117224 */ /* 0x040fe200078e0213 */
[----:B------:R-:W-:Y:S01]  /*1bf0*/  IABS R19, R24 ;  /* 0x0000001800137213 */ /* 0x000fe20000000000 */
[----:B------:R-:W-:Y:S01]  /*1c00*/  @!P1 IMAD.MOV R10, RZ, RZ, -R10 ;  /* 0x000000ffff0a9224 */ /* 0x000fe200078e0a0a */
[----:B------:R-:W-:Y:S01]  /*1c10*/  ISETP.GT.U32.AND P1, PT, R0, R12, PT ;  /* 0x0000000c0000720c */ /* 0x000fe20003f24070 */
[--C-:B------:R-:W-:Y:S01]  /*1c20*/  @!P6 IMAD.IADD R14, R14, 0x1, -R0.reuse ;  /* 0x000000010e0ee824 */ /* 0x100fe200078e0a00 */
[----:B------:R-:W-:Y:S01]  /*1c30*/  IABS R97, R100 ;  /* 0x0000006400617213 */ /* 0x000fe20000000000 */
[----:B------:R-:W-:Y:S01]  /*1c40*/  @!P5 IMAD.IADD R13, R13, 0x1, -R0 ;  /* 0x000000010d0dd824 */ /* 0x000fe200078e0a00 */
[----:B------:R-:W-:Y:S01]  /*1c50*/  LOP3.LUT R102, R245, 0xca, RZ, 0xfc, !PT ;  /* 0x000000caf5667812 */ /* 0x000fe200078efcff */
[----:B------:R-:W-:Y:S01]  /*1c60*/  @!P2 IMAD.MOV R9, RZ, RZ, -R9 ;  /* 0x000000ffff09a224 */ /* 0x000fe200078e0a09 */
[----:B------:R-:W-:Y:S01]  /*1c70*/  ISETP.GT.U32.AND P2, PT, R0, R15, PT ;  /* 0x0000000f0000720c */ /* 0x000fe20003f44070 */
[----:B------:R-:W-:Y:S01]  /*1c80*/  IMAD.HI.U32 R11, R246, R19, RZ ;  /* 0x00000013f60b7227 */ /* 0x000fe200078e00ff */
[----:B------:R-:W-:-:S02]  /*1c90*/  ISETP.GT.U32.AND P6, PT, R0, R14, PT ;  /* 0x0000000e0000720c */ /* 0x000fc40003fc4070 */
[----:B------:R-:W-:Y:S01]  /*1ca0*/  ISETP.GT.U32.AND P5, PT, R0, R13, PT ;  /* 0x0000000d0000720c */ /* 0x000fe20003fa4070 */
[----:B------:R-:W-:Y:S01]  /*1cb0*/  @!P0 IMAD.MOV R8, RZ, RZ, -R8 ;  /* 0x000000ffff088224 */ /* 0x000fe200078e0a08 */
[----:B------:R-:W-:Y:S01]  /*1cc0*/  IADD3 R11, -R11, RZ, RZ ;  /* 0x000000ff0b0b7210 */ /* 0x000fe20007ffe1ff */
[--C-:B------:R-:W-:Y:S01]  /*1cd0*/  @!P1 IMAD.IADD R12, R12, 0x1, -R0.reuse ;  /* 0x000000010c0c9824 */ /* 0x100fe200078e0a00 */
[----:B------:R-:W-:Y:S02]  /*1ce0*/  ISETP.GT.U32.AND P1, PT, R0, R17, PT ;  /* 0x000000110000720c */ /* 0x000fe40003f24070 */
[----:B------:R-:W-:Y:S01]  /*1cf0*/  ISETP.GE.AND P0, PT, R18, RZ, PT ;  /* 0x000000ff1200720c */ /* 0x000fe20003f06270 */
[----:B------:R-:W-:Y:S01]  /*1d00*/  IMAD R16, R0, R11, R19 ;  /* 0x0000000b00107224 */ /* 0x000fe200078e0213 */
[----:B------:R-:W-:Y:S01]  /*1d10*/  IABS R99, R102 ;  /* 0x0000006600637213 */ /* 0x000fe20000000000 */
[--C-:B------:R-:W-:Y:S01]  /*1d20*/  @!P2 IMAD.IADD R15, R15, 0x1, -R0.reuse ;  /* 0x000000010f0fa824 */ /* 0x100fe200078e0a00 */
[----:B------:R-:W-:Y:S01]  /*1d30*/  LOP3.LUT R103, R245, 0xce, RZ, 0xfc, !PT ;  /* 0x000000cef5677812 */ /* 0x000fe200078efcff */
[--C-:B------:R-:W-:Y:S01]  /*1d40*/  @!P6 IMAD.IADD R14, R14, 0x1, -R0.reuse ;  /* 0x000000010e0ee824 */ /* 0x100fe200078e0a00 */
[----:B------:R-:W-:Y:S01]  /*1d50*/  ISETP.GT.U32.AND P6, PT, R0, R16, PT ;  /* 0x000000100000720c */ /* 0x000fe20003fc4070 */
[----:B------:R-:W-:Y:S01]  /*1d60*/  @!P5 IMAD.IADD R13, R13, 0x1, -R0 ;  /* 0x000000010d0dd824 */ /* 0x000fe200078e0a00 */
[----:B------:R-:W-:Y:S01]  /*1d70*/  ISETP.GE.AND P5, PT, R21, RZ, PT ;  /* 0x000000ff1500720c */ /* 0x000fe20003fa6270 */
[----:B------:R-:W-:Y:S01]  /*1d80*/  IMAD.HI.U32 R19, R246, R25, RZ ;  /* 0x00000019f6137227 */ /* 0x000fe200078e00ff */
[----:B------:R-:W-:-:S02]  /*1d90*/  ISETP.GT.U32.AND P2, PT, R0, R15, PT ;  /* 0x0000000f0000720c */ /* 0x000fc40003f44070 */
[----:B------:R-:W-:Y:S01]  /*1da0*/  IABS R21, R26 ;  /* 0x0000001a00157213 */ /* 0x000fe20000000000 */
[--C-:B------:R-:W-:Y:S01]  /*1db0*/  @!P1 IMAD.IADD R17, R17, 0x1, -R0.reuse ;  /* 0x0000000111119824 */ /* 0x100fe200078e0a00 */
[----:B------:R-:W-:Y:S01]  /*1dc0*/  ISETP.GE.AND P1, PT, R24, RZ, PT ;  /* 0x000000ff1800720c */ /* 0x000fe20003f26270 */
[C---:B------:R-:W-:Y:S01]  /*1dd0*/  IMAD.HI.U32 R18, R246.reuse, R23, RZ ;  /* 0x00000017f6127227 */ /* 0x040fe200078e00ff */
[C---:B------:R-:W-:Y:S02]  /*1de0*/  LOP3.LUT R24, R245.reuse, 0x34, RZ, 0xfc, !PT ;  /* 0x00000034f5187812 */ /* 0x040fe400078efcff */
[C---:B------:R-:W-:Y:S01]  /*1df0*/  LOP3.LUT R104, R245.reuse, 0xd0, RZ, 0xfc, !PT ;  /* 0x000000d0f5687812 */ /* 0x040fe200078efcff */
[----:B------:R-:W-:Y:S01]  /*1e00*/  IMAD.HI.U32 R11, R246, R21, RZ ;  /* 0x00000015f60b7227 */ /* 0x000fe200078e00ff */
[C---:B------:R-:W-:Y:S02]  /*1e10*/  LOP3.LUT R108, R245.reuse, 0xd8, RZ, 0xfc, !PT ;  /* 0x000000d8f56c7812 */ /* 0x040fe400078efcff */
[----:B------:R-:W-:Y:S01]  /*1e20*/  LOP3.LUT R106, R245, 0xd6, RZ, 0xfc, !PT ;  /* 0x000000d6f56a7812 */ /* 0x000fe200078efcff */
[----:B------:R-:W-:Y:S01]  /*1e30*/  IMAD.MOV R11, RZ, RZ, -R11 ;  /* 0x000000ffff0b7224 */ /* 0x000fe200078e0a0b */
[----:B------:R-:W-:Y:S01]  /*1e40*/  IABS R107, R108 ;  /* 0x0000006c006b7213 */ /* 0x000fe20000000000 */
[--C-:B------:R-:W-:Y:S01]  /*1e50*/  @!P6 IMAD.IADD R16, R16, 0x1, -R0.reuse ;  /* 0x000000011010e824 */ /* 0x100fe200078e0a00 */
[----:B------:R-:W-:Y:S01]  /*1e60*/  ISETP.GT.U32.AND P6, PT, R0, R17, PT ;  /* 0x000000110000720c */ /* 0x000fe20003fc4070 */
[----:B------:R-:W-:Y:S01]  /*1e70*/  IMAD.MOV R20, RZ, RZ, -R19 ;  /* 0x000000ffff147224 */ /* 0x000fe200078e0a13 */
[----:B------:R-:W-:Y:S01]  /*1e80*/  IABS R105, R106 ;  /* 0x0000006a00697213 */ /* 0x000fe20000000000 */
[----:B------:R-:W-:Y:S01]  /*1e90*/  @!P2 IMAD.IADD R15, R15, 0x1, -R0 ;  /* 0x000000010f0fa824 */ /* 0x000fe200078e0a00 */
[----:B------:R-:W-:Y:S01]  /*1ea0*/  ISETP.GE.AND P2, PT, R22, RZ, PT ;  /* 0x000000ff1600720c */ /* 0x000fe20003f46270 */
[----:B------:R-:W-:Y:S01]  /*1eb0*/  IMAD.MOV R18, RZ, RZ, -R18 ;  /* 0x000000ffff127224 */ /* 0x000fe200078e0a12 */
[C---:B------:R-:W-:Y:S01]  /*1ec0*/  LOP3.LUT R110, R245.reuse, 0xda, RZ, 0xfc, !PT ;  /* 0x000000daf56e7812 */ /* 0x040fe200078efcff */
[C---:B------:R-:W-:Y:S01]  /*1ed0*/  IMAD R19, R0.reuse, R11, R21 ;  /* 0x0000000b00137224 */ /* 0x040fe200078e0215 */
[C---:B------:R-:W-:Y:S01]  /*1ee0*/  LOP3.LUT R112, R245.reuse, 0xdc, RZ, 0xfc, !PT ;  /* 0x000000dcf5707812 */ /* 0x040fe200078efcff */
[----:B------:R-:W-:Y:S01]  /*1ef0*/  IMAD.MOV.U32 R11, RZ, RZ, R13 ;  /* 0x000000ffff0b7224 */ /* 0x000fe200078e000d */
[----:B------:R-:W-:Y:S01]  /*1f00*/  LOP3.LUT R113, R245, 0xde, RZ, 0xfc, !PT ;  /* 0x000000def5717812 */ /* 0x000fe200078efcff */
[C---:B------:R-:W-:Y:S01]  /*1f10*/  IMAD R18, R0.reuse, R18, R23 ;  /* 0x0000001200127224 */ /* 0x040fe200078e0217 */
[----:B------:R-:W-:Y:S01]  /*1f20*/  IABS R23, R24 ;  /* 0x0000001800177213 */ /* 0x000fe20000000000 */
[----:B------:R-:W-:Y:S01]  /*1f30*/  IMAD.MOV.U32 R13, RZ, RZ, R15 ;  /* 0x000000ffff0d7224 */ /* 0x000fe200078e000f */
[----:B------:R-:W-:Y:S01]  /*1f40*/  @!P6 IADD3 R17, R17, -R0, RZ ;  /* 0x800000001111e210 */ /* 0x000fe20007ffe0ff */
[----:B------:R-:W-:Y:S01]  /*1f50*/  @!P3 IMAD.MOV R11, RZ, RZ, -R11 ;  /* 0x000000ffff0bb224 */ /* 0x000fe200078e0a0b */
[C---:B------:R-:W-:Y:S01]  /*1f60*/  ISETP.GT.U32.AND P3, PT, R0.reuse, R19, PT ;  /* 0x000000130000720c */ /* 0x040fe20003f64070 */
[----:B------:R-:W-:Y:S01]  /*1f70*/  @!P0 IMAD.MOV R12, RZ, RZ, -R12 ;  /* 0x000000ffff0c8224 */ /* 0x000fe200078e0a0c */
[C---:B------:R-:W-:Y:S01]  /*1f80*/  ISETP.GT.U32.AND P0, PT, R0.reuse, R16, PT ;  /* 0x000000100000720c */ /* 0x040fe20003f04070 */
[C---:B------:R-:W-:Y:S01]  /*1f90*/  IMAD R21, R0.reuse, R20, R25 ;  /* 0x0000001400157224 */ /* 0x040fe200078e0219 */
[----:B------:R-:W-:Y:S01]  /*1fa0*/  IABS R25, R29 ;  /* 0x0000001d00197213 */ /* 0x000fe20000000000 */
[----:B------:R-:W-:Y:S01]  /*1fb0*/  @!P4 IMAD.MOV R13, RZ, RZ, -R13 ;  /* 0x000000ffff0dc224 */ /* 0x000fe200078e0a0d */
[----:B------:R-:W-:Y:S01]  /*1fc0*/  ISETP.GT.U32.AND P4, PT, R0, R18, PT ;  /* 0x000000120000720c */ /* 0x000fe20003f84070 */
[----:B------:R-:W-:Y:S01]  /*1fd0*/  IMAD.HI.U32 R15, R246, R23, RZ ;  /* 0x00000017f60f7227 */ /* 0x000fe200078e00ff */
[----:B------:R-:W-:-:S02]  /*1fe0*/  ISETP.GT.U32.AND P6, PT, R0, R21, PT ;  /* 0x000000150000720c */ /* 0x000fc40003fc4070 */
[----:B------:R-:W-:Y:S01]  /*1ff0*/  LOP3.LUT R114, R245, 0xe0, RZ, 0xfc, !PT ;  /* 0x000000e0f5727812 */ /* 0x000fe200078efcff */
[----:B------:R-:W-:Y:S01]  /*2000*/  IMAD.MOV R15, RZ, RZ, -R15 ;  /* 0x000000ffff0f7224 */ /* 0x000fe200078e0a0f */
[----:B------:R-:W-:Y:S01]  /*2010*/  IABS R109, R113 ;  /* 0x00000071006d7213 */ /* 0x000fe20000000000 */
[--C-:B------:R-:W-:Y:S01]  /*2020*/  @!P3 IMAD.IADD R19, R19, 0x1, -R0.reuse ;  /* 0x000000011313b824 */ /* 0x100fe200078e0a00 */
[----:B------:R-:W-:Y:S01]  /*2030*/  ISETP.GE.AND P3, PT, R28, RZ, PT ;  /* 0x000000ff1c00720c */ /* 0x000fe20003f66270 */
[--C-:B------:R-:W-:Y:S01]  /*2040*/  @!P0 IMAD.IADD R16, R16, 0x1, -R0.reuse ;  /* 0x0000000110108824 */ /* 0x100fe200078e0a00 */
[----:B------:R-:W-:Y:S01]  /*2050*/  LOP3.LUT R28, R245, 0x3c, RZ, 0xfc, !PT ;  /* 0x0000003cf51c7812 */ /* 0x000fe200078efcff */
[----:B------:R-:W-:Y:S01]  /*2060*/  IMAD R20, R0, R15, R23 ;  /* 0x0000000f00147224 */ /* 0x000fe200078e0217 */
[----:B------:R-:W-:Y:S01]  /*2070*/  ISETP.GE.AND P0, PT, R27, RZ, PT ;  /* 0x000000ff1b00720c */ /* 0x000fe20003f06270 */
[----:B------:R-:W-:Y:S01]  /*2080*/  @!P4 IMAD.IADD R18, R18, 0x1, -R0 ;  /* 0x000000011212c824 */ /* 0x000fe200078e0a00 */
[C---:B------:R-:W-:Y:S01]  /*2090*/  ISETP.GT.U32.AND P4, PT, R0.reuse, R19, PT ;  /* 0x000000130000720c */ /* 0x040fe20003f84070 */
[----:B------:R-:W-:Y:S01]  /*20a0*/  @!P1 IMAD.MOV R16, RZ, RZ, -R16 ;  /* 0x000000ffff109224 */ /* 0x000fe200078e0a10 */
[C---:B------:R-:W-:Y:S01]  /*20b0*/  ISETP.GT.U32.AND P1, PT, R0.reuse, R20, PT ;  /* 0x000000140000720c */ /* 0x040fe20003f24070 */
[----:B------:R-:W-:Y:S01]  /*20c0*/  IMAD.MOV.U32 R15, RZ, RZ, R17 ;  /* 0x000000ffff0f7224 */ /* 0x000fe200078e0011 */
[----:B------:R-:W-:Y:S01]  /*20d0*/  LOP3.LUT R17, R245, 0x38, RZ, 0xfc, !PT ;  /* 0x00000038f5117812 */ /* 0x000fe200078efcff */
[----:B------:R-:W-:Y:S01]  /*20e0*/  @!P6 IMAD.IADD R21, R21, 0x1, -R0 ;  /* 0x000000011515e824 */ /* 0x000fe200078e0a00 */
[----:B------:R-:W-:Y:S01]  /*20f0*/  ISETP.GT.U32.AND P6, PT, R0, R18, PT ;  /* 0x000000120000720c */ /* 0x000fe20003fc4070 */
[----:B------:R-:W-:Y:S01]  /*2100*/  IMAD.HI.U32 R22, R246, R25, RZ ;  /* 0x00000019f6167227 */ /* 0x000fe200078e00ff */
[----:B------:R-:W-:-:S02]  /*2110*/  IABS R111, R114 ;  /* 0x00000072006f7213 */ /* 0x000fc40000000000 */
[C---:B------:R-:W-:Y:S01]  /*2120*/  LOP3.LUT R120, R245.reuse, 0xf0, RZ, 0xfc, !PT ;  /* 0x000000f0f5787812 */ /* 0x040fe200078efcff */
[----:B------:R-:W-:Y:S01]  /*2130*/  @!P2 IMAD.MOV R15, RZ, RZ, -R15 ;  /* 0x000000ffff0fa224 */ /* 0x000fe200078e0a0f */
[----:B------:R-:W-:Y:S01]  /*2140*/  ISETP.GT.U32.AND P2, PT, R0, R21, PT ;  /* 0x000000150000720c */ /* 0x000fe20003f44070 */
[----:B------:R-:W-:Y:S01]  /*2150*/  @!P5 IMAD.MOV R14, RZ, RZ, -R14 ;  /* 0x000000ffff0ed224 */ /* 0x000fe200078e0a0e */
[----:B------:R-:W-:Y:S01]  /*2160*/  ISETP.GE.AND P5, PT, R26, RZ, PT ;  /* 0x000000ff1a00720c */ /* 0x000fe20003fa6270 */
[----:B------:R-:W-:Y:S01]  /*2170*/  IMAD.MOV R22, RZ, RZ, -R22 ;  /* 0x000000ffff167224 */ /* 0x000fe200078e0a16 */
[----:B------:R-:W-:Y:S01]  /*2180*/  LOP3.LUT R26, R245, 0x3a, RZ, 0xfc, !PT ;  /* 0x0000003af51a7812 */ /* 0x000fe200078efcff */
[--C-:B------:R-:W-:Y:S01]  /*2190*/  @!P4 IMAD.IADD R19, R19, 0x1, -R0.reuse ;  /* 0x000000011313c824 */ /* 0x100fe200078e0a00 */
[----:B------:R-:W-:Y:S01]  /*21a0*/  ISETP.GE.AND P4, PT, R24, RZ, PT ;  /* 0x000000ff1800720c */ /* 0x000fe20003f86270 */
[----:B------:R-:W-:Y:S01]  /*21b0*/  IMAD R23, R0, R22, R25 ;  /* 0x0000001600177224 */ /* 0x000fe200078e0219 */
[----:B------:R-:W-:Y:S01]  /*21c0*/  IABS R25, R17 ;  /* 0x0000001100197213 */ /* 0x000fe20000000000 */
[--C-:B------:R-:W-:Y:S01]  /*21d0*/  @!P1 IMAD.IADD R20, R20, 0x1, -R0.reuse ;  /* 0x0000000114149824 */ /* 0x100fe200078e0a00 */
[----:B------:R-:W-:Y:S01]  /*21e0*/  ISETP.GE.AND P1, PT, R17, RZ, PT ;  /* 0x000000ff1100720c */ /* 0x000fe20003f26270 */
[--C-:B------:R-:W-:Y:S01]  /*21f0*/  @!P6 IMAD.IADD R18, R18, 0x1, -R0.reuse ;  /* 0x000000011212e824 */ /* 0x100fe200078e0a00 */
[----:B------:R-:W-:Y:S01]  /*2200*/  ISETP.GT.U32.AND P6, PT, R0, R23, PT ;  /* 0x000000170000720c */ /* 0x000fe20003fc4070 */
[----:B------:R-:W-:Y:S01]  /*2210*/  IMAD.MOV.U32 R17, RZ, RZ, R19 ;  /* 0x000000ffff117224 */ /* 0x000fe200078e0013 */
[----:B------:R-:W-:Y:S01]  /*2220*/  IABS R27, R26 ;  /* 0x0000001a001b7213 */ /* 0x000fe20000000000 */
[----:B------:R-:W-:Y:S01]  /*2230*/  @!P2 IMAD.IADD R21, R21, 0x1, -R0 ;  /* 0x000000011515a824 */ /* 0x000fe200078e0a00 */
[----:B------:R-:W-:Y:S01]  /*2240*/  ISETP.GE.AND P2, PT, R29, RZ, PT ;  /* 0x000000ff1d00720c */ /* 0x000fe20003f46270 */
[----:B------:R-:W-:Y:S01]  /*2250*/  @!P5 IMAD.MOV R17, RZ, RZ, -R17 ;  /* 0x000000ffff11d224 */ /* 0x000fe200078e0a11 */
[----:B------:R-:W-:Y:S01]  /*2260*/  IABS R29, R28 ;  /* 0x0000001c001d7213 */ /* 0x000fe20000000000 */
[----:B------:R-:W-:Y:S01]  /*2270*/  IMAD.HI.U32 R22, R246, R25, RZ ;  /* 0x00000019f6167227 */ /* 0x000fe200078e00ff */
[----:B------:R-:W-:-:S02]  /*2280*/  ISETP.GT.U32.AND P5, PT, R0, R20, PT ;  /* 0x000000140000720c */ /* 0x000fc40003fa4070 */
[C---:B------:R-:W-:Y:S01]  /*2290*/  LOP3.LUT R118, R245.reuse, 0xee, RZ, 0xfc, !PT ;  /* 0x000000eef5767812 */ /* 0x040fe200078efcff */
[----:B------:R-:W-:Y:S01]  /*22a0*/  IMAD.HI.U32 R24, R246, R27, RZ ;  /* 0x0000001bf6187227 */ /* 0x000fe200078e00ff */
[----:B------:R-:W-:Y:S02]  /*22b0*/  IADD3 R22, -R22, RZ, RZ ;  /* 0x000000ff16167210 */ /* 0x000fe40007ffe1ff */
[C---:B------:R-:W-:Y:S01]  /*22c0*/  LOP3.LUT R122, R245.reuse, 0xf2, RZ, 0xfc, !PT ;  /* 0x000000f2f57a7812 */ /* 0x040fe200078efcff */
[----:B------:R-:W-:Y:S01]  /*22d0*/  IMAD.MOV.U32 R19, RZ, RZ, R21 ;  /* 0x000000ffff137224 */ /* 0x000fe200078e0015 */
[C---:B------:R-:W-:Y:S01]  /*22e0*/  LOP3.LUT R125, R245.reuse, 0xf6, RZ, 0xfc, !PT ;  /* 0x000000f6f57d7812 */ /* 0x040fe200078efcff */
[----:B------:R-:W-:Y:S01]  /*22f0*/  IMAD.HI.U32 R21, R246, R29, RZ ;  /* 0x0000001df6157227 */ /* 0x000fe200078e00ff */
[----:B------:R-:W-:Y:S02]  /*2300*/  LOP3.LUT R124, R245, 0xf4, RZ, 0xfc, !PT ;  /* 0x000000f4f57c7812 */ /* 0x000fe400078efcff */
[----:B------:R-:W-:Y:S01]  /*2310*/  IABS R119, R122 ;  /* 0x0000007a00777213 */ /* 0x000fe20000000000 */
[----:B------:R-:W-:Y:S01]  /*2320*/  IMAD.MOV R24, RZ, RZ, -R24 ;  /* 0x000000ffff187224 */ /* 0x000fe200078e0a18 */
[----:B------:R-:W-:Y:S01]  /*2330*/  IABS R123, R125 ;  /* 0x0000007d007b7213 */ /* 0x000fe20000000000 */
[--C-:B------:R-:W-:Y:S01]  /*2340*/  @!P6 IMAD.IADD R23, R23, 0x1, -R0.reuse ;  /* 0x000000011717e824 */ /* 0x100fe200078e0a00 */
[----:B------:R-:W-:Y:S01]  /*2350*/  IABS R121, R124 ;  /* 0x0000007c00797213 */ /* 0x000fe20000000000 */
[----:B------:R-:W-:Y:S01]  /*2360*/  IMAD.MOV R21, RZ, RZ, -R21 ;  /* 0x000000ffff157224 */ /* 0x000fe200078e0a15 */
[C---:B------:R-:W-:Y:S01]  /*2370*/  LOP3.LUT R126, R245.reuse, 0xfe, RZ, 0xfc, !PT ;  /* 0x000000fef57e7812 */ /* 0x040fe200078efcff */
[C---:B------:R-:W-:Y:S01]  /*2380*/  IMAD R22, R0.reuse, R22, R25 ;  /* 0x0000001600167224 */ /* 0x040fe200078e0219 */
[C---:B------:R-:W-:Y:S01]  /*2390*/  ISETP.GT.U32.AND P6, PT, R0.reuse, R23, PT ;  /* 0x000000170000720c */ /* 0x040fe20003fc4070 */
[----:B------:R-:W-:Y:S01]  /*23a0*/  IMAD R25, R0, R24, R27 ;  /* 0x0000001800197224 */ /* 0x000fe200078e021b */
[----:B------:R-:W-:Y:S01]  /*23b0*/  IABS R127, R126 ;  /* 0x0000007e007f7213 */ /* 0x000fe20000000000 */
[----:B------:R-:W-:Y:S01]  /*23c0*/  @!P5 IMAD.IADD R20, R20, 0x1, -R0 ;  /* 0x000000011414d824 */ /* 0x000fe200078e0a00 */
[C---:B------:R-:W-:Y:S01]  /*23d0*/  LOP3.LUT R128, R245.reuse, 0x100, RZ, 0xfc, !PT ;  /* 0x00000100f5807812 */ /* 0x040fe200078efcff */
[C---:B------:R-:W-:Y:S01]  /*23e0*/  IMAD R24, R0.reuse, R21, R29 ;  /* 0x0000001500187224 */ /* 0x040fe200078e021d */
[C---:B------:R-:W-:Y:S01]  /*23f0*/  ISETP.GT.U32.AND P5, PT, R0.reuse, R25, PT ;  /* 0x000000190000720c */ /* 0x040fe20003fa4070 */
[----:B------:R-:W-:Y:S01]  /*2400*/  @!P4 IMAD.MOV R20, RZ, RZ, -R20 ;  /* 0x000000ffff14c224 */ /* 0x000fe200078e0a14 */
[----:B------:R-:W-:Y:S01]  /*2410*/  LOP3.LUT R130, R245, 0x102, RZ, 0xfc, !PT ;  /* 0x00000102f5827812 */ /* 0x000fe200078efcff */
[----:B------:R-:W-:Y:S01]  /*2420*/  @!P0 IMAD.MOV R18, RZ, RZ, -R18 ;  /* 0x000000ffff128224 */ /* 0x000fe200078e0a12 */
[C---:B------:R-:W-:Y:S01]  /*2430*/  ISETP.GT.U32.AND P4, PT, R0.reuse, R24, PT ;  /* 0x000000180000720c */ /* 0x040fe20003f84070 */
[----:B------:R-:W-:Y:S01]  /*2440*/  @!P3 IMAD.MOV R19, RZ, RZ, -R19 ;  /* 0x000000ffff13b224 */ /* 0x000fe200078e0a13 */
[----:B------:R-:W-:Y:S01]  /*2450*/  ISETP.GT.U32.AND P0, PT, R0, R22, PT ;  /* 0x000000160000720c */ /* 0x000fe20003f04070 */
[----:B------:R-:W-:Y:S01]  /*2460*/  @!P6 IMAD.IADD R23, R23, 0x1, -R0 ;  /* 0x000000011717e824 */ /* 0x000fe200078e0a00 */
[----:B------:R-:W-:Y:S01]  /*2470*/  ISETP.GE.AND P6, PT, R28, RZ, PT ;  /* 0x000000ff1c00720c */ /* 0x000fe20003fc6270 */
[----:B------:R-:W-:Y:S01]  /*2480*/  IMAD.HI.U32 R27, R246, R33, RZ ;  /* 0x00000021f61b7227 */ /* 0x000fe200078e00ff */
[----:B------:R-:W-:-:S02]  /*2490*/  LOP3.LUT R28, R245, 0x40, RZ, 0xfc, !PT ;  /* 0x00000040f51c7812 */ /* 0x000fc400078efcff */
[----:B------:R-:W-:Y:S01]  /*24a0*/  ISETP.GE.AND P3, PT, R26, RZ, PT ;  /* 0x000000ff1a00720c */ /* 0x000fe20003f66270 */
[----:B------:R-:W-:Y:S01]  /*24b0*/  IMAD.MOV.U32 R21, RZ, RZ, R23 ;  /* 0x000000ffff157224 */ /* 0x000fe200078e0017 */
[----:B------:R-:W-:Y:S01]  /*24c0*/  LOP3.LUT R26, R245, 0x3e, RZ, 0xfc, !PT ;  /* 0x0000003ef51a7812 */ /* 0x000fe200078efcff */
[--C-:B------:R-:W-:Y:S01]  /*24d0*/  @!P5 IMAD.IADD R25, R25, 0x1, -R0.reuse ;  /* 0x000000011919d824 */ /* 0x100fe200078e0a00 */
[----:B------:R-:W-:Y:S01]  /*24e0*/  IABS R31, R28 ;  /* 0x0000001c001f7213 */ /* 0x000fe20000000000 */
[--C-:B------:R-:W-:Y:S01]  /*24f0*/  @!P4 IMAD.IADD R24, R24, 0x1, -R0.reuse ;  /* 0x000000011818c824 */ /* 0x100fe200078e0a00 */
[----:B------:R-:W-:Y:S01]  /*2500*/  IABS R29, R26 ;  /* 0x0000001a001d7213 */ /* 0x000fe20000000000 */
[----:B------:R-:W-:Y:S01]  /*2510*/  @!P0 IMAD.IADD R22, R22, 0x1, -R0 ;  /* 0x0000000116168824 */ /* 0x000fe200078e0a00 */
[----:B------:R-:W-:Y:S01]  /*2520*/  ISETP.GT.U32.AND P5, PT, R0, R25, PT ;  /* 0x000000190000720c */ /* 0x000fe20003fa4070 */
[----:B------:R-:W-:Y:S01]  /*2530*/  @!P2 IMAD.MOV R21, RZ, RZ, -R21 ;  /* 0x000000ffff15a224 */ /* 0x000fe200078e0a15 */
[----:B------:R-:W-:Y:S01]  /*2540*/  ISETP.GE.AND P2, PT, R26, RZ, PT ;  /* 0x000000ff1a00720c */ /* 0x000fe20003f46270 */
[----:B------:R-:W-:Y:S01]  /*2550*/  IMAD.HI.U32 R26, R246, R31, RZ ;  /* 0x0000001ff61a7227 */ /* 0x000fe200078e00ff */
[----:B------:R-:W-:-:S02]  /*2560*/  ISETP.GT.U32.AND P4, PT, R0, R24, PT ;  /* 0x000000180000720c */ /* 0x000fc40003f84070 */
[----:B------:R-:W-:Y:S01]  /*2570*/  ISETP.GT.U32.AND P0, PT, R0, R22, PT ;  /* 0x000000160000720c */ /* 0x000fe20003f04070 */
[----:B------:R-:W-:Y:S01]  /*2580*/  IMAD.MOV R26, RZ, RZ, -R26 ;  /* 0x000000ffff1a7224 */ /* 0x000fe200078e0a1a */
[C---:B------:R-:W-:Y:S01]  /*2590*/  LOP3.LUT R132, R245.reuse, 0x10a, RZ, 0xfc, !PT ;  /* 0x0000010af5847812 */ /* 0x040fe200078efcff */
[----:B------:R-:W-:Y:S01]  /*25a0*/  IMAD.HI.U32 R23, R246, R29, RZ ;  /* 0x0000001df6177227 */ /* 0x000fe200078e00ff */
[C---:B------:R-:W-:Y:S02]  /*25b0*/  LOP3.LUT R134, R245.reuse, 0x10c, RZ, 0xfc, !PT ;  /* 0x0000010cf5867812 */ /* 0x040fe400078efcff */
[----:B------:R-:W-:Y:S01]  /*25c0*/  IABS R133, R132 ;  /* 0x0000008400857213 */ /* 0x000fe20000000000 */
[----:B------:R-:W-:Y:S01]  /*25d0*/  IMAD R26, R0, R26, R31 ;  /* 0x0000001a001a7224 */ /* 0x000fe200078e021f */
[----:B------:R-:W-:Y:S01]  /*25e0*/  IABS R135, R134 ;  /* 0x0000008600877213 */ /* 0x000fe20000000000 */
[----:B------:R-:W-:Y:S01]  /*25f0*/  IMAD.MOV R23, RZ, RZ, -R23 ;  /* 0x000000ffff177224 */ /* 0x000fe200078e0a17 */
[----:B------:R-:W-:Y:S01]  /*2600*/  LOP3.LUT R136, R245, 0x10e, RZ, 0xfc, !PT ;  /* 0x0000010ef5887812 */ /* 0x000fe200078efcff */
[--C-:B------:R-:W-:Y:S01]  /*2610*/  @!P4 IMAD.IADD R24, R24, 0x1, -R0.reuse ;  /* 0x000000011818c824 */ /* 0x100fe200078e0a00 */
[----:B------:R-:W-:Y:S01]  /*2620*/  ISETP.GT.U32.AND P4, PT, R0, R26, PT ;  /* 0x0000001a0000720c */ /* 0x000fe20003f84070 */
[----:B------:R-:W-:Y:S01]  /*2630*/  @!P5 IMAD.IADD R25, R25, 0x1, -R0 ;  /* 0x000000011919d824 */ /* 0x000fe200078e0a00 */
[----:B------:R-:W-:Y:S01]  /*2640*/  @!P0 IADD3 R22, R22, -R0, RZ ;  /* 0x8000000016168210 */ /* 0x000fe20007ffe0ff */
[----:B------:R-:W-:Y:S01]  /*2650*/  @!P6 IMAD.MOV R24, RZ, RZ, -R24 ;  /* 0x000000ffff18e224 */ /* 0x000fe200078e0a18 */
[----:B------:R-:W-:Y:S01]  /*2660*/  ISETP.GE.AND P0, PT, R28, RZ, PT ;  /* 0x000000ff1c00720c */ /* 0x000fe20003f06270 */
[----:B------:R-:W-:Y:S01]  /*2670*/  IMAD.MOV R28, RZ, RZ, -R27 ;  /* 0x000000ffff1c7224 */ /* 0x000fe200078e0a1b */
[----:B------:R-:W-:Y:S01]  /*2680*/  ISETP.GE.AND P5, PT, R30, RZ, PT ;  /* 0x000000ff1e00720c */ /* 0x000fe20003fa6270 */
[C---:B------:R-:W-:Y:S01]  /*2690*/  IMAD R27, R0.reuse, R23, R29 ;  /* 0x00000017001b7224 */ /* 0x040fe200078e021d */
[C---:B------:R-:W-:Y:S01]  /*26a0*/  LOP3.LUT R138, R245.reuse, 0x110, RZ, 0xfc, !PT ;  /* 0x00000110f58a7812 */ /* 0x040fe200078efcff */
[C---:B------:R-:W-:Y:S01]  /*26b0*/  IMAD R29, R0.reuse, R28, R33 ;  /* 0x0000001c001d7224 */ /* 0x040fe200078e0221 */
[----:B------:R-:W-:Y:S01]  /*26c0*/  LOP3.LUT R28, R245, 0x44, RZ, 0xfc, !PT ;  /* 0x00000044f51c7812 */ /* 0x000fe200078efcff */
[----:B------:R-:W-:Y:S01]  /*26d0*/  @!P1 IMAD.MOV R22, RZ, RZ, -R22 ;  /* 0x000000ffff169224 */ /* 0x000fe200078e0a16 */
[----:B------:R-:W-:Y:S01]  /*26e0*/  ISETP.GT.U32.AND P1, PT, R0, R27, PT ;  /* 0x0000001b0000720c */ /* 0x000fe20003f24070 */
[----:B------:R-:W-:Y:S01]  /*26f0*/  @!P4 IMAD.IADD R26, R26, 0x1, -R0 ;  /* 0x000000011a1ac824 */ /* 0x000fe200078e0a00 */
[----:B------:R-:W-:Y:S01]  /*2700*/  IABS R33, R28 ;  /* 0x0000001c00217213 */ /* 0x000fe20000000000 */
[----:B------:R-:W-:Y:S01]  /*2710*/  IMAD.MOV.U32 R23, RZ, RZ, R25 ;  /* 0x000000ffff177224 */ /* 0x000fe200078e0019 */
[----:B------:R-:W-:Y:S01]  /*2720*/  ISETP.GT.U32.AND P6, PT, R0, R29, PT ;  /* 0x0000001d0000720c */ /* 0x000fe20003fc4070 */
[----:B------:R-:W-:Y:S01]  /*2730*/  IMAD.HI.U32 R31, R246, R39, RZ ;  /* 0x00000027f61f7227 */ /* 0x000fe200078e00ff */
[----:B------:R-:W-:-:S02]  /*2740*/  ISETP.GT.U32.AND P4, PT, R0, R26, PT ;  /* 0x0000001a0000720c */ /* 0x000fc40003f84070 */
[----:B------:R-:W-:Y:S01]  /*2750*/  LOP3.LUT R140, R245, 0x112, RZ, 0xfc, !PT ;  /* 0x00000112f58c7812 */ /* 0x000fe200078efcff */
[----:B------:R-:W-:Y:S01]  /*2760*/  IMAD.HI.U32 R25, R246, R33, RZ ;  /* 0x00000021f6197227 */ /* 0x000fe200078e00ff */
[----:B------:R-:W-:Y:S02]  /*2770*/  IADD3 R34, -R31, RZ, RZ ;  /* 0x000000ff1f227210 */ /* 0x000fe40007ffe1ff */
[C---:B------:R-:W-:Y:S01]  /*2780*/  LOP3.LUT R141, R245.reuse, 0x114, RZ, 0xfc, !PT ;  /* 0x00000114f58d7812 */ /* 0x040fe200078efcff */
[----:B------:R-:W-:Y:S01]  /*2790*/  @!P3 IMAD.MOV R23, RZ, RZ, -R23 ;  /* 0x000000ffff17b224 */ /* 0x000fe200078e0a17 */
[----:B------:R-:W-:Y:S01]  /*27a0*/  ISETP.GE.AND P3, PT, R28, RZ, PT ;  /* 0x000000ff1c00720c */ /* 0x000fe20003f66270 */
[----:B------:R-:W-:Y:S01]  /*27b0*/  IMAD.HI.U32 R28, R246, R35, RZ ;  /* 0x00000023f61c7227 */ /* 0x000fe200078e00ff */
[C---:B------:R-:W-:Y:S02]  /*27c0*/  LOP3.LUT R142, R245.reuse, 0x116, RZ, 0xfc, !PT ;  /* 0x00000116f58e7812 */ /* 0x040fe400078efcff */
[----:B------:R-:W-:Y:S01]  /*27d0*/  LOP3.LUT R143, R245, 0x118, RZ, 0xfc, !PT ;  /* 0x00000118f58f7812 */ /* 0x000fe200078efcff */
[----:B------:R-:W-:Y:S01]  /*27e0*/  @!P1 IMAD.IADD R27, R27, 0x1, -R0 ;  /* 0x000000011b1b9824 */ /* 0x000fe200078e0a00 */
[----:B------:R-:W-:Y:S01]  /*27f0*/  IABS R137, R142 ;  /* 0x0000008e00897213 */ /* 0x000fe20000000000 */
[----:B------:R-:W-:Y:S01]  /*2800*/  IMAD.MOV R25, RZ, RZ, -R25 ;  /* 0x000000ffff197224 */ /* 0x000fe200078e0a19 */
[----:B------:R-:W-:Y:S01]  /*2810*/  IABS R139, R143 ;  /* 0x0000008f008b7213 */ /* 0x000fe20000000000 */
[----:B------:R-:W-:Y:S01]  /*2820*/  IMAD.MOV R32, RZ, RZ, -R28 ;  /* 0x000000ffff207224 */ /* 0x000fe200078e0a1c */
[C---:B------:R-:W-:Y:S01]  /*2830*/  ISETP.GT.U32.AND P1, PT, R0.reuse, R27, PT ;  /* 0x0000001b0000720c */ /* 0x040fe20003f24070 */
[----:B------:R-:W-:Y:S01]  /*2840*/  IMAD R28, R0, R25, R33 ;  /* 0x00000019001c7224 */ /* 0x000fe200078e0221 */
[C---:B------:R-:W-:Y:S01]  /*2850*/  LOP3.LUT R144, R245.reuse, 0x120, RZ, 0xfc, !PT ;  /* 0x00000120f5907812 */ /* 0x040fe200078efcff */
[--C-:B------:R-:W-:Y:S01]  /*2860*/  @!P4 IMAD.IADD R26, R26, 0x1, -R0.reuse ;  /* 0x000000011a1ac824 */ /* 0x100fe200078e0a00 */
[----:B------:R-:W-:Y:S01]  /*2870*/  LOP3.LUT R146, R245, 0x128, RZ, 0xfc, !PT ;  /* 0x00000128f5927812 */ /* 0x000fe200078efcff */
[C---:B------:R-:W-:Y:S01]  /*2880*/  IMAD R31, R0.reuse, R32, R35 ;  /* 0x00000020001f7224 */ /* 0x040fe200078e0223 */
[----:B------:R-:W-:Y:S01]  /*2890*/  ISETP.GT.U32.AND P4, PT, R0, R28, PT ;  /* 0x0000001c0000720c */ /* 0x000fe20003f84070 */
[----:B------:R-:W-:Y:S01]  /*28a0*/  @!P6 IMAD.IADD R29, R29, 0x1, -R0 ;  /* 0x000000011d1de824 */ /* 0x000fe200078e0a00 */
[----:B------:R-:W-:Y:S01]  /*28b0*/  IABS R35, R42 ;  /* 0x0000002a00237213 */ /* 0x000fe20000000000 */
[----:B------:R-:W-:Y:S01]  /*28c0*/  IMAD.HI.U32 R30, R246, R37, RZ ;  /* 0x00000025f61e7227 */ /* 0x000fe200078e00ff */
[----:B------:R-:W-:-:S02]  /*28d0*/  ISETP.GT.U32.AND P6, PT, R0, R31, PT ;  /* 0x0000001f0000720c */ /* 0x000fc40003fc4070 */
[----:B------:R-:W-:Y:S01]  /*28e0*/  IABS R147, R146 ;  /* 0x0000009200937213 */ /* 0x000fe20000000000 */
[----:B------:R-:W-:Y:S01]  /*28f0*/  @!P1 IMAD.IADD R27, R27, 0x1, -R0 ;  /* 0x000000011b1b9824 */ /* 0x000fe200078e0a00 */
[----:B------:R-:W-:Y:S01]  /*2900*/  ISETP.GE.AND P1, PT, R36, RZ, PT ;  /* 0x000000ff2400720c */ /* 0x000fe20003f26270 */
[----:B------:R-:W-:Y:S01]  /*2910*/  IMAD.MOV R30, RZ, RZ, -R30 ;  /* 0x000000ffff1e7224 */ /* 0x000fe200078e0a1e */
[C---:B------:R-:W-:Y:S01]  /*2920*/  LOP3.LUT R150, R245.reuse, 0x12c, RZ, 0xfc, !PT ;  /* 0x0000012cf5967812 */ /* 0x040fe200078efcff */
[----:B------:R-:W-:Y:S01]  /*2930*/  IMAD.MOV.U32 R25, RZ, RZ, R27 ;  /* 0x000000ffff197224 */ /* 0x000fe200078e001b */
[----:B------:R-:W-:Y:S01]  /*2940*/  LOP3.LUT R154, R245, 0x12e, RZ, 0xfc, !PT ;  /* 0x0000012ef59a7812 */ /* 0x000fe200078efcff */
[----:B------:R-:W-:Y:S01]  /*2950*/  @!P4 IMAD.IADD R28, R28, 0x1, -R0 ;  /* 0x000000011c1cc824 */ /* 0x000fe200078e0a00 */
[C---:B------:R-:W-:Y:S01]  /*2960*/  ISETP.GT.U32.AND P4, PT, R0.reuse, R29, PT ;  /* 0x0000001d0000720c */ /* 0x040fe20003f84070 */
[C---:B------:R-:W-:Y:S01]  /*2970*/  IMAD R30, R0.reuse, R30, R37 ;  /* 0x0000001e001e7224 */ /* 0x040fe200078e0225 */
[----:B------:R-:W-:Y:S01]  /*2980*/  IABS R37, R43 ;  /* 0x0000002b00257213 */ /* 0x000fe20000000000 */
[----:B------:R-:W-:Y:S01]  /*2990*/  @!P2 IMAD.MOV R25, RZ, RZ, -R25 ;  /* 0x000000ffff19a224 */ /* 0x000fe200078e0a19 */
[----:B------:R-:W-:Y:S01]  /*29a0*/  ISETP.GT.U32.AND P2, PT, R0, R28, PT ;  /* 0x0000001c0000720c */ /* 0x000fe20003f44070 */
[----:B------:R-:W-:Y:S01]  /*29b0*/  IMAD.HI.U32 R27, R246, R35, RZ ;  /* 0x00000023f61b7227 */ /* 0x000fe200078e00ff */
[----:B------:R-:W-:-:S02]  /*29c0*/  IABS R149, R150 ;  /* 0x0000009600957213 */ /* 0x000fc40000000000 */
[----:B------:R-:W-:Y:S01]  /*29d0*/  IABS R151, R154 ;  /* 0x0000009a00977213 */ /* 0x000fe20000000000 */
[----:B------:R-:W-:Y:S01]  /*29e0*/  @!P6 IMAD.IADD R31, R31, 0x1, -R0 ;  /* 0x000000011f1fe824 */ /* 0x000fe200078e0a00 */
[C---:B------:R-:W-:Y:S01]  /*29f0*/  LOP3.LUT R156, R245.reuse, 0x130, RZ, 0xfc, !PT ;  /* 0x00000130f59c7812 */ /* 0x040fe200078efcff */
[----:B------:R-:W-:Y:S01]  /*2a00*/  IMAD.HI.U32 R32, R246, R37, RZ ;  /* 0x00000025f6207227 */ /* 0x000fe200078e00ff */
[C---:B------:R-:W-:Y:S02]  /*2a10*/  LOP3.LUT R158, R245.reuse, 0x132, RZ, 0xfc, !PT ;  /* 0x00000132f59e7812 */ /* 0x040fe400078efcff */
[C---:B------:R-:W-:Y:S01]  /*2a20*/  ISETP.GT.U32.AND P6, PT, R0.reuse, R31, PT ;  /* 0x0000001f0000720c */ /* 0x040fe20003fc4070 */
[----:B------:R-:W-:Y:S01]  /*2a30*/  IMAD.MOV R27, RZ, RZ, -R27 ;  /* 0x000000ffff1b7224 */ /* 0x000fe200078e0a1b */
[----:B------:R-:W-:Y:S01]  /*2a40*/  IABS R153, R156 ;  /* 0x0000009c00997213 */ /* 0x000fe20000000000 */
[----:B------:R-:W-:Y:S01]  /*2a50*/  IMAD.MOV R36, RZ, RZ, -R32 ;  /* 0x000000ffff247224 */ /* 0x000fe200078e0a20 */
[C---:B------:R-:W-:Y:S01]  /*2a60*/  LOP3.LUT R159, R245.reuse, 0x134, RZ, 0xfc, !PT ;  /* 0x00000134f59f7812 */ /* 0x040fe200078efcff */
[----:B------:R-:W-:Y:S01]  /*2a70*/  @!P0 IMAD.MOV R26, RZ, RZ, -R26 ;  /* 0x000000ffff1a8224 */ /* 0x000fe200078e0a1a */
[C---:B------:R-:W-:Y:S01]  /*2a80*/  ISETP.GT.U32.AND P0, PT, R0.reuse, R30, PT ;  /* 0x0000001e0000720c */ /* 0x040fe20003f04070 */
[C---:B------:R-:W-:Y:S01]  /*2a90*/  IMAD R32, R0.reuse, R27, R35 ;  /* 0x0000001b00207224 */ /* 0x040fe200078e0223 */
[C---:B------:R-:W-:Y:S01]  /*2aa0*/  LOP3.LUT R160, R245.reuse, 0x136, RZ, 0xfc, !PT ;  /* 0x00000136f5a07812 */ /* 0x040fe200078efcff */
[----:B------:R-:W-:Y:S01]  /*2ab0*/  IMAD R33, R0, R34, R39 ;  /* 0x0000002200217224 */ /* 0x000fe200078e0227 */
[----:B------:R-:W-:Y:S01]  /*2ac0*/  IABS R39, R44 ;  /* 0x0000002c00277213 */ /* 0x000fe20000000000 */
[--C-:B------:R-:W-:Y:S01]  /*2ad0*/  @!P2 IMAD.IADD R28, R28, 0x1, -R0.reuse ;  /* 0x000000011c1ca824 */ /* 0x100fe200078e0a00 */
[C---:B------:R-:W-:Y:S01]  /*2ae0*/  ISETP.GT.U32.AND P2, PT, R0.reuse, R32, PT ;  /* 0x000000200000720c */ /* 0x040fe20003f44070 */
[C---:B------:R-:W-:Y:S01]  /*2af0*/  IMAD R35, R0.reuse, R36, R37 ;  /* 0x0000002400237224 */ /* 0x040fe200078e0225 */
[----:B------:R-:W-:Y:S01]  /*2b00*/  LOP3.LUT R161, R245, 0x138, RZ, 0xfc, !PT ;  /* 0x00000138f5a17812 */ /* 0x000fe200078efcff */
[----:B------:R-:W-:Y:S01]  /*2b10*/  @!P4 IMAD.IADD R29, R29, 0x1, -R0 ;  /* 0x000000011d1dc824 */ /* 0x000fe200078e0a00 */
[----:B------:R-:W-:Y:S01]  /*2b20*/  ISETP.GT.U32.AND P4, PT, R0, R33, PT ;  /* 0x000000210000720c */ /* 0x000fe20003f84070 */
[----:B------:R-:W-:Y:S01]  /*2b30*/  IMAD.HI.U32 R27, R246, R39, RZ ;  /* 0x00000027f61b7227 */ /* 0x000fe200078e00ff */
[----:B------:R-:W-:-:S02]  /*2b40*/  IABS R155, R160 ;  /* 0x000000a0009b7213 */ /* 0x000fc40000000000 */
[----:B------:R-:W-:Y:S01]  /*2b50*/  IABS R157, R161 ;  /* 0x000000a1009d7213 */ /* 0x000fe20000000000 */
[--C-:B------:R-:W-:Y:S01]  /*2b60*/  @!P6 IMAD.IADD R31, R31, 0x1, -R0.reuse ;  /* 0x000000011f1fe824 */ /* 0x100fe200078e0a00 */
[----:B------:R-:W-:Y:S01]  /*2b70*/  ISETP.GT.U32.AND P6, PT, R0, R35, PT ;  /* 0x000000230000720c */ /* 0x000fe20003fc4070 */
[----:B------:R-:W-:Y:S01]  /*2b80*/  IMAD.HI.U32 R34, R246, R41, RZ ;  /* 0x00000029f6227227 */ /* 0x000fe200078e00ff */
[C---:B------:R-:W-:Y:S02]  /*2b90*/  LOP3.LUT R164, R245.reuse, 0x14a, RZ, 0xfc, !PT ;  /* 0x0000014af5a47812 */ /* 0x040fe400078efcff */
[----:B------:R-:W-:Y:S01]  /*2ba0*/  LOP3.LUT R166, R245, 0x14c, RZ, 0xfc, !PT ;  /* 0x0000014cf5a67812 */ /* 0x000fe200078efcff */
[----:B------:R-:W-:Y:S01]  /*2bb0*/  IMAD.MOV R27, RZ, RZ, -R27 ;  /* 0x000000ffff1b7224 */ /* 0x000fe200078e0a1b */
[----:B------:R-:W-:Y:S01]  /*2bc0*/  IADD3 R37, -R34, RZ, RZ ;  /* 0x000000ff22257210 */ /* 0x000fe20007ffe1ff */
[--C-:B------:R-:W-:Y:S01]  /*2bd0*/  @!P0 IMAD.IADD R30, R30, 0x1, -R0.reuse ;  /* 0x000000011e1e8824 */ /* 0x100fe200078e0a00 */
[----:B------:R-:W-:Y:S01]  /*2be0*/  ISETP.GE.AND P0, PT, R38, RZ, PT ;  /* 0x000000ff2600720c */ /* 0x000fe20003f06270 */
[----:B------:R-:W-:Y:S01]  /*2bf0*/  IMAD R34, R0, R27, R39 ;  /* 0x0000001b00227224 */ /* 0x000fe200078e0227 */
[----:B------:R-:W-:Y:S01]  /*2c00*/  IABS R39, R46 ;  /* 0x0000002e00277213 */ /* 0x000fe20000000000 */
[--C-:B------:R-:W-:Y:S01]  /*2c10*/  @!P2 IMAD.IADD R32, R32, 0x1, -R0.reuse ;  /* 0x000000012020a824 */ /* 0x100fe200078e0a00 */
[----:B------:R-:W-:Y:S01]  /*2c20*/  ISETP.GT.U32.AND P2, PT, R0, R30, PT ;  /* 0x0000001e0000720c */ /* 0x000fe20003f44070 */
[----:B------:R-:W-:Y:S01]  /*2c30*/  IMAD.MOV.U32 R27, RZ, RZ, R29 ;  /* 0x000000ffff1b7224 */ /* 0x000fe200078e001d */
[----:B------:R-:W-:Y:S01]  /*2c40*/  IABS R165, R164 ;  /* 0x000000a400a57213 */ /* 0x000fe20000000000 */
[--C-:B------:R-:W-:Y:S01]  /*2c50*/  @!P4 IMAD.IADD R33, R33, 0x1, -R0.reuse ;  /* 0x000000012121c824 */ /* 0x100fe200078e0a00 */
[----:B------:R-:W-:Y:S01]  /*2c60*/  ISETP.GE.AND P4, PT, R40, RZ, PT ;  /* 0x000000ff2800720c */ /* 0x000fe20003f86270 */
[----:B------:R-:W-:Y:S01]  /*2c70*/  @!P5 IMAD.MOV R27, RZ, RZ, -R27 ;  /* 0x000000ffff1bd224 */ /* 0x000fe200078e0a1b */
[C---:B------:R-:W-:Y:S01]  /*2c80*/  ISETP.GT.U32.AND P5, PT, R0.reuse, R32, PT ;  /* 0x000000200000720c */ /* 0x040fe20003fa4070 */
[----:B------:R-:W-:Y:S01]  /*2c90*/  @!P6 IMAD.IADD R35, R35, 0x1, -R0 ;  /* 0x000000012323e824 */ /* 0x000fe200078e0a00 */
[C---:B------:R-:W-:Y:S01]  /*2ca0*/  ISETP.GT.U32.AND P6, PT, R0.reuse, R33, PT ;  /* 0x000000210000720c */ /* 0x040fe20003fc4070 */
[----:B------:R-:W-:Y:S01]  /*2cb0*/  @!P3 IMAD.MOV R28, RZ, RZ, -R28 ;  /* 0x000000ffff1cb224 */ /* 0x000fe200078e0a1c */
[C---:B------:R-:W-:Y:S01]  /*2cc0*/  LOP3.LUT R168, R245.reuse, 0x14e, RZ, 0xfc, !PT ;  /* 0x0000014ef5a87812 */ /* 0x040fe200078efcff */
[C---:B------:R-:W-:Y:S01]  /*2cd0*/  IMAD R37, R0.reuse, R37, R41 ;  /* 0x0000002500257224 */ /* 0x040fe200078e0229 */
[----:B------:R-:W-:Y:S01]  /*2ce0*/  ISETP.GT.U32.AND P3, PT, R0, R35, PT ;  /* 0x000000230000720c */ /* 0x000fe20003f64070 */
[----:B------:R-:W-:Y:S01]  /*2cf0*/  @!P2 IMAD.IADD R30, R30, 0x1, -R0 ;  /* 0x000000011e1ea824 */ /* 0x000fe200078e0a00 */
[----:B------:R-:W-:Y:S01]  /*2d00*/  IABS R41, R47 ;  /* 0x0000002f00297213 */ /* 0x000fe20000000000 */
[----:B------:R-:W-:Y:S01]  /*2d10*/  IMAD.MOV.U32 R29, RZ, RZ, R31 ;  /* 0x000000ffff1d7224 */ /* 0x000fe200078e001f */
[----:B------:R-:W-:Y:S01]  /*2d20*/  ISETP.GE.AND P2, PT, R42, RZ, PT ;  /* 0x000000ff2a00720c */ /* 0x000fe20003f46270 */
[----:B------:R-:W-:Y:S01]  /*2d30*/  IMAD.HI.U32 R31, R246, R39, RZ ;  /* 0x00000027f61f7227 */ /* 0x000fe200078e00ff */
[----:B------:R-:W-:-:S02]  /*2d40*/  LOP3.LUT R171, R245, 0x152, RZ, 0xfc, !PT ;  /* 0x00000152f5ab7812 */ /* 0x000fc400078efcff */
[----:B------:R-:W-:Y:S01]  /*2d50*/  LOP3.LUT R170, R245, 0x150, RZ, 0xfc, !PT ;  /* 0x00000150f5aa7812 */ /* 0x000fe200078efcff */
[--C-:B------:R-:W-:Y:S01]  /*2d60*/  @!P5 IMAD.IADD R32, R32, 0x1, -R0.reuse ;  /* 0x000000012020d824 */ /* 0x100fe200078e0a00 */
[----:B------:R-:W-:Y:S01]  /*2d70*/  ISETP.GE.AND P5, PT, R43, RZ, PT ;  /* 0x000000ff2b00720c */ /* 0x000fe20003fa6270 */
[----:B------:R-:W-:Y:S01]  /*2d80*/  IMAD.HI.U32 R36, R246, R41, RZ ;  /* 0x00000029f6247227 */ /* 0x000fe200078e00ff */
[----:B------:R-:W-:Y:S02]  /*2d90*/  IABS R169, R171 ;  /* 0x000000ab00a97213 */ /* 0x000fe40000000000 */
[----:B------:R-:W-:Y:S01]  /*2da0*/  IABS R167, R170 ;  /* 0x000000aa00a77213 */ /* 0x000fe20000000000 */
[----:B------:R-:W-:Y:S01]  /*2db0*/  IMAD.MOV R38, RZ, RZ, -R31 ;  /* 0x000000ffff267224 */ /* 0x000fe200078e0a1f */
[----:B------:R-:W-:Y:S01]  /*2dc0*/  LOP3.LUT R172, R245, 0x15a, RZ, 0xfc, !PT ;  /* 0x0000015af5ac7812 */ /* 0x000fe200078efcff */
[----:B------:R-:W-:Y:S01]  /*2dd0*/  @!P1 IMAD.MOV R29, RZ, RZ, -R29 ;  /* 0x000000ffff1d9224 */ /* 0x000fe200078e0a1d */
[C---:B------:R-:W-:Y:S01]  /*2de0*/  ISETP.GT.U32.AND P1, PT, R0.reuse, R34, PT ;  /* 0x000000220000720c */ /* 0x040fe20003f24070 */
[----:B------:R-:W-:Y:S01]  /*2df0*/  @!P6 IMAD.IADD R33, R33, 0x1, -R0 ;  /* 0x000000012121e824 */ /* 0x000fe200078e0a00 */
[----:B------:R-:W-:Y:S01]  /*2e00*/  ISETP.GT.U32.AND P6, PT, R0, R37, PT ;  /* 0x000000250000720c */ /* 0x000fe20003fc4070 */
[----:B------:R-:W-:Y:S01]  /*2e10*/  IMAD.MOV R40, RZ, RZ, -R36 ;  /* 0x000000ffff287224 */ /* 0x000fe200078e0a24 */
[----:B------:R-:W-:Y:S01]  /*2e20*/  IABS R173, R172 ;  /* 0x000000ac00ad7213 */ /* 0x000fe20000000000 */
[----:B------:R-:W-:Y:S01]  /*2e30*/  @!P3 IMAD.IADD R35, R35, 0x1, -R0 ;  /* 0x000000012323b824 */ /* 0x000fe200078e0a00 */
[----:B------:R-:W-:Y:S01]  /*2e40*/  ISETP.GE.AND P3, PT, R44, RZ, PT ;  /* 0x000000ff2c00720c */ /* 0x000fe20003f66270 */
[C---:B------:R-:W-:Y:S01]  /*2e50*/  IMAD R36, R0.reuse, R38, R39 ;  /* 0x0000002600247224 */ /* 0x040fe200078e0227 */
[C---:B------:R-:W-:Y:S01]  /*2e60*/  LOP3.LUT R38, R245.reuse, 0x5a, RZ, 0xfc, !PT ;  /* 0x0000005af5267812 */ /* 0x040fe200078efcff */
[----:B------:R-:W-:Y:S01]  /*2e70*/  IMAD.MOV.U32 R31, RZ, RZ, R33 ;  /* 0x000000ffff1f7224 */ /* 0x000fe200078e0021 */
[----:B------:R-:W-:Y:S01]  /*2e80*/  LOP3.LUT R174, R245, 0x15c, RZ, 0xfc, !PT ;  /* 0x0000015cf5ae7812 */ /* 0x000fe200078efcff */
[----:B------:R-:W-:Y:S01]  /*2e90*/  IMAD R39, R0, R40, R41 ;  /* 0x0000002800277224 */ /* 0x000fe200078e0229 */
[----:B------:R-:W-:Y:S01]  /*2ea0*/  IABS R43, R38 ;  /* 0x00000026002b7213 */ /* 0x000fe20000000000 */
[----:B------:R-:W-:Y:S01]  /*2eb0*/  IMAD.MOV.U32 R33, RZ, RZ, R35 ;  /* 0x000000ffff217224 */ /* 0x000fe200078e0023 */
[----:B------:R-:W-:Y:S01]  /*2ec0*/  @!P1 IADD3 R34, R34, -R0, RZ ;  /* 0x8000000022229210 */ /* 0x000fe20007ffe0ff */
[----:B------:R-:W-:Y:S01]  /*2ed0*/  @!P2 IMAD.MOV R32, RZ, RZ, -R32 ;  /* 0x000000ffff20a224 */ /* 0x000fe200078e0a20 */
[C---:B------:R-:W-:Y:S01]  /*2ee0*/  ISETP.GT.U32.AND P2, PT, R0.reuse, R36, PT ;  /* 0x000000240000720c */ /* 0x040fe20003f44070 */
[----:B------:R-:W-:Y:S01]  /*2ef0*/  @!P5 IMAD.MOV R33, RZ, RZ, -R33 ;  /* 0x000000ffff21d224 */ /* 0x000fe200078e0a21 */
[C---:B------:R-:W-:Y:S01]  /*2f00*/  ISETP.GT.U32.AND P5, PT, R0.reuse, R39, PT ;  /* 0x000000270000720c */ /* 0x040fe20003fa4070 */
[----:B------:R-:W-:Y:S01]  /*2f10*/  @!P6 IMAD.IADD R37, R37, 0x1, -R0 ;  /* 0x000000012525e824 */ /* 0x000fe200078e0a00 */
[----:B------:R-:W-:Y:S01]  /*2f20*/  LOP3.LUT R35, R245, 0x58, RZ, 0xfc, !PT ;  /* 0x00000058f5237812 */ /* 0x000fe200078efcff */
[----:B------:R-:W-:Y:S01]  /*2f30*/  @!P0 IMAD.MOV R30, RZ, RZ, -R30 ;  /* 0x000000ffff1e8224 */ /* 0x000fe200078e0a1e */
[C---:B------:R-:W-:Y:S01]  /*2f40*/  ISETP.GT.U32.AND P0, PT, R0.reuse, R34, PT ;  /* 0x000000220000720c */ /* 0x040fe20003f04070 */
[----:B------:R-:W-:Y:S01]  /*2f50*/  @!P4 IMAD.MOV R31, RZ, RZ, -R31 ;  /* 0x000000ffff1fc224 */ /* 0x000fe200078e0a1f */
[----:B------:R-:W-:Y:S01]  /*2f60*/  ISETP.GT.U32.AND P4, PT, R0, R37, PT ;  /* 0x000000250000720c */ /* 0x000fe20003f84070 */
[----:B------:R-:W-:Y:S01]  /*2f70*/  IMAD.HI.U32 R40, R246, R43, RZ ;  /* 0x0000002bf6287227 */ /* 0x000fe200078e00ff */
[----:B------:R-:W-:-:S02]  /*2f80*/  IABS R41, R35 ;  /* 0x0000002300297213 */ /* 0x000fc40000000000 */
[----:B------:R-:W-:Y:S01]  /*2f90*/  ISETP.GE.AND P1, PT, R45, RZ, PT ;  /* 0x000000ff2d00720c */ /* 0x000fe20003f26270 */
[--C-:B------:R-:W-:Y:S01]  /*2fa0*/  @!P2 IMAD.IADD R36, R36, 0x1, -R0.reuse ;  /* 0x000000012424a824 */ /* 0x100fe200078e0a00 */
[----:B------:R-:W-:Y:S01]  /*2fb0*/  ISETP.GE.AND P2, PT, R38, RZ, PT ;  /* 0x000000ff2600720c */ /* 0x000fe20003f46270 */
[----:B------:R-:W-:Y:S01]  /*2fc0*/  @!P5 IMAD.IADD R39, R39, 0x1, -R0 ;  /* 0x000000012727d824 */ /* 0x000fe200078e0a00 */
[----:B------:R-:W-:Y:S01]  /*2fd0*/  ISETP.GE.AND P6, PT, R46, RZ, PT ;  /* 0x000000ff2e00720c */ /* 0x000fe20003fc6270 */
[----:B------:R-:W-:Y:S01]  /*2fe0*/  IMAD.HI.U32 R38, R246, R41, RZ ;  /* 0x00000029f6267227 */ /* 0x000fe200078e00ff */
[----:B------:R-:W-:Y:S02]  /*2ff0*/  ISETP.GT.U32.AND P5, PT, R0, R36, PT ;  /* 0x000000240000720c */ /* 0x000fe40003fa4070 */
[----:B------:R-:W-:Y:S01]  /*3000*/  LOP3.LUT R46, R245, 0x62, RZ, 0xfc, !PT ;  /* 0x00000062f52e7812 */ /* 0x000fe200078efcff */
[----:B------:R-:W-:Y:S01]  /*3010*/  IMAD.MOV R38, RZ, RZ, -R38 ;  /* 0x000000ffff267224 */ /* 0x000fe200078e0a26 */
[----:B------:R-:W-:Y:S01]  /*3020*/  IABS R175, R174 ;  /* 0x000000ae00af7213 */ /* 0x000fe20000000000 */
[--C-:B------:R-:W-:Y:S01]  /*3030*/  @!P0 IMAD.IADD R34, R34, 0x1, -R0.reuse ;  /* 0x0000000122228824 */ /* 0x100fe200078e0a00 */
[----:B------:R-:W-:Y:S01]  /*3040*/  ISETP.GE.AND P0, PT, R47, RZ, PT ;  /* 0x000000ff2f00720c */ /* 0x000fe20003f06270 */
[----:B------:R-:W-:Y:S01]  /*3050*/  @!P4 IMAD.IADD R37, R37, 0x1, -R0 ;  /* 0x000000012525c824 */ /* 0x000fe200078e0a00 */
[----:B------:R-:W-:Y:S01]  /*3060*/  ISETP.GE.AND P4, PT, R35, RZ, PT ;  /* 0x000000ff2300720c */ /* 0x000fe20003f86270 */
[C---:B------:R-:W-:Y:S01]  /*3070*/  IMAD R38, R0.reuse, R38, R41 ;  /* 0x0000002600267224 */ /* 0x040fe200078e0229 */
[----:B------:R-:W-:Y:S01]  /*3080*/  IABS R49, R46 ;  /* 0x0000002e00317213 */ /* 0x000fe20000000000 */
[----:B------:R-:W-:Y:S01]  /*3090*/  @!P3 IMAD.MOV R34, RZ, RZ, -R34 ;  /* 0x000000ffff22b224 */ /* 0x000fe200078e0a22 */
[----:B------:R-:W-:Y:S01]  /*30a0*/  ISETP.GT.U32.AND P3, PT, R0, R39, PT ;  /* 0x000000270000720c */ /* 0x000fe20003f64070 */
[----:B------:R-:W-:Y:S01]  /*30b0*/  @!P5 IMAD.IADD R36, R36, 0x1, -R0 ;  /* 0x000000012424d824 */ /* 0x000fe200078e0a00 */
[----:B------:R-:W-:Y:S01]  /*30c0*/  MOV R35, R37 ;  /* 0x0000002500237202 */ /* 0x000fe20000000f00 */
[----:B------:R-:W-:Y:S01]  /*30d0*/  IMAD.MOV R40, RZ, RZ, -R40 ;  /* 0x000000ffff287224 */ /* 0x000fe200078e0a28 */
[----:B------:R-:W-:Y:S01]  /*30e0*/  LOP3.LUT R37, R245, 0x5c, RZ, 0xfc, !PT ;  /* 0x0000005cf5257812 */ /* 0x000fe200078efcff */
[----:B------:R-:W-:Y:S01]  /*30f0*/  @!P6 IMAD.MOV R36, RZ, RZ, -R36 ;  /* 0x000000ffff24e224 */ /* 0x000fe200078e0a24 */
[C---:B------:R-:W-:Y:S01]  /*3100*/  ISETP.GT.U32.AND P5, PT, R0.reuse, R38, PT ;  /* 0x000000260000720c */ /* 0x040fe20003fa4070 */
[----:B------:R-:W-:Y:S01]  /*3110*/  @!P1 IMAD.MOV R35, RZ, RZ, -R35 ;  /* 0x000000ffff239224 */ /* 0x000fe200078e0a23 */
[----:B------:R-:W-:Y:S01]  /*3120*/  IABS R42, R37 ;  /* 0x00000025002a7213 */ /* 0x000fe20000000000 */
[----:B------:R-:W-:Y:S01]  /*3130*/  IMAD R41, R0, R40, R43 ;  /* 0x0000002800297224 */ /* 0x000fe200078e022b */
[----:B------:R-:W-:Y:S01]  /*3140*/  ISETP.GE.AND P1, PT, R37, RZ, PT ;  /* 0x000000ff2500720c */ /* 0x000fe20003f26270 */
[----:B------:R-:W-:Y:S01]  /*3150*/  IMAD.HI.U32 R116, R246, R119, RZ ;  /* 0x00000077f6747227 */ /* 0x000fe200078e00ff */
[----:B------:R-:W-:-:S02]  /*3160*/  LOP3.LUT R37, R245, 0x5e, RZ, 0xfc, !PT ;  /* 0x0000005ef5257812 */ /* 0x000fc400078efcff */
[----:B------:R-:W-:Y:S01]  /*3170*/  ISETP.GT.U32.AND P6, PT, R0, R41, PT ;  /* 0x000000290000720c */ /* 0x000fe20003fc4070 */
[----:B------:R-:W-:Y:S01]  /*3180*/  IMAD.MOV.U32 R43, RZ, RZ, R42 ;  /* 0x000000ffff2b7224 */ /* 0x000fe200078e002a */
[----:B------:R-:W-:Y:S01]  /*3190*/  IABS R45, R37 ;  /* 0x00000025002d7213 */ /* 0x000fe20000000000 */
[--C-:B------:R-:W-:Y:S01]  /*31a0*/  @!P3 IMAD.IADD R39, R39, 0x1, -R0.reuse ;  /* 0x000000012727b824 */ /* 0x100fe200078e0a00 */
[----:B------:R-:W-:Y:S01]  /*31b0*/  ISETP.GE.AND P3, PT, R37, RZ, PT ;  /* 0x000000ff2500720c */ /* 0x000fe20003f66270 */
[----:B------:R-:W-:Y:S01]  /*31c0*/  IMAD.HI.U32 R37, R246, R43, RZ ;  /* 0x0000002bf6257227 */ /* 0x000fe200078e00ff */
[C---:B------:R-:W-:Y:S02]  /*31d0*/  LOP3.LUT R42, R245.reuse, 0x60, RZ, 0xfc, !PT ;  /* 0x00000060f52a7812 */ /* 0x040fe400078efcff */
[C---:B------:R-:W-:Y:S01]  /*31e0*/  LOP3.LUT R176, R245.reuse, 0x15e, RZ, 0xfc, !PT ;  /* 0x0000015ef5b07812 */ /* 0x040fe200078efcff */
[----:B------:R-:W-:Y:S01]  /*31f0*/  @!P5 IMAD.IADD R38, R38, 0x1, -R0 ;  /* 0x000000012626d824 */ /* 0x000fe200078e0a00 */
[----:B------:R-:W-:Y:S01]  /*3200*/  IABS R47, R42 ;  /* 0x0000002a002f7213 */ /* 0x000fe20000000000 */
[----:B------:R-:W-:Y:S01]  /*3210*/  IMAD.MOV R40, RZ, RZ, -R37 ;  /* 0x000000ffff287224 */ /* 0x000fe200078e0a25 */
[C---:B------:R-:W-:Y:S01]  /*3220*/  LOP3.LUT R178, R245.reuse, 0x166, RZ, 0xfc, !PT ;  /* 0x00000166f5b27812 */ /* 0x040fe200078efcff */
[----:B------:R-:W-:Y:S01]  /*3230*/  IMAD.MOV.U32 R37, RZ, RZ, R39 ;  /* 0x000000ffff257224 */ /* 0x000fe200078e0027 */
[----:B------:R-:W-:Y:S01]  /*3240*/  ISETP.GT.U32.AND P5, PT, R0, R38, PT ;  /* 0x000000260000720c */ /* 0x000fe20003fa4070 */
[----:B------:R-:W-:Y:S01]  /*3250*/  IMAD.HI.U32 R39, R246, R45, RZ ;  /* 0x0000002df6277227 */ /* 0x000fe200078e00ff */
[----:B------:R-:W-:-:S02]  /*3260*/  LOP3.LUT R182, R245, 0x170, RZ, 0xfc, !PT ;  /* 0x00000170f5b67812 */ /* 0x000fc400078efcff */
[C---:B------:R-:W-:Y:S01]  /*3270*/  LOP3.LUT R186, R245.reuse, 0x174, RZ, 0xfc, !PT ;  /* 0x00000174f5ba7812 */ /* 0x040fe200078efcff */
[----:B------:R-:W-:Y:S01]  /*3280*/  IMAD.MOV R39, RZ, RZ, -R39 ;  /* 0x000000ffff277224 */ /* 0x000fe200078e0a27 */
[----:B------:R-:W-:Y:S01]  /*3290*/  LOP3.LUT R184, R245, 0x172, RZ, 0xfc, !PT ;  /* 0x00000172f5b87812 */ /* 0x000fe200078efcff */
[----:B------:R-:W-:Y:S01]  /*32a0*/  @!P6 IMAD.IADD R41, R41, 0x1, -R0 ;  /* 0x000000012929e824 */ /* 0x000fe200078e0a00 */
[----:B------:R-:W-:Y:S01]  /*32b0*/  IABS R185, R186 ;  /* 0x000000ba00b97213 */ /* 0x000fe20000000000 */
[C---:B------:R-:W-:Y:S01]  /*32c0*/  IMAD R40, R0.reuse, R40, R43 ;  /* 0x0000002800287224 */ /* 0x040fe200078e022b */
[C---:B------:R-:W-:Y:S01]  /*32d0*/  LOP3.LUT R188, R245.reuse, 0x178, RZ, 0xfc, !PT ;  /* 0x00000178f5bc7812 */ /* 0x040fe200078efcff */
[C---:B------:R-:W-:Y:S01]  /*32e0*/  IMAD R43, R0.reuse, R39, R45 ;  /* 0x00000027002b7224 */ /* 0x040fe200078e022d */
[----:B------:R-:W-:Y:S01]  /*32f0*/  ISETP.GT.U32.AND P6, PT, R0, R41, PT ;  /* 0x000000290000720c */ /* 0x000fe20003fc4070 */
[----:B------:R-:W-:Y:S01]  /*3300*/  IMAD.HI.U32 R39, R246, R47, RZ ;  /* 0x0000002ff6277227 */ /* 0x000fe200078e00ff */
[----:B------:R-:W-:-:S02]  /*3310*/  LOP3.LUT R189, R245, 0x17a, RZ, 0xfc, !PT ;  /* 0x0000017af5bd7812 */ /* 0x000fc400078efcff */
[----:B------:R-:W-:Y:S01]  /*3320*/  LOP3.LUT R190, R245, 0x180, RZ, 0xfc, !PT ;  /* 0x00000180f5be7812 */ /* 0x000fe200078efcff */
[----:B------:R-:W-:Y:S01]  /*3330*/  @!P0 IMAD.MOV R37, RZ, RZ, -R37 ;  /* 0x000000ffff258224 */ /* 0x000fe200078e0a25 */
[----:B------:R-:W-:Y:S01]  /*3340*/  ISETP.GE.AND P0, PT, R42, RZ, PT ;  /* 0x000000ff2a00720c */ /* 0x000fe20003f06270 */
[----:B------:R-:W-:Y:S01]  /*3350*/  @!P5 IMAD.IADD R38, R38, 0x1, -R0 ;  /* 0x000000012626d824 */ /* 0x000fe200078e0a00 */
[----:B------:R-:W-:Y:S01]  /*3360*/  IADD3 R39, -R39, RZ, RZ ;  /* 0x000000ff27277210 */ /* 0x000fe20007ffe1ff */
[----:B------:R-:W-:Y:S01]  /*3370*/  IMAD.HI.U32 R42, R246, R49, RZ ;  /* 0x00000031f62a7227 */ /* 0x000fe200078e00ff */
[C---:B------:R-:W-:Y:S02]  /*3380*/  ISETP.GT.U32.AND P5, PT, R0.reuse, R40, PT ;  /* 0x000000280000720c */ /* 0x040fe40003fa4070 */
[----:B------:R-:W-:Y:S01]  /*3390*/  IABS R187, R189 ;  /* 0x000000bd00bb7213 */ /* 0x000fe20000000000 */
[----:B------:R-:W-:Y:S01]  /*33a0*/  IMAD.MOV R45, RZ, RZ, -R42 ;  /* 0x000000ffff2d7224 */ /* 0x000fe200078e0a2a */
[----:B------:R-:W-:Y:S01]  /*33b0*/  IABS R191, R190 ;  /* 0x000000be00bf7213 */ /* 0x000fe20000000000 */
[C---:B------:R-:W-:Y:S01]  /*33c0*/  IMAD R42, R0.reuse, R39, R47 ;  /* 0x00000027002a7224 */ /* 0x040fe200078e022f */
[----:B------:R-:W-:Y:S01]  /*33d0*/  IABS R47, R50 ;  /* 0x00000032002f7213 */ /* 0x000fe20000000000 */
[C---:B------:R-:W-:Y:S01]  /*33e0*/  IMAD R45, R0.reuse, R45, R49 ;  /* 0x0000002d002d7224 */ /* 0x040fe200078e0231 */
[----:B------:R-:W-:Y:S01]  /*33f0*/  IABS R49, R52 ;  /* 0x0000003400317213 */ /* 0x000fe20000000000 */
[----:B------:R-:W-:Y:S01]  /*3400*/  @!P6 IMAD.IADD R41, R41, 0x1, -R0 ;  /* 0x000000012929e824 */ /* 0x000fe200078e0a00 */
[C---:B------:R-:W-:Y:S01]  /*3410*/  ISETP.GT.U32.AND P6, PT, R0.reuse, R42, PT ;  /* 0x0000002a0000720c */ /* 0x040fe20003fc4070 */
[----:B------:R-:W-:Y:S01]  /*3420*/  @!P4 IMAD.MOV R38, RZ, RZ, -R38 ;  /* 0x000000ffff26c224 */ /* 0x000fe200078e0a26 */
[----:B------:R-:W-:Y:S01]  /*3430*/  ISETP.GT.U32.AND P4, PT, R0, R43, PT ;  /* 0x0000002b0000720c */ /* 0x000fe20003f84070 */
[----:B------:R-:W-:Y:S01]  /*3440*/  @!P5 IMAD.IADD R40, R40, 0x1, -R0 ;  /* 0x000000012828d824 */ /* 0x000fe200078e0a00 */
[----:B------:R-:W-:Y:S01]  /*3450*/  ISETP.GT.U32.AND P5, PT, R0, R45, PT ;  /* 0x0000002d0000720c */ /* 0x000fe20003fa4070 */
[----:B------:R-:W-:Y:S01]  /*3460*/  IMAD.HI.U32 R39, R246, R51, RZ ;  /* 0x00000033f6277227 */ /* 0x000fe200078e00ff */
[----:B------:R-:W-:-:S02]  /*3470*/  LOP3.LUT R192, R245, 0x182, RZ, 0xfc, !PT ;  /* 0x00000182f5c07812 */ /* 0x000fc400078efcff */
[C---:B------:R-:W-:Y:S01]  /*3480*/  LOP3.LUT R194, R245.reuse, 0x184, RZ, 0xfc, !PT ;  /* 0x00000184f5c27812 */ /* 0x040fe200078efcff */
[----:B------:R-:W-:Y:S01]  /*3490*/  IMAD.MOV R39, RZ, RZ, -R39 ;  /* 0x000000ffff277224 */ /* 0x000fe200078e0a27 */
[----:B------:R-:W-:Y:S01]  /*34a0*/  IABS R193, R192 ;  /* 0x000000c000c17213 */ /* 0x000fe20000000000 */
[----:B------:R-:W-:Y:S01]  /*34b0*/  IMAD.MOV R116, RZ, RZ, -R116 ;  /* 0x000000ffff747224 */ /* 0x000fe200078e0a74 */
[C---:B------:R-:W-:Y:S01]  /*34c0*/  LOP3.LUT R198, R245.reuse, 0x186, RZ, 0xfc, !PT ;  /* 0x00000186f5c67812 */ /* 0x040fe200078efcff */
[--C-:B------:R-:W-:Y:S01]  /*34d0*/  @!P6 IMAD.IADD R42, R42, 0x1, -R0.reuse ;  /* 0x000000012a2ae824 */ /* 0x100fe200078e0a00 */
[----:B------:R-:W-:Y:S01]  /*34e0*/  LOP3.LUT R201, R245, 0x18a, RZ, 0xfc, !PT ;  /* 0x0000018af5c97812 */ /* 0x000fe200078efcff */
[C---:B------:R-:W-:Y:S01]  /*34f0*/  IMAD R44, R0.reuse, R39, R51 ;  /* 0x00000027002c7224 */ /* 0x040fe200078e0233 */
[----:B------:R-:W-:Y:S01]  /*3500*/  IABS R51, R54 ;  /* 0x0000003600337213 */ /* 0x000fe20000000000 */
[----:B------:R-:W-:Y:S01]  /*3510*/  @!P5 IMAD.IADD R45, R45, 0x1, -R0 ;  /* 0x000000012d2dd824 */ /* 0x000fe200078e0a00 */
[----:B------:R-:W-:Y:S01]  /*3520*/  ISETP.GT.U32.AND P5, PT, R0, R42, PT ;  /* 0x0000002a0000720c */ /* 0x000fe20003fa4070 */
[----:B------:R-:W-:Y:S01]  /*3530*/  IMAD.MOV.U32 R39, RZ, RZ, R41 ;  /* 0x000000ffff277224 */ /* 0x000fe200078e0029 */
[C---:B------:R-:W-:Y:S01]  /*3540*/  LOP3.LUT R196, R245.reuse, 0x18c, RZ, 0xfc, !PT ;  /* 0x0000018cf5c47812 */ /* 0x040fe200078efcff */
[----:B------:R-:W-:Y:S01]  /*3550*/  IMAD.HI.U32 R41, R246, R47, RZ ;  /* 0x0000002ff6297227 */ /* 0x000fe200078e00ff */
[----:B------:R-:W-:-:S02]  /*3560*/  LOP3.LUT R200, R245, 0x188, RZ, 0xfc, !PT ;  /* 0x00000188f5c87812 */ /* 0x000fc400078efcff */
[----:B------:R-:W-:Y:S01]  /*3570*/  IABS R197, R201 ;  /* 0x000000c900c57213 */ /* 0x000fe20000000000 */
[--C-:B------:R-:W-:Y:S01]  /*3580*/  @!P4 IMAD.IADD R43, R43, 0x1, -R0.reuse ;  /* 0x000000012b2bc824 */ /* 0x100fe200078e0a00 */
[C---:B------:R-:W-:Y:S01]  /*3590*/  ISETP.GT.U32.AND P4, PT, R0.reuse, R40, PT ;  /* 0x000000280000720c */ /* 0x040fe20003f84070 */
[----:B------:R-:W-:Y:S01]  /*35a0*/  IMAD.MOV R41, RZ, RZ, -R41 ;  /* 0x000000ffff297224 */ /* 0x000fe200078e0a29 */
[----:B------:R-:W-:Y:S01]  /*35b0*/  IABS R199, R196 ;  /* 0x000000c400c77213 */ /* 0x000fe20000000000 */
[----:B------:R-:W-:Y:S01]  /*35c0*/  @!P2 IMAD.MOV R39, RZ, RZ, -R39 ;  /* 0x000000ffff27a224 */ /* 0x000fe200078e0a27 */
[C---:B------:R-:W-:Y:S01]  /*35d0*/  ISETP.GT.U32.AND P6, PT, R0.reuse, R43, PT ;  /* 0x0000002b0000720c */ /* 0x040fe20003fc4070 */
[C---:B------:R-:W-:Y:S01]  /*35e0*/  IMAD R47, R0.reuse, R41, R47 ;  /* 0x00000029002f7224 */ /* 0x040fe200078e022f */
[----:B------:R-:W-:Y:S01]  /*35f0*/  ISETP.GT.U32.AND P2, PT, R0, R45, PT ;  /* 0x0000002d0000720c */ /* 0x000fe20003f44070 */
[----:B------:R-:W-:Y:S01]  /*3600*/  @!P5 IMAD.IADD R42, R42, 0x1, -R0 ;  /* 0x000000012a2ad824 */ /* 0x000fe200078e0a00 */
[----:B------:R-:W-:Y:S01]  /*3610*/  IABS R195, R200 ;  /* 0x000000c800c37213 */ /* 0x000fe20000000000 */
[----:B------:R-:W-:Y:S01]  /*3620*/  IMAD.HI.U32 R41, R246, R49, RZ ;  /* 0x00000031f6297227 */ /* 0x000fe200078e00ff */
[----:B------:R-:W-:-:S02]  /*3630*/  ISETP.GT.U32.AND P5, PT, R0, R47, PT ;  /* 0x0000002f0000720c */ /* 0x000fc40003fa4070 */
[C---:B------:R-:W-:Y:S01]  /*3640*/  LOP3.LUT R202, R245.reuse, 0x18e, RZ, 0xfc, !PT ;  /* 0x0000018ef5ca7812 */ /* 0x040fe200078efcff */
[--C-:B------:R-:W-:Y:S01]  /*3650*/  @!P4 IMAD.IADD R40, R40, 0x1, -R0.reuse ;  /* 0x000000012828c824 */ /* 0x100fe200078e0a00 */
[----:B------:R-:W-:Y:S01]  /*3660*/  ISETP.GT.U32.AND P4, PT, R0, R44, PT ;  /* 0x0000002c0000720c */ /* 0x000fe20003f84070 */
[----:B------:R-:W-:Y:S01]  /*3670*/  IMAD.MOV R41, RZ, RZ, -R41 ;  /* 0x000000ffff297224 */ /* 0x000fe200078e0a29 */
[----:B------:R-:W-:Y:S01]  /*3680*/  LOP3.LUT R203, R245, 0x190, RZ, 0xfc, !PT ;  /* 0x00000190f5cb7812 */ /* 0x000fe200078efcff */
[--C-:B------:R-:W-:Y:S01]  /*3690*/  @!P6 IMAD.IADD R43, R43, 0x1, -R0.reuse ;  /* 0x000000012b2be824 */ /* 0x100fe200078e0a00 */
[----:B------:R-:W-:Y:S01]  /*36a0*/  ISETP.GE.AND P6, PT, R46, RZ, PT ;  /* 0x000000ff2e00720c */ /* 0x000fe20003fc6270 */
[----:B------:R-:W-:Y:S01]  /*36b0*/  IMAD.HI.U32 R46, R246, R51, RZ ;  /* 0x00000033f62e7227 */ /* 0x000fe200078e00ff */
[----:B------:R-:W-:Y:S02]  /*36c0*/  @!P2 IADD3 R45, R45, -R0, RZ ;  /* 0x800000002d2da210 */ /* 0x000fe40007ffe0ff */
[----:B------:R-:W-:Y:S01]  /*36d0*/  ISETP.GE.AND P2, PT, R48, RZ, PT ;  /* 0x000000ff3000720c */ /* 0x000fe20003f46270 */
[----:B------:R-:W-:Y:S01]  /*36e0*/  @!P5 IMAD.IADD R47, R47, 0x1, -R0 ;  /* 0x000000012f2fd824 */ /* 0x000fe200078e0a00 */
[C---:B------:R-:W-:Y:S01]  /*36f0*/  LOP3.LUT R206, R245.reuse, 0x19e, RZ, 0xfc, !PT ;  /* 0x0000019ef5ce7812 */ /* 0x040fe200078efcff */
[----:B------:R-:W-:Y:S01]  /*3700*/  IMAD.MOV R48, RZ, RZ, -R46 ;  /* 0x000000ffff307224 */ /* 0x000fe200078e0a2e */
[C---:B------:R-:W-:Y:S01]  /*3710*/  LOP3.LUT R208, R245.reuse, 0x1a0, RZ, 0xfc, !PT ;  /* 0x000001a0f5d07812 */ /* 0x040fe200078efcff */
[C---:B------:R-:W-:Y:S01]  /*3720*/  IMAD R46, R0.reuse, R41, R49 ;  /* 0x00000029002e7224 */ /* 0x040fe200078e0231 */
[C---:B------:R-:W-:Y:S01]  /*3730*/  ISETP.GT.U32.AND P5, PT, R0.reuse, R47, PT ;  /* 0x0000002f0000720c */ /* 0x040fe20003fa4070 */
[----:B------:R-:W-:Y:S01]  /*3740*/  IMAD R49, R0, R48, R51 ;  /* 0x0000003000317224 */ /* 0x000fe200078e0233 */
[----:B------:R-:W-:Y:S01]  /*3750*/  IABS R51, R56 ;  /* 0x0000003800337213 */ /* 0x000fe20000000000 */
[----:B------:R-:W-:Y:S01]  /*3760*/  IMAD.HI.U32 R48, R246, R53, RZ ;  /* 0x00000035f6307227 */ /* 0x000fe200078e00ff */
[----:B------:R-:W-:-:S02]  /*3770*/  LOP3.LUT R210, R245, 0x1a2, RZ, 0xfc, !PT ;  /* 0x000001a2f5d27812 */ /* 0x000fc400078efcff */
[----:B------:R-:W-:Y:S01]  /*3780*/  IABS R207, R208 ;  /* 0x000000d000cf7213 */ /* 0x000fe20000000000 */
[----:B------:R-:W-:Y:S01]  /*3790*/  @!P4 IMAD.IADD R44, R44, 0x1, -R0 ;  /* 0x000000012c2cc824 */ /* 0x000fe200078e0a00 */
[----:B------:R-:W-:Y:S01]  /*37a0*/  ISETP.GE.AND P4, PT, R50, RZ, PT ;  /* 0x000000ff3200720c */ /* 0x000fe20003f86270 */
[----:B------:R-:W-:Y:S01]  /*37b0*/  IMAD.MOV R48, RZ, RZ, -R48 ;  /* 0x000000ffff307224 */ /* 0x000fe200078e0a30 */
[----:B------:R-:W-:Y:S01]  /*37c0*/  IABS R209, R210 ;  /* 0x000000d200d17213 */ /* 0x000fe20000000000 */
[----:B------:R-:W-:Y:S01]  /*37d0*/  @!P1 IMAD.MOV R40, RZ, RZ, -R40 ;  /* 0x000000ffff289224 */ /* 0x000fe200078e0a28 */
[C---:B------:R-:W-:Y:S01]  /*37e0*/  ISETP.GT.U32.AND P1, PT, R0.reuse, R44, PT ;  /* 0x0000002c0000720c */ /* 0x040fe20003f24070 */
[C---:B------:R-:W-:Y:S01]  /*37f0*/  IMAD R48, R0.reuse, R48, R53 ;  /* 0x0000003000307224 */ /* 0x040fe200078e0235 */
[----:B------:R-:W-:Y:S01]  /*3800*/  LOP3.LUT R212, R245, 0x1aa, RZ, 0xfc, !PT ;  /* 0x000001aaf5d47812 */ /* 0x000fe200078efcff */
[--C-:B------:R-:W-:Y:S01]  /*3810*/  @!P5 IMAD.IADD R47, R47, 0x1, -R0.reuse ;  /* 0x000000012f2fd824 */ /* 0x100fe200078e0a00 */
[C---:B------:R-:W-:Y:S01]  /*3820*/  LOP3.LUT R214, R245.reuse, 0x1ac, RZ, 0xfc, !PT ;  /* 0x000001acf5d67812 */ /* 0x040fe200078efcff */
[----:B------:R-:W-:Y:S01]  /*3830*/  IMAD.MOV.U32 R41, RZ, RZ, R43 ;  /* 0x000000ffff297224 */ /* 0x000fe200078e002b */
[C---:B------:R-:W-:Y:S01]  /*3840*/  ISETP.GT.U32.AND P5, PT, R0.reuse, R48, PT ;  /* 0x000000300000720c */ /* 0x040fe20003fa4070 */
[----:B------:R-:W-:Y:S01]  /*3850*/  IMAD.MOV.U32 R43, RZ, RZ, R45 ;  /* 0x000000ffff2b7224 */ /* 0x000fe200078e002d */
[----:B------:R-:W-:Y:S01]  /*3860*/  IABS R211, R212 ;  /* 0x000000d400d37213 */ /* 0x000fe20000000000 */
        /* <DEDUP_REMOVED lines=8> */
[----:B------:R-:W-:Y:S01]  /*38f0*/  IABS R213, R214 ;  /* 0x000000d600d57213 */ /* 0x000fe20000000000 */
[--C-:B------:R-:W-:Y:S01]  /*3900*/  @!P5 IMAD.IADD R48, R48, 0x1, -R0.reuse ;  /* 0x000000013030d824 */ /* 0x100fe200078e0a00 */
[----:B------:R-:W-:Y:S01]  /*3910*/  IABS R53, R54 ;  /* 0x0000003600357213 */ /* 0x000fe20000000000 */
[----:B------:R-:W-:Y:S01]  /*3920*/  IMAD.MOV R50, RZ, RZ, -R45 ;  /* 0x000000ffff327224 */ /* 0x000fe200078e0a2d */
[----:B------:R-:W-:Y:S01]  /*3930*/  LOP3.LUT R216, R245, 0x1ae, RZ, 0xfc, !PT ;  /* 0x000001aef5d87812 */ /* 0x000fe200078efcff */
[----:B------:R-:W-:Y:S01]  /*3940*/  @!P3 IMAD.IADD R46, R46, 0x1, -R0 ;  /* 0x000000012e2eb824 */ /* 0x000fe200078e0a00 */
[----:B------:R-:W-:Y:S01]  /*3950*/  ISETP.GT.U32.AND P5, PT, R0, R48, PT ;  /* 0x000000300000720c */ /* 0x000fe20003fa4070 */
[----:B------:R-:W-:Y:S01]  /*3960*/  IMAD.HI.U32 R45, R246, R53, RZ ;  /* 0x00000035f62d7227 */ /* 0x000fe200078e00ff */
[----:B------:R-:W-:Y:S02]  /*3970*/  @!P6 IADD3 R49, R49, -R0, RZ ;  /* 0x800000003131e210 */ /* 0x000fe40007ffe0ff */
[C---:B------:R-:W-:Y:S01]  /*3980*/  ISETP.GT.U32.AND P6, PT, R0.reuse, R46, PT ;  /* 0x0000002e0000720c */ /* 0x040fe20003fc4070 */
[----:B------:R-:W-:Y:S01]  /*3990*/  IMAD.MOV R45, RZ, RZ, -R45 ;  /* 0x000000ffff2d7224 */ /* 0x000fe200078e0a2d */
[----:B------:R-:W-:Y:S01]  /*39a0*/  ISETP.GE.AND P3, PT, R55, RZ, PT ;  /* 0x000000ff3700720c */ /* 0x000fe20003f66270 */
[----:B------:R-:W-:Y:S01]  /*39b0*/  @!P2 IMAD.MOV R44, RZ, RZ, -R44 ;  /* 0x000000ffff2ca224 */ /* 0x000fe200078e0a2c */
[C---:B------:R-:W-:Y:S01]  /*39c0*/  ISETP.GT.U32.AND P2, PT, R0.reuse, R49, PT ;  /* 0x000000310000720c */ /* 0x040fe20003f44070 */
[C---:B------:R-:W-:Y:S01]  /*39d0*/  IMAD R51, R0.reuse, R50, R51 ;  /* 0x0000003200337224 */ /* 0x040fe200078e0233 */
[----:B------:R-:W-:Y:S01]  /*39e0*/  IABS R55, R58 ;  /* 0x0000003a00377213 */ /* 0x000fe20000000000 */
[----:B------:R-:W-:Y:S01]  /*39f0*/  IMAD R50, R0, R45, R53 ;  /* 0x0000002d00327224 */ /* 0x000fe200078e0235 */
[C---:B------:R-:W-:Y:S01]  /*3a00*/  LOP3.LUT R218, R245.reuse, 0x1b0, RZ, 0xfc, !PT ;  /* 0x000001b0f5da7812 */ /* 0x040fe200078efcff */
[----:B------:R-:W-:Y:S01]  /*3a10*/  @!P5 IMAD.IADD R48, R48, 0x1, -R0 ;  /* 0x000000013030d824 */ /* 0x000fe200078e0a00 */
[----:B------:R-:W-:Y:S01]  /*3a20*/  LOP3.LUT R219, R245, 0x1b4, RZ, 0xfc, !PT ;  /* 0x000001b4f5db7812 */ /* 0x000fe200078efcff */
[----:B------:R-:W-:Y:S01]  /*3a30*/  IMAD.HI.U32 R45, R246, R55, RZ ;  /* 0x00000037f62d7227 */ /* 0x000fe200078e00ff */
[----:B------:R-:W-:-:S02]  /*3a40*/  ISETP.GT.U32.AND P5, PT, R0, R50, PT ;  /* 0x000000320000720c */ /* 0x000fc40003fa4070 */
[----:B------:R-:W-:Y:S01]  /*3a50*/  IABS R217, R219 ;  /* 0x000000db00d97213 */ /* 0x000fe20000000000 */
[--C-:B------:R-:W-:Y:S01]  /*3a60*/  @!P6 IMAD.IADD R46, R46, 0x1, -R0.reuse ;  /* 0x000000012e2ee824 */ /* 0x100fe200078e0a00 */
[----:B------:R-:W-:Y:S01]  /*3a70*/  ISETP.GT.U32.AND P6, PT, R0, R51, PT ;  /* 0x000000330000720c */ /* 0x000fe20003fc4070 */
[----:B------:R-:W-:Y:S01]  /*3a80*/  @!P2 IMAD.IADD R49, R49, 0x1, -R0 ;  /* 0x000000013131a824 */ /* 0x000fe200078e0a00 */
[----:B------:R-:W-:Y:S01]  /*3a90*/  ISETP.GE.AND P2, PT, R56, RZ, PT ;  /* 0x000000ff3800720c */ /* 0x000fe20003f46270 */
[----:B------:R-:W-:Y:S01]  /*3aa0*/  IMAD.MOV R45, RZ, RZ, -R45 ;  /* 0x000000ffff2d7224 */ /* 0x000fe200078e0a2d */
[C---:B------:R-:W-:Y:S01]  /*3ab0*/  LOP3.LUT R56, R245.reuse, 0x76, RZ, 0xfc, !PT ;  /* 0x00000076f5387812 */ /* 0x040fe200078efcff */
[----:B------:R-:W-:Y:S01]  /*3ac0*/  @!P0 IMAD.MOV R42, RZ, RZ, -R42 ;  /* 0x000000ffff2a8224 */ /* 0x000fe200078e0a2a */
[----:B------:R-:W-:Y:S01]  /*3ad0*/  ISETP.GE.AND P0, PT, R52, RZ, PT ;  /* 0x000000ff3400720c */ /* 0x000fe20003f06270 */
[----:B------:R-:W-:Y:S01]  /*3ae0*/  IMAD R53, R0, R45, R55 ;  /* 0x0000002d00357224 */ /* 0x000fe200078e0237 */
[----:B------:R-:W-:Y:S01]  /*3af0*/  IABS R59, R56 ;  /* 0x00000038003b7213 */ /* 0x000fe20000000000 */
[----:B------:R-:W-:Y:S01]  /*3b00*/  @!P5 IMAD.IADD R50, R50, 0x1, -R0 ;  /* 0x000000013232d824 */ /* 0x000fe200078e0a00 */
[C---:B------:R-:W-:Y:S01]  /*3b10*/  LOP3.LUT R220, R245.reuse, 0x1b6, RZ, 0xfc, !PT ;  /* 0x000001b6f5dc7812 */ /* 0x040fe200078efcff */
[----:B------:R-:W-:Y:S01]  /*3b20*/  IMAD.MOV.U32 R45, RZ, RZ, R47 ;  /* 0x000000ffff2d7224 */ /* 0x000fe200078e002f */
[----:B------:R-:W-:Y:S01]  /*3b30*/  LOP3.LUT R228, R245, 0x1c0, RZ, 0xfc, !PT ;  /* 0x000001c0f5e47812 */ /* 0x000fe200078efcff */
[----:B------:R-:W-:Y:S01]  /*3b40*/  IMAD.HI.U32 R47, R246, R59, RZ ;  /* 0x0000003bf62f7227 */ /* 0x000fe200078e00ff */
[----:B------:R-:W-:-:S02]  /*3b50*/  ISETP.GT.U32.AND P5, PT, R0, R50, PT ;  /* 0x000000320000720c */ /* 0x000fc40003fa4070 */
[----:B------:R-:W-:Y:S01]  /*3b60*/  IABS R225, R228 ;  /* 0x000000e400e17213 */ /* 0x000fe20000000000 */
[----:B------:R-:W-:Y:S01]  /*3b70*/  @!P6 IMAD.IADD R51, R51, 0x1, -R0 ;  /* 0x000000013333e824 */ /* 0x000fe200078e0a00 */
[----:B------:R-:W-:Y:S01]  /*3b80*/  ISETP.GE.AND P6, PT, R54, RZ, PT ;  /* 0x000000ff3600720c */ /* 0x000fe20003fc6270 */
[----:B------:R-:W-:Y:S01]  /*3b90*/  IMAD.MOV R55, RZ, RZ, -R47 ;  /* 0x000000ffff377224 */ /* 0x000fe200078e0a2f */
[----:B------:R-:W-:Y:S01]  /*3ba0*/  MOV R47, R49 ;  /* 0x00000031002f7202 */ /* 0x000fe20000000f00 */
[----:B------:R-:W-:Y:S01]  /*3bb0*/  @!P4 IMAD.MOV R45, RZ, RZ, -R45 ;  /* 0x000000ffff2dc224 */ /* 0x000fe200078e0a2d */
[C---:B------:R-:W-:Y:S01]  /*3bc0*/  ISETP.GT.U32.AND P4, PT, R0.reuse, R51, PT ;  /* 0x000000330000720c */ /* 0x040fe20003f84070 */
[----:B------:R-:W-:Y:S01]  /*3bd0*/  IMAD R55, R0, R55, R59 ;  /* 0x0000003700377224 */ /* 0x000fe200078e023b */
[C---:B------:R-:W-:Y:S01]  /*3be0*/  LOP3.LUT R226, R245.reuse, 0x1c2, RZ, 0xfc, !PT ;  /* 0x000001c2f5e27812 */ /* 0x040fe200078efcff */
[----:B------:R-:W-:Y:S01]  /*3bf0*/  IMAD.HI.U32 R52, R246, R57, RZ ;  /* 0x00000039f6347227 */ /* 0x000fe200078e00ff */
[----:B------:R-:W-:-:S02]  /*3c00*/  LOP3.LUT R222, R245, 0x1c4, RZ, 0xfc, !PT ;  /* 0x000001c4f5de7812 */ /* 0x000fc400078efcff */
[C---:B------:R-:W-:Y:S01]  /*3c10*/  LOP3.LUT R224, R245.reuse, 0x1c6, RZ, 0xfc, !PT ;  /* 0x000001c6f5e07812 */ /* 0x040fe200078efcff */
[----:B------:R-:W-:Y:S01]  /*3c20*/  @!P0 IMAD.MOV R46, RZ, RZ, -R46 ;  /* 0x000000ffff2e8224 */ /* 0x000fe200078e0a2e */
[----:B------:R-:W-:Y:S01]  /*3c30*/  ISETP.GT.U32.AND P0, PT, R0, R53, PT ;  /* 0x000000350000720c */ /* 0x000fe20003f04070 */
[----:B------:R-:W-:Y:S01]  /*3c40*/  @!P5 IMAD.IADD R50, R50, 0x1, -R0 ;  /* 0x000000013232d824 */ /* 0x000fe200078e0a00 */
[----:B------:R-:W-:Y:S01]  /*3c50*/  ISETP.GT.U32.AND P5, PT, R0, R55, PT ;  /* 0x000000370000720c */ /* 0x000fe20003fa4070 */
[----:B------:R-:W-:Y:S01]  /*3c60*/  IMAD.MOV R52, RZ, RZ, -R52 ;  /* 0x000000ffff347224 */ /* 0x000fe200078e0a34 */
[C---:B------:R-:W-:Y:S01]  /*3c70*/  LOP3.LUT R231, R245.reuse, 0x1d2, RZ, 0xfc, !PT ;  /* 0x000001d2f5e77812 */ /* 0x040fe200078efcff */
[----:B------:R-:W-:Y:S01]  /*3c80*/  @!P1 IMAD.MOV R47, RZ, RZ, -R47 ;  /* 0x000000ffff2f9224 */ /* 0x000fe200078e0a2f */
[----:B------:R-:W-:Y:S01]  /*3c90*/  ISETP.GE.AND P1, PT, R58, RZ, PT ;  /* 0x000000ff3a00720c */ /* 0x000fe20003f26270 */
[C---:B------:R-:W-:Y:S01]  /*3ca0*/  IMAD R52, R0.reuse, R52, R57 ;  /* 0x0000003400347224 */ /* 0x040fe200078e0239 */
[----:B------:R-:W-:Y:S01]  /*3cb0*/  LOP3.LUT R58, R245, 0x7a, RZ, 0xfc, !PT ;  /* 0x0000007af53a7812 */ /* 0x000fe200078efcff */
[----:B------:R-:W-:Y:S01]  /*3cc0*/  @!P4 IMAD.IADD R51, R51, 0x1, -R0 ;  /* 0x000000013333c824 */ /* 0x000fe200078e0a00 */
[----:B------:R-:W-:Y:S01]  /*3cd0*/  IABS R57, R62 ;  /* 0x0000003e00397213 */ /* 0x000fe20000000000 */
[----:B------:R-:W-:Y:S01]  /*3ce0*/  @!P3 IMAD.MOV R48, RZ, RZ, -R48 ;  /* 0x000000ffff30b224 */ /* 0x000fe200078e0a30 */
[----:B------:R-:W-:Y:S01]  /*3cf0*/  ISETP.GT.U32.AND P3, PT, R0, R52, PT ;  /* 0x000000340000720c */ /* 0x000fe20003f64070 */
[--C-:B------:R-:W-:Y:S01]  /*3d00*/  @!P0 IMAD.IADD R53, R53, 0x1, -R0.reuse ;  /* 0x0000000135358824 */ /* 0x100fe200078e0a00 */
[----:B------:R-:W-:Y:S01]  /*3d10*/  IABS R59, R58 ;  /* 0x0000003a003b7213 */ /* 0x000fe20000000000 */
[----:B------:R-:W-:Y:S01]  /*3d20*/  IMAD.MOV.U32 R49, RZ, RZ, R51 ;  /* 0x000000ffff317224 */ /* 0x000fe200078e0033 */
[----:B------:R-:W-:Y:S01]  /*3d30*/  ISETP.GE.AND P4, PT, R60, RZ, PT ;  /* 0x000000ff3c00720c */ /* 0x000fe20003f86270 */
[----:B------:R-:W-:Y:S01]  /*3d40*/  @!P5 IMAD.IADD R55, R55, 0x1, -R0 ;  /* 0x000000013737d824 */ /* 0x000fe200078e0a00 */
[----:B------:R-:W-:Y:S01]  /*3d50*/  LOP3.LUT R60, R245, 0x7c, RZ, 0xfc, !PT ;  /* 0x0000007cf53c7812 */ /* 0x000fe200078efcff */
[----:B------:R-:W-:Y:S01]  /*3d60*/  @!P2 IMAD.MOV R49, RZ, RZ, -R49 ;  /* 0x000000ffff31a224 */ /* 0x000fe200078e0a31 */
[----:B------:R-:W-:Y:S01]  /*3d70*/  ISETP.GT.U32.AND P2, PT, R0, R53, PT ;  /* 0x000000350000720c */ /* 0x000fe20003f44070 */
[----:B------:R-:W-:Y:S01]  /*3d80*/  IMAD.HI.U32 R54, R246, R57, RZ ;  /* 0x00000039f6367227 */ /* 0x000fe200078e00ff */
[----:B------:R-:W-:-:S02]  /*3d90*/  ISETP.GT.U32.AND P5, PT, R0, R55, PT ;  /* 0x000000370000720c */ /* 0x000fc40003fa4070 */
[----:B------:R-:W-:Y:S01]  /*3da0*/  IABS R61, R60 ;  /* 0x0000003c003d7213 */ /* 0x000fe20000000000 */
[----:B------:R-:W-:Y:S01]  /*3db0*/  IMAD.HI.U32 R51, R246, R59, RZ ;  /* 0x0000003bf6337227 */ /* 0x000fe200078e00ff */
[----:B------:R-:W-:Y:S02]  /*3dc0*/  ISETP.GE.AND P0, PT, R56, RZ, PT ;  /* 0x000000ff3800720c */ /* 0x000fe40003f06270 */
[----:B------:R-:W-:Y:S01]  /*3dd0*/  IABS R230, R231 ;  /* 0x000000e700e67213 */ /* 0x000fe20000000000 */
[----:B------:R-:W-:Y:S01]  /*3de0*/  IMAD.MOV R54, RZ, RZ, -R54 ;  /* 0x000000ffff367224 */ /* 0x000fe200078e0a36 */
[C---:B------:R-:W-:Y:S01]  /*3df0*/  LOP3.LUT R239, R245.reuse, 0x1d8, RZ, 0xfc, !PT ;  /* 0x000001d8f5ef7812 */ /* 0x040fe200078efcff */
[----:B------:R-:W-:Y:S01]  /*3e00*/  IMAD.MOV R51, RZ, RZ, -R51 ;  /* 0x000000ffff337224 */ /* 0x000fe200078e0a33 */
[C---:B------:R-:W-:Y:S01]  /*3e10*/  LOP3.LUT R236, R245.reuse, 0x1da, RZ, 0xfc, !PT ;  /* 0x000001daf5ec7812 */ /* 0x040fe200078efcff */
[--C-:B------:R-:W-:Y:S01]  /*3e20*/  @!P3 IMAD.IADD R52, R52, 0x1, -R0.reuse ;  /* 0x000000013434b824 */ /* 0x100fe200078e0a00 */
[----:B------:R-:W-:Y:S01]  /*3e30*/  LOP3.LUT R234, R245, 0x1dc, RZ, 0xfc, !PT ;  /* 0x000001dcf5ea7812 */ /* 0x000fe200078efcff */
[C---:B------:R-:W-:Y:S01]  /*3e40*/  IMAD R54, R0.reuse, R54, R57 ;  /* 0x0000003600367224 */ /* 0x040fe200078e0239 */
[----:B------:R-:W-:Y:S01]  /*3e50*/  IABS R235, R236 ;  /* 0x000000ec00eb7213 */ /* 0x000fe20000000000 */
[C---:B------:R-:W-:Y:S01]  /*3e60*/  IMAD R57, R0.reuse, R51, R59 ;  /* 0x0000003300397224 */ /* 0x040fe200078e023b */
[C---:B------:R-:W-:Y:S01]  /*3e70*/  ISETP.GT.U32.AND P3, PT, R0.reuse, R52, PT ;  /* 0x000000340000720c */ /* 0x040fe20003f64070 */
[--C-:B------:R-:W-:Y:S01]  /*3e80*/  @!P2 IMAD.IADD R53, R53, 0x1, -R0.reuse ;  /* 0x000000013535a824 */ /* 0x100fe200078e0a00 */
[C---:B------:R-:W-:Y:S01]  /*3e90*/  ISETP.GT.U32.AND P2, PT, R0.reuse, R54, PT ;  /* 0x000000360000720c */ /* 0x040fe20003f44070 */
[----:B------:R-:W-:Y:S01]  /*3ea0*/  @!P5 IMAD.IADD R55, R55, 0x1, -R0 ;  /* 0x000000013737d824 */ /* 0x000fe200078e0a00 */
[----:B------:R-:W-:Y:S01]  /*3eb0*/  ISETP.GT.U32.AND P5, PT, R0, R57, PT ;  /* 0x000000390000720c */ /* 0x000fe20003fa4070 */
[----:B------:R-:W-:Y:S01]  /*3ec0*/  @!P6 IMAD.MOV R50, RZ, RZ, -R50 ;  /* 0x000000ffff32e224 */ /* 0x000fe200078e0a32 */
[----:B------:R-:W-:Y:S01]  /*3ed0*/  ISETP.GE.AND P6, PT, R62, RZ, PT ;  /* 0x000000ff3e00720c */ /* 0x000fe20003fc6270 */
[----:B------:R-:W-:Y:S01]  /*3ee0*/  IMAD.HI.U32 R56, R246, R61, RZ ;  /* 0x0000003df6387227 */ /* 0x000fe200078e00ff */
[----:B------:R-:W-:-:S02]  /*3ef0*/  LOP3.LUT R62, R245, 0x7e, RZ, 0xfc, !PT ;  /* 0x0000007ef53e7812 */ /* 0x000fc400078efcff */
[----:B------:R-:W-:Y:S01]  /*3f00*/  LOP3.LUT R240, R245, 0x1de, RZ, 0xfc, !PT ;  /* 0x000001def5f07812 */ /* 0x000fe200078efcff */
[----:B------:R-:W-:Y:S01]  /*3f10*/  IMAD.MOV.U32 R51, RZ, RZ, R53 ;  /* 0x000000ffff337224 */ /* 0x000fe200078e0035 */
[----:B------:R-:W-:Y:S01]  /*3f20*/  IABS R63, R62 ;  /* 0x0000003e003f7213 */ /* 0x000fe20000000000 */
[----:B------:R-:W-:Y:S01]  /*3f30*/  IMAD.MOV R56, RZ, RZ, -R56 ;  /* 0x000000ffff387224 */ /* 0x000fe200078e0a38 */
[----:B------:R-:W-:Y:S01]  /*3f40*/  @!P3 IADD3 R52, R52, -R0, RZ ;  /* 0x800000003434b210 */ /* 0x000fe20007ffe0ff */
[--C-:B------:R-:W-:Y:S01]  /*3f50*/  @!P2 IMAD.IADD R54, R54, 0x1, -R0.reuse ;  /* 0x000000013636a824 */ /* 0x100fe200078e0a00 */
[----:B------:R-:W-:Y:S01]  /*3f60*/  ISETP.GE.AND P3, PT, R58, RZ, PT ;  /* 0x000000ff3a00720c */ /* 0x000fe20003f66270 */
[----:B------:R-:W-:Y:S01]  /*3f70*/  @!P5 IMAD.IADD R57, R57, 0x1, -R0 ;  /* 0x000000013939d824 */ /* 0x000fe200078e0a00 */
[----:B------:R-:W-:Y:S01]  /*3f80*/  IABS R58, R64 ;  /* 0x00000040003a7213 */ /* 0x000fe20000000000 */
[----:B------:R-:W-:Y:S01]  /*3f90*/  @!P1 IMAD.MOV R51, RZ, RZ, -R51 ;  /* 0x000000ffff339224 */ /* 0x000fe200078e0a33 */
[C---:B------:R-:W-:Y:S01]  /*3fa0*/  ISETP.GT.U32.AND P1, PT, R0.reuse, R54, PT ;  /* 0x000000360000720c */ /* 0x040fe20003f24070 */
[C---:B------:R-:W-:Y:S01]  /*3fb0*/  IMAD R56, R0.reuse, R56, R61 ;  /* 0x0000003800387224 */ /* 0x040fe200078e023d */
[----:B------:R-:W-:Y:S01]  /*3fc0*/  ISETP.GT.U32.AND P5, PT, R0, R57, PT ;  /* 0x000000390000720c */ /* 0x000fe20003fa4070 */
[----:B------:R-:W-:Y:S01]  /*3fd0*/  IMAD.MOV.U32 R61, RZ, RZ, R58 ;  /* 0x000000ffff3d7224 */ /* 0x000fe200078e003a */
[----:B------:R-:W-:Y:S01]  /*3fe0*/  ISETP.GE.AND P2, PT, R60, RZ, PT ;  /* 0x000000ff3c00720c */ /* 0x000fe20003f46270 */
[----:B------:R-:W-:Y:S01]  /*3ff0*/  IMAD.HI.U32 R58, R246, R63, RZ ;  /* 0x0000003ff63a7227 */ /* 0x000fe200078e00ff */
[----:B------:R-:W-:-:S02]  /*4000*/  LOP3.LUT R60, R245, 0x82, RZ, 0xfc, !PT ;  /* 0x00000082f53c7812 */ /* 0x000fc400078efcff */
[C---:B------:R-:W-:Y:S01]  /*4010*/  LOP3.LUT R243, R245.reuse, 0x1e2, RZ, 0xfc, !PT ;  /* 0x000001e2f5f37812 */ /* 0x040fe200078efcff */
[----:B------:R-:W-:Y:S01]  /*4020*/  IMAD.HI.U32 R59, R246, R61, RZ ;  /* 0x0000003df63b7227 */ /* 0x000fe200078e00ff */
[C---:B------:R-:W-:Y:S02]  /*4030*/  LOP3.LUT R242, R245.reuse, 0x1e0, RZ, 0xfc, !PT ;  /* 0x000001e0f5f27812 */ /* 0x040fe400078efcff */
[C---:B------:R-:W-:Y:S01]  /*4040*/  LOP3.LUT R241, R245.reuse, 0x1e6, RZ, 0xfc, !PT ;  /* 0x000001e6f5f17812 */ /* 0x040fe200078efcff */
[----:B------:R-:W-:Y:S01]  /*4050*/  IMAD.MOV R58, RZ, RZ, -R58 ;  /* 0x000000ffff3a7224 */ /* 0x000fe200078e0a3a */
[C---:B------:R-:W-:Y:S01]  /*4060*/  LOP3.LUT R244, R245.reuse, 0x1ee, RZ, 0xfc, !PT ;  /* 0x000001eef5f47812 */ /* 0x040fe200078efcff */
[----:B------:R-:W-:Y:S01]  /*4070*/  IMAD.MOV.U32 R53, RZ, RZ, R55 ;  /* 0x000000ffff357224 */ /* 0x000fe200078e0037 */
[C---:B------:R-:W-:Y:S01]  /*4080*/  LOP3.LUT R249, R245.reuse, 0x1f2, RZ, 0xfc, !PT ;  /* 0x000001f2f5f97812 */ /* 0x040fe200078efcff */
[----:B------:R-:W-:Y:S01]  /*4090*/  IMAD.MOV R55, RZ, RZ, -R59 ;  /* 0x000000ffff377224 */ /* 0x000fe200078e0a3b */
[C---:B-1----:R-:W-:Y:S01]  /*40a0*/  LOP3.LUT R252, R245.reuse, 0x1f4, RZ, 0xfc, !PT ;  /* 0x000001f4f5fc7812 */ /* 0x042fe200078efcff */
[----:B------:R-:W-:Y:S01]  /*40b0*/  IMAD R59, R0, R58, R63 ;  /* 0x0000003a003b7224 */ /* 0x000fe200078e023f */
[----:B--2---:R-:W-:Y:S01]  /*40c0*/  LOP3.LUT R251, R245, 0x1f6, RZ, 0xfc, !PT ;  /* 0x000001f6f5fb7812 */ /* 0x004fe200078efcff */
[--C-:B------:R-:W-:Y:S01]  /*40d0*/  @!P1 IMAD.IADD R54, R54, 0x1, -R0.reuse ;  /* 0x0000000136369824 */ /* 0x100fe200078e0a00 */
[----:B------:R-:W-:Y:S01]  /*40e0*/  ISETP.GE.AND P1, PT, R64, RZ, PT ;  /* 0x000000ff4000720c */ /* 0x000fe20003f26270 */
[C---:B------:R-:W-:Y:S01]  /*40f0*/  IMAD R58, R0.reuse, R55, R61 ;  /* 0x00000037003a7224 */ /* 0x040fe200078e023d */
[----:B------:R-:W-:Y:S01]  /*4100*/  IABS R61, R60 ;  /* 0x0000003c003d7213 */ /* 0x000fe20000000000 */
[----:B------:R-:W-:Y:S01]  /*4110*/  @!P5 IMAD.IADD R57, R57, 0x1, -R0 ;  /* 0x000000013939d824 */ /* 0x000fe200078e0a00 */
[C---:B------:R-:W-:Y:S01]  /*4120*/  ISETP.GT.U32.AND P5, PT, R0.reuse, R59, PT ;  /* 0x0000003b0000720c */ /* 0x040fe20003fa4070 */
[----:B------:R-:W-:Y:S01]  /*4130*/  @!P6 IMAD.MOV R54, RZ, RZ, -R54 ;  /* 0x000000ffff36e224 */ /* 0x000fe200078e0a36 */
[----:B------:R-:W-:Y:S01]  /*4140*/  ISETP.GT.U32.AND P6, PT, R0, R58, PT ;  /* 0x0000003a0000720c */ /* 0x000fe20003fc4070 */
[----:B------:R-:W-:Y:S01]  /*4150*/  IMAD.MOV.U32 R55, RZ, RZ, R57 ;  /* 0x000000ffff377224 */ /* 0x000fe200078e0039 */
[C---:B------:R-:W-:Y:S01]  /*4160*/  LOP3.LUT R64, R245.reuse, 0x84, RZ, 0xfc, !PT ;  /* 0x00000084f5407812 */ /* 0x040fe200078efcff */
[----:B------:R-:W-:Y:S01]  /*4170*/  IMAD.HI.U32 R57, R246, R61, RZ ;  /* 0x0000003df6397227 */ /* 0x000fe200078e00ff */
[----:B---3--:R-:W-:-:S02]  /*4180*/  LOP3.LUT R250, R245, 0x1f8, RZ, 0xfc, !PT ;  /* 0x000001f8f5fa7812 */ /* 0x008fc400078efcff */
[----:B------:R-:W-:Y:S01]  /*4190*/  IABS R63, R64 ;  /* 0x00000040003f7213 */ /* 0x000fe20000000000 */
[----:B------:R-:W-:Y:S01]  /*41a0*/  @!P0 IMAD.MOV R53, RZ, RZ, -R53 ;  /* 0x000000ffff358224 */ /* 0x000fe200078e0a35 */
[----:B------:R-:W-:Y:S01]  /*41b0*/  ISETP.GE.AND P0, PT, R62, RZ, PT ;  /* 0x000000ff3e00720c */ /* 0x000fe20003f06270 */
[----:B------:R-:W-:Y:S01]  /*41c0*/  @!P4 IMAD.MOV R52, RZ, RZ, -R52 ;  /* 0x000000ffff34c224 */ /* 0x000fe200078e0a34 */
[----:B------:R-:W-:Y:S01]  /*41d0*/  ISETP.GT.U32.AND P4, PT, R0, R56, PT ;  /* 0x000000380000720c */ /* 0x000fe20003f84070 */
[--C-:B------:R-:W-:Y:S01]  /*41e0*/  @!P5 IMAD.IADD R59, R59, 0x1, -R0.reuse ;  /* 0x000000013b3bd824 */ /* 0x100fe200078e0a00 */
[----:B----4-:R-:W-:Y:S01]  /*41f0*/  LOP3.LUT R3, R245, 0x1fc, RZ, 0xfc, !PT ;  /* 0x000001fcf5037812 */ /* 0x010fe200078efcff */
[----:B------:R-:W-:Y:S02]  /*4200*/  @!P6 IMAD.IADD R58, R58, 0x1, -R0 ;  /* 0x000000013a3ae824 */ /* 0x000fe400078e0a00 */
[----:B------:R-:W-:Y:S01]  /*4210*/  IMAD.MOV R62, RZ, RZ, -R57 ;  /* 0x000000ffff3e7224 */ /* 0x000fe200078e0a39 */
[C---:B------:R-:W-:Y:S01]  /*4220*/  ISETP.GT.U32.AND P5, PT, R0.reuse, R59, PT ;  /* 0x0000003b0000720c */ /* 0x040fe20003fa4070 */
[----:B------:R-:W-:Y:S01]  /*4230*/  @!P3 IMAD.MOV R55, RZ, RZ, -R55 ;  /* 0x000000ffff37b224 */ /* 0x000fe200078e0a37 */
[----:B------:R-:W-:Y:S01]  /*4240*/  ISETP.GT.U32.AND P6, PT, R0, R58, PT ;  /* 0x0000003a0000720c */ /* 0x000fe20003fc4070 */
[----:B------:R-:W-:Y:S01]  /*4250*/  IMAD.HI.U32 R57, R246, R63, RZ ;  /* 0x0000003ff6397227 */ /* 0x000fe200078e00ff */
[----:B------:R-:W-:Y:S01]  /*4260*/  ISETP.GE.AND P3, PT, R60, RZ, PT ;  /* 0x000000ff3c00720c */ /* 0x000fe20003f66270 */
[----:B------:R1:W-:Y:S01]  /*4270*/  STL [R1+0x2c], R3 ;  /* 0x00002c0301007387 */ /* 0x0003e20000100800 */
[----:B------:R-:W-:Y:S01]  /*4280*/  IABS R4, R3 ;  /* 0x0000000300047213 */ /* 0x000fe20000000000 */
[----:B------:R-:W-:Y:S01]  /*4290*/  IMAD.HI.U32 R60, R246, R65, RZ ;  /* 0x00000041f63c7227 */ /* 0x000fe200078e00ff */
[----:B------:R-:W-:-:S03]  /*42a0*/  @!P4 IADD3 R56, R56, -R0, RZ ;  /* 0x800000003838c210 */ /* 0x000fc60007ffe0ff */
[C---:B------:R-:W-:Y:S01]  /*42b0*/  IMAD R61, R0.reuse, R62, R61 ;  /* 0x0000003e003d7224 */ /* 0x040fe200078e023d */
[C---:B------:R-:W-:Y:S01]  /*42c0*/  ISETP.GT.U32.AND P4, PT, R0.reuse, R56, PT ;  /* 0x000000380000720c */ /* 0x040fe20003f84070 */
[----:B------:R-:W-:Y:S02]  /*42d0*/  IMAD.MOV R57, RZ, RZ, -R57 ;  /* 0x000000ffff397224 */ /* 0x000fe400078e0a39 */
[----:B------:R-:W-:Y:S02]  /*42e0*/  IMAD.MOV R62, RZ, RZ, -R60 ;  /* 0x000000ffff3e7224 */ /* 0x000fe400078e0a3c */
[----:B------:R-:W-:Y:S01]  /*42f0*/  @!P5 IMAD.IADD R59, R59, 0x1, -R0 ;  /* 0x000000013b3bd824 */ /* 0x000fe200078e0a00 */
[C---:B------:R-:W-:Y:S01]  /*4300*/  ISETP.GT.U32.AND P5, PT, R0.reuse, R61, PT ;  /* 0x0000003d0000720c */ /* 0x040fe20003fa4070 */
[C---:B------:R-:W-:Y:S02]  /*4310*/  IMAD R60, R0.reuse, R57, R63 ;  /* 0x00000039003c7224 */ /* 0x040fe400078e023f */
[----:B------:R-:W-:-:S02]  /*4320*/  IMAD R63, R0, R62, R65 ;  /* 0x0000003e003f7224 */ /* 0x000fc400078e0241 */
[----:B------:R-:W-:Y:S02]  /*4330*/  @!P6 IMAD.IADD R58, R58, 0x1, -R0 ;  /* 0x000000013a3ae824 */ /* 0x000fe400078e0a00 */
[----:B------:R-:W-:Y:S01]  /*4340*/  IMAD.MOV.U32 R57, RZ, RZ, R59 ;  /* 0x000000ffff397224 */ /* 0x000fe200078e003b */
[----:B------:R-:W-:Y:S01]  /*4350*/  LOP3.LUT R59, R245, 0x88, RZ, 0xfc, !PT ;  /* 0x00000088f53b7812 */ /* 0x000fe200078efcff */
[----:B------:R-:W-:Y:S01]  /*4360*/  @!P1 IMAD.MOV R58, RZ, RZ, -R58 ;  /* 0x000000ffff3a9224 */ /* 0x000fe200078e0a3a */
[C---:B------:R-:W-:Y:S01]  /*4370*/  ISETP.GT.U32.AND P1, PT, R0.reuse, R63, PT ;  /* 0x0000003f0000720c */ /* 0x040fe20003f24070 */
[----:B------:R-:W-:Y:S01]  /*4380*/  @!P0 IMAD.MOV R57, RZ, RZ, -R57 ;  /* 0x000000ffff398224 */ /* 0x000fe200078e0a39 */
[----:B------:R-:W-:Y:S01]  /*4390*/  ISETP.GT.U32.AND P0, PT, R0, R60, PT ;  /* 0x0000003c0000720c */ /* 0x000fe20003f04070 */
[----:B------:R-:W-:Y:S01]  /*43a0*/  @!P4 IMAD.IADD R56, R56, 0x1, -R0 ;  /* 0x000000013838c824 */ /* 0x000fe200078e0a00 */
[----:B------:R-:W-:Y:S01]  /*43b0*/  @!P5 IADD3 R61, R61, -R0, RZ ;  /* 0x800000003d3dd210 */ /* 0x000fe20007ffe0ff */
[----:B------:R-:W-:Y:S01]  /*43c0*/  IMAD.HI.U32 R62, R246, R67, RZ ;  /* 0x00000043f63e7227 */ /* 0x000fe200078e00ff */
[----:B------:R-:W-:-:S02]  /*43d0*/  IABS R65, R59 ;  /* 0x0000003b00417213 */ /* 0x000fc40000000000 */
[----:B------:R-:W-:Y:S01]  /*43e0*/  ISETP.GT.U32.AND P5, PT, R0, R61, PT ;  /* 0x0000003d0000720c */ /* 0x000fe20003fa4070 */
[----:B------:R-:W-:Y:S01]  /*43f0*/  @!P2 IMAD.MOV R56, RZ, RZ, -R56 ;  /* 0x000000ffff38a224 */ /* 0x000fe200078e0a38 */
[----:B------:R-:W-:Y:S01]  /*4400*/  ISETP.GE.AND P6, PT, R59, RZ, PT ;  /* 0x000000ff3b00720c */ /* 0x000fe20003fc6270 */
[----:B------:R-:W-:Y:S01]  /*4410*/  IMAD.HI.U32 R59, R246, R65, RZ ;  /* 0x00000041f63b7227 */ /* 0x000fe200078e00ff */
[----:B------:R-:W-:Y:S02]  /*4420*/  ISETP.GE.AND P4, PT, R64, RZ, PT ;  /* 0x000000ff4000720c */ /* 0x000fe40003f86270 */
[----:B------:R-:W-:Y:S01]  /*4430*/  ISETP.GE.AND P2, PT, R66, RZ, PT ;  /* 0x000000ff4200720c */ /* 0x000fe20003f46270 */
[--C-:B------:R-:W-:Y:S02]  /*4440*/  @!P1 IMAD.IADD R63, R63, 0x1, -R0.reuse ;  /* 0x000000013f3f9824 */ /* 0x100fe400078e0a00 */
[----:B------:R-:W-:Y:S02]  /*4450*/  IMAD.MOV R64, RZ, RZ, -R59 ;  /* 0x000000ffff407224 */ /* 0x000fe400078e0a3b */
[----:B------:R-:W-:Y:S01]  /*4460*/  @!P0 IMAD.IADD R60, R60, 0x1, -R0 ;  /* 0x000000013c3c8824 */ /* 0x000fe200078e0a00 */
[----:B------:R-:W-:Y:S01]  /*4470*/  ISETP.GT.U32.AND P1, PT, R0, R63, PT ;  /* 0x0000003f0000720c */ /* 0x000fe20003f24070 */
[----:B------:R-:W-:-:S02]  /*4480*/  IMAD.MOV R66, RZ, RZ, -R62 ;  /* 0x000000ffff427224 */ /* 0x000fc400078e0a3e */
[----:B------:R-:W-:Y:S01]  /*4490*/  IMAD.HI.U32 R59, R246, R69, RZ ;  /* 0x00000045f63b7227 */ /* 0x000fe200078e00ff */
[----:B------:R-:W-:-:S03]  /*44a0*/  ISETP.GT.U32.AND P0, PT, R0, R60, PT ;  /* 0x0000003c0000720c */ /* 0x000fc60003f04070 */
[----:B------:R-:W-:Y:S01]  /*44b0*/  @!P5 IMAD.IADD R61, R61, 0x1, -R0 ;  /* 0x000000013d3dd824 */ /* 0x000fe200078e0a00 */
[----:B------:R-:W-:Y:S01]  /*44c0*/  ISETP.GE.AND P5, PT, R68, RZ, PT ;  /* 0x000000ff4400720c */ /* 0x000fe20003fa6270 */
[C---:B------:R-:W-:Y:S02]  /*44d0*/  IMAD R62, R0.reuse, R64, R65 ;  /* 0x00000040003e7224 */ /* 0x040fe400078e0241 */
[----:B------:R-:W-:Y:S02]  /*44e0*/  IMAD R65, R0, R66, R67 ;  /* 0x0000004200417224 */ /* 0x000fe400078e0243 */
[----:B------:R-:W-:Y:S02]  /*44f0*/  IMAD.MOV R66, RZ, RZ, -R59 ;  /* 0x000000ffff427224 */ /* 0x000fe400078e0a3b */
[----:B------:R-:W-:Y:S02]  /*4500*/  IMAD.MOV.U32 R59, RZ, RZ, R61 ;  /* 0x000000ffff3b7224 */ /* 0x000fe400078e003d */
[----:B------:R-:W-:-:S04]  /*4510*/  IMAD.HI.U32 R64, R246, R71, RZ ;  /* 0x00000047f6407227 */ /* 0x000fc800078e00ff */
[----:B------:R-:W-:Y:S01]  /*4520*/  @!P3 IMAD.MOV R59, RZ, RZ, -R59 ;  /* 0x000000ffff3bb224 */ /* 0x000fe200078e0a3b */
[C---:B------:R-:W-:Y:S01]  /*4530*/  ISETP.GT.U32.AND P3, PT, R0.reuse, R65, PT ;  /* 0x000000410000720c */ /* 0x040fe20003f64070 */
[----:B------:R-:W-:Y:S02]  /*4540*/  IMAD.MOV R67, RZ, RZ, -R64 ;  /* 0x000000ffff437224 */ /* 0x000fe400078e0a40 */
[--C-:B------:R-:W-:Y:S02]  /*4550*/  @!P1 IMAD.IADD R63, R63, 0x1, -R0.reuse ;  /* 0x000000013f3f9824 */ /* 0x100fe400078e0a00 */
[----:B------:R-:W-:Y:S01]  /*4560*/  IMAD R67, R0, R67, R71 ;  /* 0x0000004300437224 */ /* 0x000fe200078e0247 */
[----:B------:R-:W-:Y:S01]  /*4570*/  IABS R71, R74 ;  /* 0x0000004a00477213 */ /* 0x000fe20000000000 */
[----:B------:R-:W-:Y:S02]  /*4580*/  IMAD.MOV.U32 R61, RZ, RZ, R63 ;  /* 0x000000ffff3d7224 */ /* 0x000fe400078e003f */
[----:B------:R-:W-:Y:S01]  /*4590*/  @!P0 IMAD.IADD R60, R60, 0x1, -R0 ;  /* 0x000000013c3c8824 */ /* 0x000fe200078e0a00 */
[C---:B------:R-:W-:Y:S01]  /*45a0*/  ISETP.GT.U32.AND P0, PT, R0.reuse, R62, PT ;  /* 0x0000003e0000720c */ /* 0x040fe20003f04070 */
[----:B------:R-:W-:Y:S01]  /*45b0*/  @!P2 IMAD.MOV R61, RZ, RZ, -R61 ;  /* 0x000000ffff3da224 */ /* 0x000fe200078e0a3d */
[C---:B------:R-:W-:Y:S01]  /*45c0*/  ISETP.GT.U32.AND P2, PT, R0.reuse, R67, PT ;  /* 0x000000430000720c */ /* 0x040fe20003f44070 */
[----:B------:R-:W-:Y:S01]  /*45d0*/  IMAD R64, R0, R66, R69 ;  /* 0x0000004200407224 */ /* 0x000fe200078e0245 */
[----:B------:R-:W-:Y:S01]  /*45e0*/  @!P3 IADD3 R65, R65, -R0, RZ ;  /* 0x800000004141b210 */ /* 0x000fe20007ffe0ff */
[----:B------:R-:W-:Y:S01]  /*45f0*/  @!P4 IMAD.MOV R60, RZ, RZ, -R60 ;  /* 0x000000ffff3cc224 */ /* 0x000fe200078e0a3c */
[----:B------:R-:W-:Y:S01]  /*4600*/  ISETP.GE.AND P4, PT, R70, RZ, PT ;  /* 0x000000ff4600720c */ /* 0x000fe20003f86270 */
[----:B------:R-:W-:Y:S01]  /*4610*/  IMAD.HI.U32 R68, R246, R71, RZ ;  /* 0x00000047f6447227 */ /* 0x000fe200078e00ff */
[----:B------:R-:W-:-:S02]  /*4620*/  LOP3.LUT R70, R245, 0x90, RZ, 0xfc, !PT ;  /* 0x00000090f5467812 */ /* 0x000fc400078efcff */
[----:B------:R-:W-:Y:S01]  /*4630*/  ISETP.GT.U32.AND P1, PT, R0, R64, PT ;  /* 0x000000400000720c */ /* 0x000fe20003f24070 */
[----:B------:R-:W-:Y:S01]  /*4640*/  IMAD.MOV R68, RZ, RZ, -R68 ;  /* 0x000000ffff447224 */ /* 0x000fe200078e0a44 */
[----:B------:R-:W-:Y:S01]  /*4650*/  IABS R69, R70 ;  /* 0x0000004600457213 */ /* 0x000fe20000000000 */
[--C-:B------:R-:W-:Y:S01]  /*4660*/  @!P0 IMAD.IADD R62, R62, 0x1, -R0.reuse ;  /* 0x000000013e3e8824 */ /* 0x100fe200078e0a00 */
[----:B------:R-:W-:Y:S01]  /*4670*/  ISETP.GT.U32.AND P3, PT, R0, R65, PT ;  /* 0x000000410000720c */ /* 0x000fe20003f64070 */
[----:B------:R-:W-:Y:S02]  /*4680*/  @!P2 IMAD.IADD R67, R67, 0x1, -R0 ;  /* 0x000000014343a824 */ /* 0x000fe400078e0a00 */
[----:B------:R-:W-:Y:S01]  /*4690*/  IMAD.HI.U32 R63, R246, R69, RZ ;  /* 0x00000045f63f7227 */ /* 0x000fe200078e00ff */
[C---:B------:R-:W-:Y:S02]  /*46a0*/  ISETP.GT.U32.AND P0, PT, R0.reuse, R62, PT ;  /* 0x0000003e0000720c */ /* 0x040fe40003f04070 */
[----:B------:R-:W-:Y:S01]  /*46b0*/  ISETP.GT.U32.AND P2, PT, R0, R67, PT ;  /* 0x000000430000720c */ /* 0x000fe20003f44070 */
[----:B------:R-:W-:-:S02]  /*46c0*/  IMAD.MOV R63, RZ, RZ, -R63 ;  /* 0x000000ffff3f7224 */ /* 0x000fc400078e0a3f */
[--C-:B------:R-:W-:Y:S02]  /*46d0*/  @!P1 IMAD.IADD R64, R64, 0x1, -R0.reuse ;  /* 0x0000000140409824 */ /* 0x100fe400078e0a00 */
[C---:B------:R-:W-:Y:S02]  /*46e0*/  IMAD R66, R0.reuse, R63, R69 ;  /* 0x0000003f00427224 */ /* 0x040fe400078e0245 */
[----:B------:R-:W-:Y:S01]  /*46f0*/  @!P3 IMAD.IADD R65, R65, 0x1, -R0 ;  /* 0x000000014141b824 */ /* 0x000fe200078e0a00 */
[----:B------:R-:W-:Y:S01]  /*4700*/  ISETP.GT.U32.AND P1, PT, R0, R64, PT ;  /* 0x000000400000720c */ /* 0x000fe20003f24070 */
[----:B------:R-:W-:Y:S01]  /*4710*/  IMAD.HI.U32 R69, R246, R73, RZ ;  /* 0x00000049f6457227 */ /* 0x000fe200078e00ff */
[----:B------:R-:W-:-:S03]  /*4720*/  ISETP.GT.U32.AND P3, PT, R0, R66, PT ;  /* 0x000000420000720c */ /* 0x000fc60003f64070 */
[----:B------:R-:W-:Y:S01]  /*4730*/  IMAD.MOV.U32 R63, RZ, RZ, R65 ;  /* 0x000000ffff3f7224 */ /* 0x000fe200078e0041 */
[----:B------:R-:W-:Y:S01]  /*4740*/  @!P2 IADD3 R67, R67, -R0, RZ ;  /* 0x800000004343a210 */ /* 0x000fe20007ffe0ff */
[----:B------:R-:W-:Y:S02]  /*4750*/  IMAD.MOV R65, RZ, RZ, -R69 ;  /* 0x000000ffff417224 */ /* 0x000fe400078e0a45 */
[----:B------:R-:W-:Y:S01]  /*4760*/  IMAD R69, R0, R68, R71 ;  /* 0x0000004400457224 */ /* 0x000fe200078e0247 */
[C---:B------:R-:W-:Y:S01]  /*4770*/  LOP3.LUT R71, R245.reuse, 0x98, RZ, 0xfc, !PT ;  /* 0x00000098f5477812 */ /* 0x040fe200078efcff */
[--C-:B------:R-:W-:Y:S01]  /*4780*/  @!P0 IMAD.IADD R62, R62, 0x1, -R0.reuse ;  /* 0x000000013e3e8824 */ /* 0x100fe200078e0a00 */
[----:B------:R-:W-:Y:S01]  /*4790*/  ISETP.GE.AND P0, PT, R72, RZ, PT ;  /* 0x000000ff4800720c */ /* 0x000fe20003f06270 */
[----:B------:R-:W-:Y:S01]  /*47a0*/  @!P1 IMAD.IADD R64, R64, 0x1, -R0 ;  /* 0x0000000140409824 */ /* 0x000fe200078e0a00 */
[----:B------:R-:W-:Y:S01]  /*47b0*/  ISETP.GT.U32.AND P2, PT, R0, R69, PT ;  /* 0x000000450000720c */ /* 0x000fe20003f44070 */
[----:B------:R-:W-:Y:S01]  /*47c0*/  @!P6 IMAD.MOV R62, RZ, RZ, -R62 ;  /* 0x000000ffff3ee224 */ /* 0x000fe200078e0a3e */
[----:B------:R-:W-:Y:S01]  /*47d0*/  ISETP.GE.AND P6, PT, R70, RZ, PT ;  /* 0x000000ff4600720c */ /* 0x000fe20003fc6270 */
[----:B------:R-:W-:Y:S01]  /*47e0*/  IMAD R68, R0, R65, R73 ;  /* 0x0000004100447224 */ /* 0x000fe200078e0249 */
[----:B------:R-:W-:Y:S01]  /*47f0*/  LOP3.LUT R70, R245, 0x96, RZ, 0xfc, !PT ;  /* 0x00000096f5467812 */ /* 0x000fe200078efcff */
[----:B------:R-:W-:Y:S01]  /*4800*/  @!P4 IMAD.MOV R64, RZ, RZ, -R64 ;  /* 0x000000ffff40c224 */ /* 0x000fe200078e0a40 */
[----:B------:R-:W-:Y:S01]  /*4810*/  IABS R73, R71 ;  /* 0x0000004700497213 */ /* 0x000fe20000000000 */
[----:B------:R-:W-:Y:S01]  /*4820*/  IMAD.MOV.U32 R65, RZ, RZ, R67 ;  /* 0x000000ffff417224 */ /* 0x000fe200078e0043 */
[----:B------:R-:W-:Y:S01]  /*4830*/  ISETP.GE.AND P4, PT, R70, RZ, PT ;  /* 0x000000ff4600720c */ /* 0x000fe20003f86270 */
[--C-:B------:R-:W-:Y:S01]  /*4840*/  @!P3 IMAD.IADD R66, R66, 0x1, -R0.reuse ;  /* 0x000000014242b824 */ /* 0x100fe200078e0a00 */
[----:B------:R-:W-:Y:S01]  /*4850*/  IABS R70, R70 ;  /* 0x0000004600467213 */ /* 0x000fe20000000000 */
[----:B------:R-:W-:Y:S01]  /*4860*/  @!P0 IMAD.MOV R65, RZ, RZ, -R65 ;  /* 0x000000ffff418224 */ /* 0x000fe200078e0a41 */
[----:B------:R-:W-:Y:S01]  /*4870*/  ISETP.GE.AND P0, PT, R71, RZ, PT ;  /* 0x000000ff4700720c */ /* 0x000fe20003f06270 */
[----:B------:R-:W-:Y:S01]  /*4880*/  @!P2 IMAD.IADD R69, R69, 0x1, -R0 ;  /* 0x000000014545a824 */ /* 0x000fe200078e0a00 */
[----:B------:R-:W-:Y:S01]  /*4890*/  ISETP.GT.U32.AND P3, PT, R0, R66, PT ;  /* 0x000000420000720c */ /* 0x000fe20003f64070 */
[----:B------:R-:W-:Y:S01]  /*48a0*/  IMAD.MOV.U32 R71, RZ, RZ, R70 ;  /* 0x000000ffff477224 */ /* 0x000fe200078e0046 */
[----:B------:R-:W-:Y:S01]  /*48b0*/  ISETP.GE.AND P1, PT, R75, RZ, PT ;  /* 0x000000ff4b00720c */ /* 0x000fe20003f26270 */
[----:B------:R-:W-:Y:S01]  /*48c0*/  IMAD.HI.U32 R70, R246, R73, RZ ;  /* 0x00000049f6467227 */ /* 0x000fe200078e00ff */
[----:B------:R-:W-:-:S03]  /*48d0*/  ISETP.GT.U32.AND P2, PT, R0, R69, PT ;  /* 0x000000450000720c */ /* 0x000fc60003f44070 */
[----:B------:R-:W-:-:S04]  /*48e0*/  IMAD.HI.U32 R67, R246, R71, RZ ;  /* 0x00000047f6437227 */ /* 0x000fc800078e00ff */
[----:B------:R-:W-:Y:S02]  /*48f0*/  IMAD.MOV R67, RZ, RZ, -R67 ;  /* 0x000000ffff437224 */ /* 0x000fe400078e0a43 */
[----:B------:R-:W-:Y:S02]  /*4900*/  IMAD.MOV R70, RZ, RZ, -R70 ;  /* 0x000000ffff467224 */ /* 0x000fe400078e0a46 */
[----:B------:R-:W-:Y:S02]  /*4910*/  IMAD R71, R0, R67, R71 ;  /* 0x0000004300477224 */ /* 0x000fe400078e0247 */
[--C-:B------:R-:W-:Y:S01]  /*4920*/  @!P3 IMAD.IADD R66, R66, 0x1, -R0.reuse ;  /* 0x000000014242b824 */ /* 0x100fe200078e0a00 */
[C---:B------:R-:W-:Y:S01]  /*4930*/  ISETP.GT.U32.AND P3, PT, R0.reuse, R68, PT ;  /* 0x000000440000720c */ /* 0x040fe20003f64070 */
[C---:B------:R-:W-:Y:S02]  /*4940*/  IMAD R70, R0.reuse, R70, R73 ;  /* 0x0000004600467224 */ /* 0x040fe400078e0249 */
[----:B------:R-:W-:Y:S01]  /*4950*/  @!P2 IMAD.IADD R69, R69, 0x1, -R0 ;  /* 0x000000014545a824 */ /* 0x000fe200078e0a00 */
[C---:B------:R-:W-:Y:S01]  /*4960*/  ISETP.GT.U32.AND P2, PT, R0.reuse, R71, PT ;  /* 0x000000470000720c */ /* 0x040fe20003f44070 */
[----:B------:R-:W-:Y:S01]  /*4970*/  @!P6 IMAD.MOV R66, RZ, RZ, -R66 ;  /* 0x000000ffff42e224 */ /* 0x000fe200078e0a42 */
[----:B------:R-:W-:Y:S01]  /*4980*/  ISETP.GT.U32.AND P6, PT, R0, R70, PT ;  /* 0x000000460000720c */ /* 0x000fe20003fc4070 */
[----:B------:R-:W-:Y:S01]  /*4990*/  @!P5 IMAD.MOV R63, RZ, RZ, -R63 ;  /* 0x000000ffff3fd224 */ /* 0x000fe200078e0a3f */
[----:B------:R-:W-:Y:S01]  /*49a0*/  ISETP.GE.AND P5, PT, R74, RZ, PT ;  /* 0x000000ff4a00720c */ /* 0x000fe20003fa6270 */
[----:B------:R-:W-:Y:S01]  /*49b0*/  IMAD.HI.U32 R72, R246, R77, RZ ;  /* 0x0000004df6487227 */ /* 0x000fe200078e00ff */
[----:B------:R-:W-:-:S03]  /*49c0*/  LOP3.LUT R74, R245, 0x9a, RZ, 0xfc, !PT ;  /* 0x0000009af54a7812 */ /* 0x000fc600078efcff */
[----:B------:R-:W-:Y:S01]  /*49d0*/  @!P3 IMAD.IADD R68, R68, 0x1, -R0 ;  /* 0x000000014444b824 */ /* 0x000fe200078e0a00 */
[----:B------:R-:W-:Y:S01]  /*49e0*/  IABS R75, R74 ;  /* 0x0000004a004b7213 */ /* 0x000fe20000000000 */
[----:B------:R-:W-:Y:S02]  /*49f0*/  IMAD.MOV R72, RZ, RZ, -R72 ;  /* 0x000000ffff487224 */ /* 0x000fe400078e0a48 */
[--C-:B------:R-:W-:Y:S01]  /*4a00*/  @!P2 IMAD.IADD R71, R71, 0x1, -R0.reuse ;  /* 0x000000014747a824 */ /* 0x100fe200078e0a00 */
[----:B------:R-:W-:Y:S01]  /*4a10*/  ISETP.GT.U32.AND P3, PT, R0, R68, PT ;  /* 0x000000440000720c */ /* 0x000fe20003f64070 */
[----:B------:R-:W-:Y:S02]  /*4a20*/  @!P6 IMAD.IADD R70, R70, 0x1, -R0 ;  /* 0x000000014646e824 */ /* 0x000fe400078e0a00 */
[----:B------:R-:W-:Y:S01]  /*4a30*/  IMAD.HI.U32 R67, R246, R75, RZ ;  /* 0x0000004bf6437227 */ /* 0x000fe200078e00ff */
[C---:B------:R-:W-:Y:S02]  /*4a40*/  ISETP.GT.U32.AND P2, PT, R0.reuse, R71, PT ;  /* 0x000000470000720c */ /* 0x040fe40003f44070 */
[----:B------:R-:W-:Y:S01]  /*4a50*/  ISETP.GT.U32.AND P6, PT, R0, R70, PT ;  /* 0x000000460000720c */ /* 0x000fe20003fc4070 */
[----:B------:R-:W-:-:S02]  /*4a60*/  IMAD.MOV R73, RZ, RZ, -R67 ;  /* 0x000000ffff497224 */ /* 0x000fc400078e0a43 */
[----:B------:R-:W-:Y:S02]  /*4a70*/  IMAD.MOV.U32 R67, RZ, RZ, R69 ;  /* 0x000000ffff437224 */ /* 0x000fe400078e0045 */
[C---:B------:R-:W-:Y:S01]  /*4a80*/  IMAD R73, R0.reuse, R73, R75 ;  /* 0x0000004900497224 */ /* 0x040fe200078e024b */
[----:B------:R-:W-:Y:S01]  /*4a90*/  IABS R75, R82 ;  /* 0x00000052004b7213 */ /* 0x000fe20000000000 */
[----:B------:R-:W-:Y:S01]  /*4aa0*/  IMAD R72, R0, R72, R77 ;  /* 0x0000004800487224 */ /* 0x000fe200078e024d */
[----:B------:R-:W-:Y:S01]  /*4ab0*/  IABS R77, R84 ;  /* 0x00000054004d7213 */ /* 0x000fe20000000000 */
[--C-:B------:R-:W-:Y:S01]  /*4ac0*/  @!P3 IMAD.IADD R68, R68, 0x1, -R0.reuse ;  /* 0x000000014444b824 */ /* 0x100fe200078e0a00 */
[----:B------:R-:W-:Y:S01]  /*4ad0*/  ISETP.GE.AND P3, PT, R76, RZ, PT ;  /* 0x000000ff4c00720c */ /* 0x000fe20003f66270 */
[----:B------:R-:W-:Y:S01]  /*4ae0*/  @!P2 IMAD.IADD R71, R71, 0x1, -R0 ;  /* 0x000000014747a824 */ /* 0x000fe200078e0a00 */
[----:B------:R-:W-:Y:S01]  /*4af0*/  ISETP.GT.U32.AND P2, PT, R0, R73, PT ;  /* 0x000000490000720c */ /* 0x000fe20003f44070 */
[----:B------:R-:W-:Y:S01]  /*4b00*/  IMAD.HI.U32 R69, R246, R75, RZ ;  /* 0x0000004bf6457227 */ /* 0x000fe200078e00ff */
[----:B------:R-:W-:-:S02]  /*4b10*/  @!P5 IADD3 R67, -R67, RZ, RZ ;  /* 0x000000ff4343d210 */ /* 0x000fc40007ffe1ff */
[----:B------:R-:W-:Y:S01]  /*4b20*/  ISETP.GE.AND P5, PT, R74, RZ, PT ;  /* 0x000000ff4a00720c */ /* 0x000fe20003fa6270 */
[----:B------:R-:W-:Y:S01]  /*4b30*/  @!P6 IMAD.IADD R70, R70, 0x1, -R0 ;  /* 0x000000014646e824 */ /* 0x000fe200078e0a00 */
[----:B------:R-:W-:Y:S01]  /*4b40*/  ISETP.GT.U32.AND P6, PT, R0, R72, PT ;  /* 0x000000480000720c */ /* 0x000fe20003fc4070 */
[----:B------:R-:W-:Y:S02]  /*4b50*/  IMAD.MOV R76, RZ, RZ, -R69 ;  /* 0x000000ffff4c7224 */ /* 0x000fe400078e0a45 */
[----:B------:R-:W-:-:S04]  /*4b60*/  IMAD.HI.U32 R69, R246, R77, RZ ;  /* 0x0000004df6457227 */ /* 0x000fc800078e00ff */
[----:B------:R-:W-:-:S04]  /*4b70*/  IMAD.HI.U32 R74, R246, R79, RZ ;  /* 0x0000004ff64a7227 */ /* 0x000fc800078e00ff */
[C---:B------:R-:W-:Y:S02]  /*4b80*/  IMAD R75, R0.reuse, R76, R75 ;  /* 0x0000004c004b7224 */ /* 0x040fe400078e024b */
[----:B------:R-:W-:Y:S02]  /*4b90*/  IMAD.MOV R78, RZ, RZ, -R69 ;  /* 0x000000ffff4e7224 */ /* 0x000fe400078e0a45 */
[----:B------:R-:W-:Y:S02]  /*4ba0*/  IMAD.MOV R80, RZ, RZ, -R74 ;  /* 0x000000ffff507224 */ /* 0x000fe400078e0a4a */
[--C-:B------:R-:W-:Y:S01]  /*4bb0*/  @!P2 IMAD.IADD R73, R73, 0x1, -R0.reuse ;  /* 0x000000014949a824 */ /* 0x100fe200078e0a00 */
[C---:B------:R-:W-:Y:S01]  /*4bc0*/  ISETP.GT.U32.AND P2, PT, R0.reuse, R75, PT ;  /* 0x0000004b0000720c */ /* 0x040fe20003f44070 */
[----:B------:R-:W-:Y:S02]  /*4bd0*/  IMAD R74, R0, R78, R77 ;  /* 0x0000004e004a7224 */ /* 0x000fe400078e024d */
[----:B------:R-:W-:-:S02]  /*4be0*/  @!P6 IMAD.IADD R72, R72, 0x1, -R0 ;  /* 0x000000014848e824 */ /* 0x000fc400078e0a00 */
[----:B------:R-:W-:Y:S01]  /*4bf0*/  IMAD.HI.U32 R69, R246, R83, RZ ;  /* 0x00000053f6457227 */ /* 0x000fe200078e00ff */
[----:B------:R-:W-:-:S03]  /*4c00*/  ISETP.GT.U32.AND P6, PT, R0, R74, PT ;  /* 0x0000004a0000720c */ /* 0x000fc60003fc4070 */
[----:B------:R-:W-:-:S04]  /*4c10*/  IMAD.HI.U32 R76, R246, R81, RZ ;  /* 0x00000051f64c7227 */ /* 0x000fc800078e00ff */
[----:B------:R-:W-:Y:S01]  /*4c20*/  @!P2 IMAD.IADD R75, R75, 0x1, -R0 ;  /* 0x000000014b4ba824 */ /* 0x000fe200078e0a00 */
[----:B------:R-:W-:Y:S01]  /*4c30*/  ISETP.GT.U32.AND P2, PT, R0, R73, PT ;  /* 0x000000490000720c */ /* 0x000fe20003f44070 */
[----:B------:R-:W-:Y:S02]  /*4c40*/  IMAD.MOV R69, RZ, RZ, -R69 ;  /* 0x000000ffff457224 */ /* 0x000fe400078e0a45 */
[----:B------:R-:W-:Y:S02]  /*4c50*/  IMAD.MOV R76, RZ, RZ, -R76 ;  /* 0x000000ffff4c7224 */ /* 0x000fe400078e0a4c */
[----:B------:R-:W-:Y:S01]  /*4c60*/  @!P6 IMAD.IADD R74, R74, 0x1, -R0 ;  /* 0x000000014a4ae824 */ /* 0x000fe200078e0a00 */
[C---:B------:R-:W-:Y:S01]  /*4c70*/  ISETP.GT.U32.AND P6, PT, R0.reuse, R75, PT ;  /* 0x0000004b0000720c */ /* 0x040fe20003fc4070 */
[C---:B------:R-:W-:Y:S02]  /*4c80*/  IMAD R77, R0.reuse, R80, R79 ;  /* 0x00000050004d7224 */ /* 0x040fe400078e024f */
[C---:B------:R-:W-:Y:S01]  /*4c90*/  IMAD R79, R0.reuse, R69, R83 ;  /* 0x00000045004f7224 */ /* 0x040fe200078e0253 */
[----:B------:R-:W-:Y:S01]  /*4ca0*/  MOV R69, R71 ;  /* 0x0000004700457202 */ /* 0x000fe20000000f00 */
[C---:B------:R-:W-:Y:S01]  /*4cb0*/  IMAD R76, R0.reuse, R76, R81 ;  /* 0x0000004c004c7224 */ /* 0x040fe200078e0251 */
[----:B------:R-:W-:Y:S01]  /*4cc0*/  IABS R81, R88 ;  /* 0x0000005800517213 */ /* 0x000fe20000000000 */
[----:B------:R-:W-:Y:S01]  /*4cd0*/  @!P1 IMAD.MOV R68, RZ, RZ, -R68 ;  /* 0x000000ffff449224 */ /* 0x000fe200078e0a44 */
[C---:B------:R-:W-:Y:S01]  /*4ce0*/  ISETP.GT.U32.AND P1, PT, R0.reuse, R72, PT ;  /* 0x000000480000720c */ /* 0x040fe20003f24070 */
[----:B------:R-:W-:Y:S01]  /*4cf0*/  @!P0 IMAD.MOV R70, RZ, RZ, -R70 ;  /* 0x000000ffff468224 */ /* 0x000fe200078e0a46 */
[C---:B------:R-:W-:Y:S01]  /*4d00*/  ISETP.GT.U32.AND P0, PT, R0.reuse, R77, PT ;  /* 0x0000004d0000720c */ /* 0x040fe20003f04070 */
[----:B------:R-:W-:Y:S01]  /*4d10*/  @!P4 IMAD.MOV R69, RZ, RZ, -R69 ;  /* 0x000000ffff45c224 */ /* 0x000fe200078e0a45 */
[----:B------:R-:W-:Y:S01]  /*4d20*/  IABS R83, R89 ;  /* 0x0000005900537213 */ /* 0x000fe20000000000 */
[----:B------:R-:W-:Y:S01]  /*4d30*/  @!P6 IMAD.IADD R75, R75, 0x1, -R0 ;  /* 0x000000014b4be824 */ /* 0x000fe200078e0a00 */
[----:B------:R-:W-:Y:S01]  /*4d40*/  ISETP.GT.U32.AND P4, PT, R0, R74, PT ;  /* 0x0000004a0000720c */ /* 0x000fe20003f84070 */
[----:B------:R-:W-:Y:S01]  /*4d50*/  IMAD.HI.U32 R71, R246, R81, RZ ;  /* 0x00000051f6477227 */ /* 0x000fe200078e00ff */
[----:B------:R-:W-:-:S03]  /*4d60*/  ISETP.GT.U32.AND P6, PT, R0, R79, PT ;  /* 0x0000004f0000720c */ /* 0x000fc60003fc4070 */
[----:B------:R-:W-:-:S04]  /*4d70*/  IMAD.HI.U32 R78, R246, R83, RZ ;  /* 0x00000053f64e7227 */ /* 0x000fc800078e00ff */
[----:B------:R-:W-:Y:S02]  /*4d80*/  IMAD.MOV R71, RZ, RZ, -R71 ;  /* 0x000000ffff477224 */ /* 0x000fe400078e0a47 */
[----:B------:R-:W-:Y:S01]  /*4d90*/  @!P2 IMAD.IADD R73, R73, 0x1, -R0 ;  /* 0x000000014949a824 */ /* 0x000fe200078e0a00 */
[----:B------:R-:W-:Y:S01]  /*4da0*/  ISETP.GT.U32.AND P2, PT, R0, R76, PT ;  /* 0x0000004c0000720c */ /* 0x000fe20003f44070 */
[----:B------:R-:W-:Y:S02]  /*4db0*/  IMAD.MOV R80, RZ, RZ, -R78 ;  /* 0x000000ffff507224 */ /* 0x000fe400078e0a4e */
[--C-:B------:R-:W-:Y:S01]  /*4dc0*/  @!P1 IMAD.IADD R72, R72, 0x1, -R0.reuse ;  /* 0x0000000148489824 */ /* 0x100fe200078e0a00 */
[----:B------:R-:W-:Y:S01]  /*4dd0*/  ISETP.GE.AND P1, PT, R82, RZ, PT ;  /* 0x000000ff5200720c */ /* 0x000fe20003f26270 */
[----:B------:R-:W-:Y:S01]  /*4de0*/  IMAD R78, R0, R71, R81 ;  /* 0x00000047004e7224 */ /* 0x000fe200078e0251 */
[----:B------:R-:W-:Y:S01]  /*4df0*/  LOP3.LUT R82, R245, 0xac, RZ, 0xfc, !PT ;  /* 0x000000acf5527812 */ /* 0x000fe200078efcff */
[--C-:B------:R-:W-:Y:S01]  /*4e00*/  @!P0 IMAD.IADD R77, R77, 0x1, -R0.reuse ;  /* 0x000000014d4d8824 */ /* 0x100fe200078e0a00 */
[----:B------:R-:W-:Y:S01]  /*4e10*/  ISETP.GE.AND P0, PT, R85, RZ, PT ;  /* 0x000000ff5500720c */ /* 0x000fe20003f06270 */
[----:B------:R-:W-:Y:S01]  /*4e20*/  IMAD.MOV.U32 R71, RZ, RZ, R73 ;  /* 0x000000ffff477224 */ /* 0x000fe200078e0049 */
[----:B------:R-:W-:Y:S01]  /*4e30*/  @!P3 IADD3 R72, -R72, RZ, RZ ;  /* 0x000000ff4848b210 */ /* 0x000fe20007ffe1ff */
[--C-:B------:R-:W-:Y:S01]  /*4e40*/  @!P4 IMAD.IADD R74, R74, 0x1, -R0.reuse ;  /* 0x000000014a4ac824 */ /* 0x100fe200078e0a00 */
[----:B------:R-:W-:Y:S01]  /*4e50*/  ISETP.GE.AND P4, PT, R84, RZ, PT ;  /* 0x000000ff5400720c */ /* 0x000fe20003f86270 */
[--C-:B------:R-:W-:Y:S01]  /*4e60*/  @!P6 IMAD.IADD R79, R79, 0x1, -R0.reuse ;  /* 0x000000014f4fe824 */ /* 0x100fe200078e0a00 */
[----:B------:R-:W-:Y:S01]  /*4e70*/  LOP3.LUT R84, R245, 0xae, RZ, 0xfc, !PT ;  /* 0x000000aef5547812 */ /* 0x000fe200078efcff */
[----:B------:R-:W-:Y:S01]  /*4e80*/  @!P5 IMAD.MOV R71, RZ, RZ, -R71 ;  /* 0x000000ffff47d224 */ /* 0x000fe200078e0a47 */
[C---:B------:R-:W-:Y:S01]  /*4e90*/  ISETP.GT.U32.AND P5, PT, R0.reuse, R77, PT ;  /* 0x0000004d0000720c */ /* 0x040fe20003fa4070 */
[----:B------:R-:W-:Y:S01]  /*4ea0*/  IMAD.MOV.U32 R73, RZ, RZ, R75 ;  /* 0x000000ffff497224 */ /* 0x000fe200078e004b */
[C---:B------:R-:W-:Y:S01]  /*4eb0*/  ISETP.GT.U32.AND P6, PT, R0.reuse, R79, PT ;  /* 0x0000004f0000720c */ /* 0x040fe20003fc4070 */
[C---:B------:R-:W-:Y:S01]  /*4ec0*/  IMAD R81, R0.reuse, R80, R83 ;  /* 0x0000005000517224 */ /* 0x040fe200078e0253 */
[----:B------:R-:W-:Y:S01]  /*4ed0*/  IABS R83, R82 ;  /* 0x0000005200537213 */ /* 0x000fe20000000000 */
[----:B------:R-:W-:Y:S01]  /*4ee0*/  @!P1 IMAD.MOV R73, RZ, RZ, -R73 ;  /* 0x000000ffff499224 */ /* 0x000fe200078e0a49 */
[----:B------:R-:W-:Y:S01]  /*4ef0*/  ISETP.GT.U32.AND P1, PT, R0, R78, PT ;  /* 0x0000004e0000720c */ /* 0x000fe20003f24070 */
[----:B------:R-:W-:Y:S01]  /*4f00*/  @!P2 IMAD.IADD R76, R76, 0x1, -R0 ;  /* 0x000000014c4ca824 */ /* 0x000fe200078e0a00 */
[----:B------:R-:W-:Y:S01]  /*4f10*/  IABS R85, R84 ;  /* 0x0000005400557213 */ /* 0x000fe20000000000 */
[----:B------:R-:W-:Y:S01]  /*4f20*/  @!P4 IMAD.MOV R74, RZ, RZ, -R74 ;  /* 0x000000ffff4ac224 */ /* 0x000fe200078e0a4a */
[----:B------:R-:W-:Y:S01]  /*4f30*/  ISETP.GE.AND P4, PT, R87, RZ, PT ;  /* 0x000000ff5700720c */ /* 0x000fe20003f86270 */
[----:B------:R-:W-:Y:S01]  /*4f40*/  IMAD.HI.U32 R80, R246, R83, RZ ;  /* 0x00000053f6507227 */ /* 0x000fe200078e00ff */
[----:B------:R-:W-:-:S02]  /*4f50*/  ISETP.GT.U32.AND P3, PT, R0, R76, PT ;  /* 0x0000004c0000720c */ /* 0x000fc40003f64070 */
[----:B------:R-:W-:Y:S01]  /*4f60*/  ISETP.GE.AND P2, PT, R86, RZ, PT ;  /* 0x000000ff5600720c */ /* 0x000fe20003f46270 */
[--C-:B------:R-:W-:Y:S01]  /*4f70*/  @!P5 IMAD.IADD R77, R77, 0x1, -R0.reuse ;  /* 0x000000014d4dd824 */ /* 0x100fe200078e0a00 */
[----:B------:R-:W-:Y:S01]  /*4f80*/  ISETP.GT.U32.AND P5, PT, R0, R81, PT ;  /* 0x000000510000720c */ /* 0x000fe20003fa4070 */
[----:B------:R-:W-:Y:S01]  /*4f90*/  @!P6 IMAD.IADD R79, R79, 0x1, -R0 ;  /* 0x000000014f4fe824 */ /* 0x000fe200078e0a00 */
[----:B------:R-:W-:Y:S01]  /*4fa0*/  ISETP.GE.AND P6, PT, R89, RZ, PT ;  /* 0x000000ff5900720c */ /* 0x000fe20003fc6270 */
[----:B------:R-:W-:Y:S01]  /*4fb0*/  IMAD.MOV R80, RZ, RZ, -R80 ;  /* 0x000000ffff507224 */ /* 0x000fe200078e0a50 */
[C---:B------:R-:W-:Y:S01]  /*4fc0*/  LOP3.LUT R86, R245.reuse, 0xb4, RZ, 0xfc, !PT ;  /* 0x000000b4f5567812 */ /* 0x040fe200078efcff */
[----:B------:R-:W-:Y:S02]  /*4fd0*/  IMAD.MOV.U32 R75, RZ, RZ, R77 ;  /* 0x000000ffff4b7224 */ /* 0x000fe400078e004d */
[----:B------:R-:W-:Y:S01]  /*4fe0*/  IMAD.MOV.U32 R77, RZ, RZ, R79 ;  /* 0x000000ffff4d7224 */ /* 0x000fe200078e004f */
[----:B------:R-:W-:Y:S01]  /*4ff0*/  LOP3.LUT R79, R245, 0xb0, RZ, 0xfc, !PT ;  /* 0x000000b0f54f7812 */ /* 0x000fe200078efcff */
[--C-:B------:R-:W-:Y:S01]  /*5000*/  @!P1 IMAD.IADD R78, R78, 0x1, -R0.reuse ;  /* 0x000000014e4e9824 */ /* 0x100fe200078e0a00 */
[----:B------:R-:W-:Y:S01]  /*5010*/  ISETP.GE.AND P1, PT, R82, RZ, PT ;  /* 0x000000ff5200720c */ /* 0x000fe20003f26270 */
[C---:B------:R-:W-:Y:S01]  /*5020*/  IMAD R80, R0.reuse, R80, R83 ;  /* 0x0000005000507224 */ /* 0x040fe200078e0253 */
[----:B------:R-:W-:Y:S01]  /*5030*/  @!P4 IADD3 R77, -R77, RZ, RZ ;  /* 0x000000ff4d4dc210 */ /* 0x000fe20007ffe1ff */
[----:B------:R-:W-:Y:S01]  /*5040*/  @!P0 IMAD.MOV R75, RZ, RZ, -R75 ;  /* 0x000000ffff4b8224 */ /* 0x000fe200078e0a4b */
[C---:B------:R-:W-:Y:S01]  /*5050*/  ISETP.GT.U32.AND P0, PT, R0.reuse, R78, PT ;  /* 0x0000004e0000720c */ /* 0x040fe20003f04070 */
[--C-:B------:R-:W-:Y:S01]  /*5060*/  @!P5 IMAD.IADD R81, R81, 0x1, -R0.reuse ;  /* 0x000000015151d824 */ /* 0x100fe200078e0a00 */
[----:B------:R-:W-:Y:S01]  /*5070*/  ISETP.GT.U32.AND P4, PT, R0, R80, PT ;  /* 0x000000500000720c */ /* 0x000fe20003f84070 */
[----:B------:R-:W-:Y:S01]  /*5080*/  @!P3 IMAD.IADD R76, R76, 0x1, -R0 ;  /* 0x000000014c4cb824 */ /* 0x000fe200078e0a00 */
[----:B------:R-:W-:Y:S01]  /*5090*/  ISETP.GE.AND P3, PT, R88, RZ, PT ;  /* 0x000000ff5800720c */ /* 0x000fe20003f66270 */
[----:B------:R-:W-:Y:S01]  /*50a0*/  IMAD.HI.U32 R82, R246, R85, RZ ;  /* 0x00000055f6527227 */ /* 0x000fe200078e00ff */
[----:B------:R-:W-:-:S02]  /*50b0*/  ISETP.GT.U32.AND P5, PT, R0, R81, PT ;  /* 0x000000510000720c */ /* 0x000fc40003fa4070 */
[----:B------:R-:W-:Y:S01]  /*50c0*/  IABS R87, R79 ;  /* 0x0000004f00577213 */ /* 0x000fe20000000000 */
[----:B------:R-:W-:Y:S01]  /*50d0*/  IMAD.MOV R82, RZ, RZ, -R82 ;  /* 0x000000ffff527224 */ /* 0x000fe200078e0a52 */
[----:B------:R-:W-:Y:S01]  /*50e0*/  IABS R91, R86 ;  /* 0x00000056005b7213 */ /* 0x000fe20000000000 */
[----:B------:R-:W-:Y:S01]  /*50f0*/  @!P2 IMAD.MOV R76, RZ, RZ, -R76 ;  /* 0x000000ffff4ca224 */ /* 0x000fe200078e0a4c */
[----:B------:R-:W-:Y:S01]  /*5100*/  ISETP.GE.AND P2, PT, R84, RZ, PT ;  /* 0x000000ff5400720c */ /* 0x000fe20003f46270 */
[----:B------:R-:W-:Y:S01]  /*5110*/  IMAD R83, R0, R82, R85 ;  /* 0x0000005200537224 */ /* 0x000fe200078e0255 */
[----:B------:R-:W-:Y:S01]  /*5120*/  LOP3.LUT R82, R245, 0xb2, RZ, 0xfc, !PT ;  /* 0x000000b2f5527812 */ /* 0x000fe200078efcff */
[--C-:B------:R-:W-:Y:S01]  /*5130*/  @!P0 IMAD.IADD R78, R78, 0x1, -R0.reuse ;  /* 0x000000014e4e8824 */ /* 0x100fe200078e0a00 */
[----:B------:R-:W-:Y:S01]  /*5140*/  ISETP.GE.AND P0, PT, R79, RZ, PT ;  /* 0x000000ff4f00720c */ /* 0x000fe20003f06270 */
[----:B------:R-:W-:Y:S01]  /*5150*/  @!P4 IMAD.IADD R80, R80, 0x1, -R0 ;  /* 0x000000015050c824 */ /* 0x000fe200078e0a00 */
[----:B------:R-:W-:Y:S01]  /*5160*/  IABS R89, R82 ;  /* 0x0000005200597213 */ /* 0x000fe20000000000 */
[----:B------:R-:W-:Y:S01]  /*5170*/  @!P3 IMAD.MOV R78, RZ, RZ, -R78 ;  /* 0x000000ffff4eb224 */ /* 0x000fe200078e0a4e */
[----:B------:R-:W-:Y:S01]  /*5180*/  ISETP.GE.AND P4, PT, R82, RZ, PT ;  /* 0x000000ff5200720c */ /* 0x000fe20003f86270 */
[----:B------:R-:W-:Y:S01]  /*5190*/  @!P5 IMAD.IADD R81, R81, 0x1, -R0 ;  /* 0x000000015151d824 */ /* 0x000fe200078e0a00 */
[----:B------:R-:W-:Y:S01]  /*51a0*/  ISETP.GT.U32.AND P3, PT, R0, R80, PT ;  /* 0x000000500000720c */ /* 0x000fe20003f64070 */
[----:B------:R-:W-:Y:S01]  /*51b0*/  IMAD.HI.U32 R82, R246, R87, RZ ;  /* 0x00000057f6527227 */ /* 0x000fe200078e00ff */
[----:B------:R-:W-:-:S02]  /*51c0*/  ISETP.GT.U32.AND P5, PT, R0, R83, PT ;  /* 0x000000530000720c */ /* 0x000fc40003fa4070 */
[----:B------:R-:W-:Y:S01]  /*51d0*/  LOP3.LUT R88, R245, 0xb6, RZ, 0xfc, !PT ;  /* 0x000000b6f5587812 */ /* 0x000fe200078efcff */
[----:B------:R-:W-:Y:S02]  /*51e0*/  IMAD.MOV R82, RZ, RZ, -R82 ;  /* 0x000000ffff527224 */ /* 0x000fe400078e0a52 */
[----:B------:R-:W-:-:S04]  /*51f0*/  IMAD.HI.U32 R84, R246, R89, RZ ;  /* 0x00000059f6547227 */ /* 0x000fc800078e00ff */
[----:B------:R-:W-:Y:S01]  /*5200*/  IMAD R82, R0, R82, R87 ;  /* 0x0000005200527224 */ /* 0x000fe200078e0257 */
[----:B------:R-:W-:Y:S01]  /*5210*/  IABS R87, R88 ;  /* 0x0000005800577213 */ /* 0x000fe20000000000 */
[--C-:B------:R-:W-:Y:S02]  /*5220*/  @!P3 IMAD.IADD R80, R80, 0x1, -R0.reuse ;  /* 0x000000015050b824 */ /* 0x100fe400078e0a00 */
[----:B------:R-:W-:Y:S01]  /*5230*/  @!P5 IMAD.IADD R83, R83, 0x1, -R0 ;  /* 0x000000015353d824 */ /* 0x000fe200078e0a00 */
[----:B------:R-:W-:Y:S01]  /*5240*/  ISETP.GT.U32.AND P3, PT, R0, R82, PT ;  /* 0x000000520000720c */ /* 0x000fe20003f64070 */
[----:B------:R-:W-:-:S03]  /*5250*/  IMAD.HI.U32 R85, R246, R91, RZ ;  /* 0x0000005bf6557227 */ /* 0x000fc600078e00ff */
[C---:B------:R-:W-:Y:S01]  /*5260*/  ISETP.GT.U32.AND P5, PT, R0.reuse, R83, PT ;  /* 0x000000530000720c */ /* 0x040fe20003fa4070 */
[----:B------:R-:W-:Y:S02]  /*5270*/  IMAD.MOV.U32 R79, RZ, RZ, R81 ;  /* 0x000000ffff4f7224 */ /* 0x000fe400078e0051 */
[----:B------:R-:W-:Y:S02]  /*5280*/  IMAD.MOV R84, RZ, RZ, -R84 ;  /* 0x000000ffff547224 */ /* 0x000fe400078e0a54 */
[----:B------:R-:W-:Y:S02]  /*5290*/  IMAD.MOV R81, RZ, RZ, -R85 ;  /* 0x000000ffff517224 */ /* 0x000fe400078e0a55 */
[C---:B------:R-:W-:Y:S01]  /*52a0*/  IMAD R85, R0.reuse, R84, R89 ;  /* 0x0000005400557224 */ /* 0x040fe200078e0259 */
[----:B------:R-:W-:Y:S01]  /*52b0*/  IABS R89, R92 ;  /* 0x0000005c00597213 */ /* 0x000fe20000000000 */
[----:B------:R-:W-:Y:S01]  /*52c0*/  IMAD R84, R0, R81, R91 ;  /* 0x0000005100547224 */ /* 0x000fe200078e025b */
[----:B------:R-:W-:Y:S01]  /*52d0*/  IABS R91, R94 ;  /* 0x0000005e005b7213 */ /* 0x000fe20000000000 */
[----:B------:R-:W-:-:S02]  /*52e0*/  @!P3 IMAD.IADD R82, R82, 0x1, -R0 ;  /* 0x000000015252b824 */ /* 0x000fc400078e0a00 */
[----:B------:R-:W-:Y:S01]  /*52f0*/  @!P1 IMAD.MOV R80, RZ, RZ, -R80 ;  /* 0x000000ffff509224 */ /* 0x000fe200078e0a50 */
[----:B------:R-:W-:Y:S01]  /*5300*/  ISETP.GT.U32.AND P1, PT, R0, R84, PT ;  /* 0x000000540000720c */ /* 0x000fe20003f24070 */
[----:B------:R-:W-:Y:S01]  /*5310*/  @!P6 IMAD.MOV R79, RZ, RZ, -R79 ;  /* 0x000000ffff4fe224 */ /* 0x000fe200078e0a4f */
[----:B------:R-:W-:Y:S01]  /*5320*/  ISETP.GE.AND P6, PT, R86, RZ, PT ;  /* 0x000000ff5600720c */ /* 0x000fe20003fc6270 */
[----:B------:R-:W-:Y:S01]  /*5330*/  @!P5 IMAD.IADD R83, R83, 0x1, -R0 ;  /* 0x000000015353d824 */ /* 0x000fe200078e0a00 */
[----:B------:R-:W-:Y:S01]  /*5340*/  ISETP.GT.U32.AND P3, PT, R0, R82, PT ;  /* 0x000000520000720c */ /* 0x000fe20003f64070 */
[----:B------:R-:W-:Y:S01]  /*5350*/  IMAD.HI.U32 R86, R246, R87, RZ ;  /* 0x00000057f6567227 */ /* 0x000fe200078e00ff */
[----:B------:R-:W-:-:S03]  /*5360*/  ISETP.GT.U32.AND P5, PT, R0, R85, PT ;  /* 0x000000550000720c */ /* 0x000fc60003fa4070 */
[----:B------:R-:W-:Y:S02]  /*5370*/  IMAD.MOV R86, RZ, RZ, -R86 ;  /* 0x000000ffff567224 */ /* 0x000fe400078e0a56 */
[----:B------:R-:W-:Y:S02]  /*5380*/  IMAD.MOV.U32 R81, RZ, RZ, R83 ;  /* 0x000000ffff517224 */ /* 0x000fe400078e0053 */
[----:B------:R-:W-:Y:S02]  /*5390*/  IMAD R87, R0, R86, R87 ;  /* 0x0000005600577224 */ /* 0x000fe400078e0257 */
[--C-:B------:R-:W-:Y:S02]  /*53a0*/  @!P1 IMAD.IADD R84, R84, 0x1, -R0.reuse ;  /* 0x0000000154549824 */ /* 0x100fe400078e0a00 */
[----:B------:R-:W-:Y:S01]  /*53b0*/  @!P3 IMAD.IADD R82, R82, 0x1, -R0 ;  /* 0x000000015252b824 */ /* 0x000fe200078e0a00 */
[----:B------:R-:W-:Y:S01]  /*53c0*/  ISETP.GT.U32.AND P3, PT, R0, R87, PT ;  /* 0x000000570000720c */ /* 0x000fe20003f64070 */
[----:B------:R-:W-:Y:S01]  /*53d0*/  IMAD.HI.U32 R83, R246, R89, RZ ;  /* 0x00000059f6537227 */ /* 0x000fe200078e00ff */
[----:B------:R-:W-:-:S02]  /*53e0*/  @!P5 IADD3 R85, R85, -R0, RZ ;  /* 0x800000005555d210 */ /* 0x000fc40007ffe0ff */
[----:B------:R-:W-:Y:S01]  /*53f0*/  ISETP.GT.U32.AND P1, PT, R0, R84, PT ;  /* 0x000000540000720c */ /* 0x000fe20003f24070 */
[----:B------:R-:W-:Y:S01]  /*5400*/  IMAD.HI.U32 R86, R246, R91, RZ ;  /* 0x0000005bf6567227 */ /* 0x000fe200078e00ff */
[----:B------:R-:W-:-:S03]  /*5410*/  ISETP.GT.U32.AND P5, PT, R0, R85, PT ;  /* 0x000000550000720c */ /* 0x000fc60003fa4070 */
[----:B------:R-:W-:Y:S01]  /*5420*/  @!P2 IMAD.MOV R81, RZ, RZ, -R81 ;  /* 0x000000ffff51a224 */ /* 0x000fe200078e0a51 */
[----:B------:R-:W-:Y:S01]  /*5430*/  ISETP.GE.AND P2, PT, R88, RZ, PT ;  /* 0x000000ff5800720c */ /* 0x000fe20003f46270 */
[----:B------:R-:W-:Y:S02]  /*5440*/  IMAD.MOV R83, RZ, RZ, -R83 ;  /* 0x000000ffff537224 */ /* 0x000fe400078e0a53 */
[----:B------:R-:W-:-:S04]  /*5450*/  IMAD.HI.U32 R88, R246, R93, RZ ;  /* 0x0000005df6587227 */ /* 0x000fc800078e00ff */
[----:B------:R-:W-:Y:S02]  /*5460*/  IMAD.MOV R90, RZ, RZ, -R86 ;  /* 0x000000ffff5a7224 */ /* 0x000fe400078e0a56 */
[C---:B------:R-:W-:Y:S02]  /*5470*/  IMAD R86, R0.reuse, R83, R89 ;  /* 0x0000005300567224 */ /* 0x040fe400078e0259 */
[----:B------:R-:W-:Y:S02]  /*5480*/  IMAD.MOV R88, RZ, RZ, -R88 ;  /* 0x000000ffff587224 */ /* 0x000fe400078e0a58 */
[----:B------:R-:W-:Y:S01]  /*5490*/  IMAD R89, R0, R90, R91 ;  /* 0x0000005a00597224 */ /* 0x000fe200078e025b */
[----:B------:R-:W-:Y:S01]  /*54a0*/  LOP3.LUT R90, R245, 0xbe, RZ, 0xfc, !PT ;  /* 0x000000bef55a7812 */ /* 0x000fe200078efcff */
[--C-:B------:R-:W-:Y:S02]  /*54b0*/  @!P3 IMAD.IADD R87, R87, 0x1, -R0.reuse ;  /* 0x000000015757b824 */ /* 0x100fe400078e0a00 */
[--C-:B------:R-:W-:Y:S01]  /*54c0*/  @!P1 IMAD.IADD R84, R84, 0x1, -R0.reuse ;  /* 0x0000000154549824 */ /* 0x100fe200078e0a00 */
[C---:B------:R-:W-:Y:S01]  /*54d0*/  ISETP.GT.U32.AND P1, PT, R0.reuse, R89, PT ;  /* 0x000000590000720c */ /* 0x040fe20003f24070 */
[C---:B------:R-:W-:Y:S01]  /*54e0*/  IMAD R88, R0.reuse, R88, R93 ;  /* 0x0000005800587224 */ /* 0x040fe200078e025d */
[----:B------:R-:W-:Y:S01]  /*54f0*/  ISETP.GT.U32.AND P3, PT, R0, R87, PT ;  /* 0x000000570000720c */ /* 0x000fe20003f64070 */
[----:B------:R-:W-:Y:S01]  /*5500*/  @!P5 IMAD.IADD R85, R85, 0x1, -R0 ;  /* 0x000000015555d824 */ /* 0x000fe200078e0a00 */
[----:B------:R-:W-:Y:S01]  /*5510*/  @!P6 IADD3 R84, -R84, RZ, RZ ;  /* 0x000000ff5454e210 */ /* 0x000fe20007ffe1ff */
[----:B------:R-:W-:Y:S01]  /*5520*/  @!P0 IMAD.MOV R82, RZ, RZ, -R82 ;  /* 0x000000ffff528224 */ /* 0x000fe200078e0a52 */
[C---:B------:R-:W-:Y:S01]  /*5530*/  ISETP.GT.U32.AND P0, PT, R0.reuse, R86, PT ;  /* 0x000000560000720c */ /* 0x040fe20003f04070 */
[----:B------:R-:W-:Y:S01]  /*5540*/  IMAD.MOV.U32 R83, RZ, RZ, R85 ;  /* 0x000000ffff537224 */ /* 0x000fe200078e0055 */
[----:B------:R-:W-:Y:S01]  /*5550*/  ISETP.GT.U32.AND P6, PT, R0, R88, PT ;  /* 0x000000580000720c */ /* 0x000fe20003fc4070 */
[----:B------:R-:W-:Y:S01]  /*5560*/  IMAD.HI.U32 R162, R246, R167, RZ ;  /* 0x000000a7f6a27227 */ /* 0x000fe200078e00ff */
[----:B------:R-:W-:-:S02]  /*5570*/  IABS R91, R90 ;  /* 0x0000005a005b7213 */ /* 0x000fc40000000000 */
[----:B------:R-:W-:Y:S01]  /*5580*/  ISETP.GE.AND P5, PT, R92, RZ, PT ;  /* 0x000000ff5c00720c */ /* 0x000fe20003fa6270 */
[----:B------:R-:W-:Y:S01]  /*5590*/  @!P4 IMAD.MOV R83, RZ, RZ, -R83 ;  /* 0x000000ffff53c224 */ /* 0x000fe200078e0a53 */
[----:B------:R-:W-:Y:S01]  /*55a0*/  ISETP.GE.AND P4, PT, R94, RZ, PT ;  /* 0x000000ff5e00720c */ /* 0x000fe20003f86270 */
[----:B------:R-:W-:Y:S01]  /*55b0*/  IMAD.HI.U32 R85, R246, R91, RZ ;  /* 0x0000005bf6557227 */ /* 0x000fe200078e00ff */
[----:B------:R-:W-:Y:S02]  /*55c0*/  LOP3.LUT R94, R245, 0xc0, RZ, 0xfc, !PT ;  /* 0x000000c0f55e7812 */ /* 0x000fe400078efcff */
[----:B------:R-:W-:Y:S01]  /*55d0*/  IABS R92, R96 ;  /* 0x00000060005c7213 */ /* 0x000fe20000000000 */
[--C-:B------:R-:W-:Y:S01]  /*55e0*/  @!P1 IMAD.IADD R89, R89, 0x1, -R0.reuse ;  /* 0x0000000159599824 */ /* 0x100fe200078e0a00 */
[----:B------:R-:W-:Y:S01]  /*55f0*/  IABS R93, R94 ;  /* 0x0000005e005d7213 */ /* 0x000fe20000000000 */
[--C-:B------:R-:W-:Y:S01]  /*5600*/  @!P3 IMAD.IADD R87, R87, 0x1, -R0.reuse ;  /* 0x000000015757b824 */ /* 0x100fe200078e0a00 */
[----:B------:R-:W-:Y:S01]  /*5610*/  ISETP.GE.AND P3, PT, R95, RZ, PT ;  /* 0x000000ff5f00720c */ /* 0x000fe20003f66270 */
[--C-:B------:R-:W-:Y:S01]  /*5620*/  @!P0 IMAD.IADD R86, R86, 0x1, -R0.reuse ;  /* 0x0000000156568824 */ /* 0x100fe200078e0a00 */
[----:B------:R-:W-:Y:S01]  /*5630*/  ISETP.GE.AND P0, PT, R90, RZ, PT ;  /* 0x000000ff5a00720c */ /* 0x000fe20003f06270 */
[----:B------:R-:W-:Y:S01]  /*5640*/  IMAD.MOV R90, RZ, RZ, -R85 ;  /* 0x000000ffff5a7224 */ /* 0x000fe200078e0a55 */
[----:B------:R-:W-:Y:S01]  /*5650*/  IABS R95, R98 ;  /* 0x00000062005f7213 */ /* 0x000fe20000000000 */
[----:B------:R-:W-:Y:S01]  /*5660*/  @!P6 IMAD.IADD R88, R88, 0x1, -R0 ;  /* 0x000000015858e824 */ /* 0x000fe200078e0a00 */
[C---:B------:R-:W-:Y:S01]  /*5670*/  ISETP.GT.U32.AND P6, PT, R0.reuse, R89, PT ;  /* 0x000000590000720c */ /* 0x040fe20003fc4070 */
[----:B------:R-:W-:Y:S01]  /*5680*/  IMAD.MOV.U32 R85, RZ, RZ, R87 ;  /* 0x000000ffff557224 */ /* 0x000fe200078e0057 */
[----:B------:R-:W-:Y:S01]  /*5690*/  ISETP.GT.U32.AND P1, PT, R0, R86, PT ;  /* 0x000000560000720c */ /* 0x000fe20003f24070 */
[----:B------:R-:W-:-:S04]  /*56a0*/  IMAD.HI.U32 R87, R246, R93, RZ ;  /* 0x0000005df6577227 */ /* 0x000fc800078e00ff */
[----:B------:R-:W-:Y:S02]  /*56b0*/  IMAD.MOV R87, RZ, RZ, -R87 ;  /* 0x000000ffff577224 */ /* 0x000fe400078e0a57 */
[C---:B------:R-:W-:Y:S02]  /*56c0*/  IMAD R91, R0.reuse, R90, R91 ;  /* 0x0000005a005b7224 */ /* 0x040fe400078e025b */
[C---:B------:R-:W-:Y:S02]  /*56d0*/  IMAD R90, R0.reuse, R87, R93 ;  /* 0x00000057005a7224 */ /* 0x040fe400078e025d */
[----:B------:R-:W-:Y:S02]  /*56e0*/  @!P6 IMAD.IADD R89, R89, 0x1, -R0 ;  /* 0x000000015959e824 */ /* 0x000fe400078e0a00 */
[----:B------:R-:W-:Y:S01]  /*56f0*/  @!P2 IMAD.MOV R85, RZ, RZ, -R85 ;  /* 0x000000ffff55a224 */ /* 0x000fe200078e0a55 */
[C---:B------:R-:W-:Y:S01]  /*5700*/  ISETP.GT.U32.AND P6, PT, R0.reuse, R90, PT ;  /* 0x0000005a0000720c */ /* 0x040fe20003fc4070 */
[----:B------:R-:W-:Y:S01]  /*5710*/  IMAD.MOV.U32 R93, RZ, RZ, R92 ;  /* 0x000000ffff5d7224 */ /* 0x000fe200078e005c */
[----:B------:R-:W-:Y:S01]  /*5720*/  ISETP.GT.U32.AND P2, PT, R0, R88, PT ;  /* 0x000000580000720c */ /* 0x000fe20003f44070 */
[----:B------:R-:W-:Y:S01]  /*5730*/  @!P1 IMAD.IADD R86, R86, 0x1, -R0 ;  /* 0x0000000156569824 */ /* 0x000fe200078e0a00 */
[----:B------:R-:W-:Y:S01]  /*5740*/  ISETP.GT.U32.AND P1, PT, R0, R91, PT ;  /* 0x0000005b0000720c */ /* 0x000fe20003f24070 */
[----:B------:R-:W-:-:S04]  /*5750*/  IMAD.HI.U32 R87, R246, R93, RZ ;  /* 0x0000005df6577227 */ /* 0x000fc800078e00ff */
[----:B------:R-:W-:-:S04]  /*5760*/  IMAD.HI.U32 R92, R246, R95, RZ ;  /* 0x0000005ff65c7227 */ /* 0x000fc800078e00ff */
[--C-:B------:R-:W-:Y:S01]  /*5770*/  @!P6 IMAD.IADD R90, R90, 0x1, -R0.reuse ;  /* 0x000000015a5ae824 */ /* 0x100fe200078e0a00 */
[----:B------:R-:W-:Y:S01]  /*5780*/  IADD3 R92, -R92, RZ, RZ ;  /* 0x000000ff5c5c7210 */ /* 0x000fe20007ffe1ff */
[----:B------:R-:W-:Y:S02]  /*5790*/  IMAD.MOV R87, RZ, RZ, -R87 ;  /* 0x000000ffff577224 */ /* 0x000fe400078e0a57 */
[----:B------:R-:W-:Y:S01]  /*57a0*/  @!P2 IMAD.IADD R88, R88, 0x1, -R0 ;  /* 0x000000015858a824 */ /* 0x000fe200078e0a00 */
[----:B------:R-:W-:Y:S01]  /*57b0*/  ISETP.GE.AND P2, PT, R94, RZ, PT ;  /* 0x000000ff5e00720c */ /* 0x000fe20003f46270 */
[C---:B------:R-:W-:Y:S01]  /*57c0*/  IMAD R93, R0.reuse, R87, R93 ;  /* 0x00000057005d7224 */ /* 0x040fe200078e025d */
[----:B------:R-:W-:Y:S01]  /*57d0*/  ISETP.GT.U32.AND P6, PT, R0, R90, PT ;  /* 0x0000005a0000720c */ /* 0x000fe20003fc4070 */
[----:B------:R-:W-:-:S04]  /*57e0*/  IMAD.HI.U32 R94, R246, R97, RZ ;  /* 0x00000061f65e7227 */ /* 0x000fc800078e00ff */
[----:B------:R-:W-:Y:S02]  /*57f0*/  IMAD.MOV.U32 R87, RZ, RZ, R89 ;  /* 0x000000ffff577224 */ /* 0x000fe400078e0059 */
[----:B------:R-:W-:Y:S01]  /*5800*/  @!P1 IMAD.IADD R91, R91, 0x1, -R0 ;  /* 0x000000015b5b9824 */ /* 0x000fe200078e0a00 */
[----:B------:R-:W-:Y:S01]  /*5810*/  ISETP.GE.AND P1, PT, R96, RZ, PT ;  /* 0x000000ff6000720c */ /* 0x000fe20003f26270 */
[----:B------:R-:W-:Y:S01]  /*5820*/  IMAD.MOV R94, RZ, RZ, -R94 ;  /* 0x000000ffff5e7224 */ /* 0x000fe200078e0a5e */
[----:B------:R-:W-:Y:S01]  /*5830*/  LOP3.LUT R96, R245, 0xc8, RZ, 0xfc, !PT ;  /* 0x000000c8f5607812 */ /* 0x000fe200078efcff */
[C---:B------:R-:W-:Y:S02]  /*5840*/  IMAD R92, R0.reuse, R92, R95 ;  /* 0x0000005c005c7224 */ /* 0x040fe400078e025f */
        /* <DEDUP_REMOVED lines=8> */
[----:B------:R-:W-:Y:S01]  /*58d0*/  @!P6 IMAD.IADD R90, R90, 0x1, -R0 ;  /* 0x000000015a5ae824 */ /* 0x000fe200078e0a00 */
[----:B------:R-:W-:Y:S01]  /*58e0*/  ISETP.GT.U32.AND P6, PT, R0, R95, PT ;  /* 0x0000005f0000720c */ /* 0x000fe20003fc4070 */
[----:B------:R-:W-:-:S04]  /*58f0*/  IMAD.HI.U32 R94, R246, R97, RZ ;  /* 0x00000061f65e7227 */ /* 0x000fc800078e00ff */
[--C-:B------:R-:W-:Y:S01]  /*5900*/  @!P4 IMAD.IADD R93, R93, 0x1, -R0.reuse ;  /* 0x000000015d5dc824 */ /* 0x100fe200078e0a00 */
[----:B------:R-:W-:Y:S01]  /*5910*/  ISETP.GE.AND P4, PT, R100, RZ, PT ;  /* 0x000000ff6400720c */ /* 0x000fe20003f86270 */
[----:B------:R-:W-:Y:S01]  /*5920*/  @!P5 IMAD.IADD R91, R91, 0x1, -R0 ;  /* 0x000000015b5bd824 */ /* 0x000fe200078e0a00 */
[----:B------:R-:W-:Y:S01]  /*5930*/  LOP3.LUT R100, R245, 0xcc, RZ, 0xfc, !PT ;  /* 0x000000ccf5647812 */ /* 0x000fe200078efcff */
[----:B------:R-:W-:Y:S01]  /*5940*/  IMAD.MOV R94, RZ, RZ, -R94 ;  /* 0x000000ffff5e7224 */ /* 0x000fe200078e0a5e */
[----:B------:R-:W-:Y:S01]  /*5950*/  ISETP.GE.AND P5, PT, R98, RZ, PT ;  /* 0x000000ff6200720c */ /* 0x000fe20003fa6270 */
[----:B------:R-:W-:Y:S01]  /*5960*/  @!P3 IMAD.IADD R92, R92, 0x1, -R0 ;  /* 0x000000015c5cb824 */ /* 0x000fe200078e0a00 */
[----:B------:R-:W-:Y:S01]  /*5970*/  ISETP.GT.U32.AND P3, PT, R0, R93, PT ;  /* 0x0000005d0000720c */ /* 0x000fe20003f64070 */
[----:B------:R-:W-:Y:S01]  /*5980*/  IMAD.MOV.U32 R89, RZ, RZ, R91 ;  /* 0x000000ffff597224 */ /* 0x000fe200078e005b */
[----:B------:R-:W-:Y:S01]  /*5990*/  IABS R101, R100 ;  /* 0x0000006400657213 */ /* 0x000fe20000000000 */
[----:B------:R-:W-:Y:S01]  /*59a0*/  IMAD.HI.U32 R91, R246, R99, RZ ;  /* 0x00000063f65b7227 */ /* 0x000fe200078e00ff */
[----:B------:R-:W-:-:S03]  /*59b0*/  IABS R98, R104 ;  /* 0x0000006800627213 */ /* 0x000fc60000000000 */
[--C-:B------:R-:W-:Y:S01]  /*59c0*/  @!P6 IMAD.IADD R95, R95, 0x1, -R0.reuse ;  /* 0x000000015f5fe824 */ /* 0x100fe200078e0a00 */
[C---:B------:R-:W-:Y:S01]  /*59d0*/  ISETP.GT.U32.AND P6, PT, R0.reuse, R92, PT ;  /* 0x0000005c0000720c */ /* 0x040fe20003fc4070 */
[C---:B------:R-:W-:Y:S01]  /*59e0*/  IMAD R94, R0.reuse, R94, R97 ;  /* 0x0000005e005e7224 */ /* 0x040fe200078e0261 */
[----:B------:R-:W-:Y:S01]  /*59f0*/  IADD3 R91, -R91, RZ, RZ ;  /* 0x000000ff5b5b7210 */ /* 0x000fe20007ffe1ff */
[----:B------:R-:W-:Y:S01]  /*5a00*/  @!P0 IMAD.MOV R89, RZ, RZ, -R89 ;  /* 0x000000ffff598224 */ /* 0x000fe200078e0a59 */
[C---:B------:R-:W-:Y:S01]  /*5a10*/  ISETP.GT.U32.AND P0, PT, R0.reuse, R95, PT ;  /* 0x0000005f0000720c */ /* 0x040fe20003f04070 */
[----:B------:R-:W-:Y:S01]  /*5a20*/  @!P3 IMAD.IADD R93, R93, 0x1, -R0 ;  /* 0x000000015d5db824 */ /* 0x000fe200078e0a00 */
[C---:B------:R-:W-:Y:S01]  /*5a30*/  ISETP.GT.U32.AND P3, PT, R0.reuse, R94, PT ;  /* 0x0000005e0000720c */ /* 0x040fe20003f64070 */
[----:B------:R-:W-:Y:S01]  /*5a40*/  IMAD R97, R0, R91, R99 ;  /* 0x0000005b00617224 */ /* 0x000fe200078e0263 */
[----:B------:R-:W-:Y:S01]  /*5a50*/  IABS R99, R103 ;  /* 0x0000006700637213 */ /* 0x000fe20000000000 */
[----:B------:R-:W-:-:S04]  /*5a60*/  IMAD.HI.U32 R91, R246, R101, RZ ;  /* 0x00000065f65b7227 */ /* 0x000fc800078e00ff */
[----:B------:R-:W-:Y:S01]  /*5a70*/  @!P6 IMAD.IADD R92, R92, 0x1, -R0 ;  /* 0x000000015c5ce824 */ /* 0x000fe200078e0a00 */
[----:B------:R-:W-:Y:S01]  /*5a80*/  ISETP.GT.U32.AND P6, PT, R0, R97, PT ;  /* 0x000000610000720c */ /* 0x000fe20003fc4070 */
[----:B------:R-:W-:Y:S02]  /*5a90*/  @!P2 IMAD.MOV R90, RZ, RZ, -R90 ;  /* 0x000000ffff5aa224 */ /* 0x000fe400078e0a5a */
[--C-:B------:R-:W-:Y:S01]  /*5aa0*/  @!P0 IMAD.IADD R95, R95, 0x1, -R0.reuse ;  /* 0x000000015f5f8824 */ /* 0x100fe200078e0a00 */
[----:B------:R-:W-:Y:S01]  /*5ab0*/  ISETP.GE.AND P0, PT, R96, RZ, PT ;  /* 0x000000ff6000720c */ /* 0x000fe20003f06270 */
[----:B------:R-:W-:Y:S01]  /*5ac0*/  @!P3 IMAD.IADD R94, R94, 0x1, -R0 ;  /* 0x000000015e5eb824 */ /* 0x000fe200078e0a00 */
[----:B------:R-:W-:Y:S01]  /*5ad0*/  ISETP.GE.AND P3, PT, R102, RZ, PT ;  /* 0x000000ff6600720c */ /* 0x000fe20003f66270 */
[----:B------:R-:W-:Y:S01]  /*5ae0*/  IMAD.MOV R96, RZ, RZ, -R91 ;  /* 0x000000ffff607224 */ /* 0x000fe200078e0a5b */
[----:B------:R-:W-:Y:S01]  /*5af0*/  LOP3.LUT R102, R245, 0xd4, RZ, 0xfc, !PT ;  /* 0x000000d4f5667812 */ /* 0x000fe200078efcff */
[----:B------:R-:W-:-:S04]  /*5b00*/  IMAD.HI.U32 R91, R246, R99, RZ ;  /* 0x00000063f65b7227 */ /* 0x000fc800078e00ff */
[----:B------:R-:W-:Y:S01]  /*5b10*/  @!P6 IMAD.IADD R97, R97, 0x1, -R0 ;  /* 0x000000016161e824 */ /* 0x000fe200078e0a00 */
[C---:B------:R-:W-:Y:S01]  /*5b20*/  ISETP.GT.U32.AND P6, PT, R0.reuse, R94, PT ;  /* 0x0000005e0000720c */ /* 0x040fe20003fc4070 */
[C---:B------:R-:W-:Y:S02]  /*5b30*/  IMAD R96, R0.reuse, R96, R101 ;  /* 0x0000006000607224 */ /* 0x040fe400078e0265 */
[----:B------:R-:W-:Y:S01]  /*5b40*/  IMAD.MOV.U32 R101, RZ, RZ, R98 ;  /* 0x000000ffff657224 */ /* 0x000fe200078e0062 */
[C---:B------:R-:W-:Y:S01]  /*5b50*/  ISETP.GT.U32.AND P2, PT, R0.reuse, R97, PT ;  /* 0x000000610000720c */ /* 0x040fe20003f44070 */
[----:B------:R-:W-:Y:S02]  /*5b60*/  IMAD.MOV R98, RZ, RZ, -R91 ;  /* 0x000000ffff627224 */ /* 0x000fe400078e0a5b */
[----:B------:R-:W-:Y:S02]  /*5b70*/  IMAD.MOV.U32 R91, RZ, RZ, R93 ;  /* 0x000000ffff5b7224 */ /* 0x000fe400078e005d */
[C---:B------:R-:W-:Y:S01]  /*5b80*/  IMAD R99, R0.reuse, R98, R99 ;  /* 0x0000006200637224 */ /* 0x040fe200078e0263 */
[----:B------:R-:W-:Y:S01]  /*5b90*/  LOP3.LUT R98, R245, 0xd2, RZ, 0xfc, !PT ;  /* 0x000000d2f5627812 */ /* 0x000fe200078efcff */
[----:B------:R-:W-:Y:S01]  /*5ba0*/  @!P1 IMAD.MOV R91, RZ, RZ, -R91 ;  /* 0x000000ffff5b9224 */ /* 0x000fe200078e0a5b */
[----:B------:R-:W-:Y:S01]  /*5bb0*/  ISETP.GT.U32.AND P1, PT, R0, R96, PT ;  /* 0x000000600000720c */ /* 0x000fe20003f24070 */
[----:B------:R-:W-:Y:S01]  /*5bc0*/  @!P6 IMAD.IADD R94, R94, 0x1, -R0 ;  /* 0x000000015e5ee824 */ /* 0x000fe200078e0a00 */
[----:B------:R-:W-:Y:S01]  /*5bd0*/  ISETP.GT.U32.AND P6, PT, R0, R99, PT ;  /* 0x000000630000720c */ /* 0x000fe20003fc4070 */
[----:B------:R-:W-:-:S02]  /*5be0*/  IMAD.MOV.U32 R93, RZ, RZ, R95 ;  /* 0x000000ffff5d7224 */ /* 0x000fc400078e005f */
[----:B------:R-:W-:-:S04]  /*5bf0*/  IMAD.HI.U32 R95, R246, R101, RZ ;  /* 0x00000065f65f7227 */ /* 0x000fc800078e00ff */
[----:B------:R-:W-:Y:S01]  /*5c00*/  @!P5 IMAD.MOV R92, RZ, RZ, -R92 ;  /* 0x000000ffff5cd224 */ /* 0x000fe200078e0a5c */
[----:B------:R-:W-:Y:S01]  /*5c10*/  IADD3 R95, -R95, RZ, RZ ;  /* 0x000000ff5f5f7210 */ /* 0x000fe20007ffe1ff */
[--C-:B------:R-:W-:Y:S01]  /*5c20*/  @!P2 IMAD.IADD R97, R97, 0x1, -R0.reuse ;  /* 0x000000016161a824 */ /* 0x100fe200078e0a00 */
[----:B------:R-:W-:Y:S01]  /*5c30*/  ISETP.GE.AND P5, PT, R100, RZ, PT ;  /* 0x000000ff6400720c */ /* 0x000fe20003fa6270 */
[--C-:B------:R-:W-:Y:S01]  /*5c40*/  @!P1 IMAD.IADD R96, R96, 0x1, -R0.reuse ;  /* 0x0000000160609824 */ /* 0x100fe200078e0a00 */
[----:B------:R-:W-:Y:S01]  /*5c50*/  IABS R100, R98 ;  /* 0x0000006200647213 */ /* 0x000fe20000000000 */
[----:B------:R-:W-:Y:S01]  /*5c60*/  @!P6 IMAD.IADD R99, R99, 0x1, -R0 ;  /* 0x000000016363e824 */ /* 0x000fe200078e0a00 */
[----:B------:R-:W-:Y:S01]  /*5c70*/  ISETP.GE.AND P1, PT, R98, RZ, PT ;  /* 0x000000ff6200720c */ /* 0x000fe20003f26270 */
[C---:B------:R-:W-:Y:S01]  /*5c80*/  IMAD R98, R0.reuse, R95, R101 ;  /* 0x0000005f00627224 */ /* 0x040fe200078e0265 */
[C---:B------:R-:W-:Y:S01]  /*5c90*/  ISETP.GT.U32.AND P6, PT, R0.reuse, R96, PT ;  /* 0x000000600000720c */ /* 0x040fe20003fc4070 */
[----:B------:R-:W-:Y:S01]  /*5ca0*/  @!P0 IMAD.MOV R94, RZ, RZ, -R94 ;  /* 0x000000ffff5e8224 */ /* 0x000fe200078e0a5e */
[----:B------:R-:W-:Y:S01]  /*5cb0*/  ISETP.GT.U32.AND P0, PT, R0, R99, PT ;  /* 0x000000630000720c */ /* 0x000fe20003f04070 */
[----:B------:R-:W-:Y:S01]  /*5cc0*/  IMAD.MOV.U32 R95, RZ, RZ, R97 ;  /* 0x000000ffff5f7224 */ /* 0x000fe200078e0061 */
[----:B------:R-:W-:Y:S01]  /*5cd0*/  ISETP.GE.AND P2, PT, R104, RZ, PT ;  /* 0x000000ff6800720c */ /* 0x000fe20003f46270 */
[----:B------:R-:W-:-:S02]  /*5ce0*/  IMAD.MOV.U32 R101, RZ, RZ, R100 ;  /* 0x000000ffff657224 */ /* 0x000fc400078e0064 */
[----:B------:R-:W-:Y:S01]  /*5cf0*/  @!P3 IMAD.MOV R95, RZ, RZ, -R95 ;  /* 0x000000ffff5fb224 */ /* 0x000fe200078e0a5f */
[----:B------:R-:W-:Y:S01]  /*5d00*/  ISETP.GT.U32.AND P3, PT, R0, R98, PT ;  /* 0x000000620000720c */ /* 0x000fe20003f64070 */
[----:B------:R-:W-:Y:S01]  /*5d10*/  @!P4 IMAD.MOV R93, RZ, RZ, -R93 ;  /* 0x000000ffff5dc224 */ /* 0x000fe200078e0a5d */
[----:B------:R-:W-:Y:S01]  /*5d20*/  ISETP.GE.AND P4, PT, R103, RZ, PT ;  /* 0x000000ff6700720c */ /* 0x000fe20003f86270 */
[----:B------:R-:W-:Y:S01]  /*5d30*/  IMAD.HI.U32 R100, R246, R101, RZ ;  /* 0x00000065f6647227 */ /* 0x000fe200078e00ff */
[----:B------:R-:W-:-:S03]  /*5d40*/  IABS R103, R102 ;  /* 0x0000006600677213 */ /* 0x000fc60000000000 */
[----:B------:R-:W-:Y:S02]  /*5d50*/  IMAD.MOV R100, RZ, RZ, -R100 ;  /* 0x000000ffff647224 */ /* 0x000fe400078e0a64 */
[----:B------:R-:W-:-:S04]  /*5d60*/  IMAD.HI.U32 R97, R246, R103, RZ ;  /* 0x00000067f6617227 */ /* 0x000fc800078e00ff */
[----:B------:R-:W-:Y:S02]  /*5d70*/  IMAD R101, R0, R100, R101 ;  /* 0x0000006400657224 */ /* 0x000fe400078e0265 */
[----:B------:R-:W-:Y:S01]  /*5d80*/  @!P0 IMAD.IADD R99, R99, 0x1, -R0 ;  /* 0x0000000163638824 */ /* 0x000fe200078e0a00 */
[----:B------:R-:W-:Y:S01]  /*5d90*/  ISETP.GE.AND P0, PT, R102, RZ, PT ;  /* 0x000000ff6600720c */ /* 0x000fe20003f06270 */
[----:B------:R-:W-:Y:S02]  /*5da0*/  IMAD.MOV R102, RZ, RZ, -R97 ;  /* 0x000000ffff667224 */ /* 0x000fe400078e0a61 */
[----:B------:R-:W-:-:S04]  /*5db0*/  IMAD.HI.U32 R97, R246, R107, RZ ;  /* 0x0000006bf6617227 */ /* 0x000fc800078e00ff */
[--C-:B------:R-:W-:Y:S01]  /*5dc0*/  @!P6 IMAD.IADD R96, R96, 0x1, -R0.reuse ;  /* 0x000000016060e824 */ /* 0x100fe200078e0a00 */
[----:B------:R-:W-:Y:S01]  /*5dd0*/  ISETP.GT.U32.AND P6, PT, R0, R101, PT ;  /* 0x000000650000720c */ /* 0x000fe20003fc4070 */
[----:B------:R-:W-:Y:S01]  /*5de0*/  @!P3 IMAD.IADD R98, R98, 0x1, -R0 ;  /* 0x000000016262b824 */ /* 0x000fe200078e0a00 */
[----:B------:R-:W-:Y:S01]  /*5df0*/  IADD3 R97, -R97, RZ, RZ ;  /* 0x000000ff61617210 */ /* 0x000fe20007ffe1ff */
[----:B------:R-:W-:Y:S01]  /*5e00*/  IMAD.HI.U32 R100, R246, R105, RZ ;  /* 0x00000069f6647227 */ /* 0x000fe200078e00ff */
[----:B------:R-:W-:-:S03]  /*5e10*/  ISETP.GE.AND P3, PT, R106, RZ, PT ;  /* 0x000000ff6a00720c */ /* 0x000fc60003f66270 */
[----:B------:R-:W-:Y:S01]  /*5e20*/  @!P5 IMAD.MOV R96, RZ, RZ, -R96 ;  /* 0x000000ffff60d224 */ /* 0x000fe200078e0a60 */
[C---:B------:R-:W-:Y:S01]  /*5e30*/  ISETP.GT.U32.AND P5, PT, R0.reuse, R98, PT ;  /* 0x000000620000720c */ /* 0x040fe20003fa4070 */
[----:B------:R-:W-:Y:S02]  /*5e40*/  IMAD.MOV R104, RZ, RZ, -R100 ;  /* 0x000000ffff687224 */ /* 0x000fe400078e0a64 */
[C---:B------:R-:W-:Y:S02]  /*5e50*/  IMAD R100, R0.reuse, R102, R103 ;  /* 0x0000006600647224 */ /* 0x040fe400078e0267 */
[C---:B------:R-:W-:Y:S01]  /*5e60*/  IMAD R102, R0.reuse, R97, R107 ;  /* 0x0000006100667224 */ /* 0x040fe200078e026b */
[----:B------:R-:W-:Y:S01]  /*5e70*/  IABS R107, R112 ;  /* 0x00000070006b7213 */ /* 0x000fe20000000000 */
[----:B------:R-:W-:Y:S02]  /*5e80*/  IMAD.MOV.U32 R97, RZ, RZ, R99 ;  /* 0x000000ffff617224 */ /* 0x000fe400078e0063 */
[----:B------:R-:W-:Y:S01]  /*5e90*/  IMAD R103, R0, R104, R105 ;  /* 0x0000006800677224 */ /* 0x000fe200078e0269 */
[----:B------:R-:W-:Y:S01]  /*5ea0*/  IABS R105, R110 ;  /* 0x0000006e00697213 */ /* 0x000fe20000000000 */
[----:B------:R-:W-:-:S02]  /*5eb0*/  @!P6 IMAD.IADD R101, R101, 0x1, -R0 ;  /* 0x000000016565e824 */ /* 0x000fc400078e0a00 */
[----:B------:R-:W-:Y:S01]  /*5ec0*/  @!P4 IMAD.MOV R97, RZ, RZ, -R97 ;  /* 0x000000ffff61c224 */ /* 0x000fe200078e0a61 */
[----:B------:R-:W-:Y:S01]  /*5ed0*/  ISETP.GT.U32.AND P4, PT, R0, R100, PT ;  /* 0x000000640000720c */ /* 0x000fe20003f84070 */
[----:B------:R-:W-:Y:S01]  /*5ee0*/  @!P5 IMAD.IADD R98, R98, 0x1, -R0 ;  /* 0x000000016262d824 */ /* 0x000fe200078e0a00 */
[----:B------:R-:W-:Y:S01]  /*5ef0*/  ISETP.GT.U32.AND P6, PT, R0, R101, PT ;  /* 0x000000650000720c */ /* 0x000fe20003fc4070 */
[----:B------:R-:W-:Y:S01]  /*5f00*/  IMAD.HI.U32 R99, R246, R105, RZ ;  /* 0x00000069f6637227 */ /* 0x000fe200078e00ff */
[----:B------:R-:W-:-:S03]  /*5f10*/  ISETP.GT.U32.AND P5, PT, R0, R103, PT ;  /* 0x000000670000720c */ /* 0x000fc60003fa4070 */
[----:B------:R-:W-:Y:S02]  /*5f20*/  IMAD.MOV R106, RZ, RZ, -R99 ;  /* 0x000000ffff6a7224 */ /* 0x000fe400078e0a63 */
[----:B------:R-:W-:-:S04]  /*5f30*/  IMAD.HI.U32 R104, R246, R107, RZ ;  /* 0x0000006bf6687227 */ /* 0x000fc800078e00ff */
[--C-:B------:R-:W-:Y:S01]  /*5f40*/  @!P4 IMAD.IADD R100, R100, 0x1, -R0.reuse ;  /* 0x000000016464c824 */ /* 0x100fe200078e0a00 */
[----:B------:R-:W-:Y:S01]  /*5f50*/  ISETP.GE.AND P4, PT, R108, RZ, PT ;  /* 0x000000ff6c00720c */ /* 0x000fe20003f86270 */
[--C-:B------:R-:W-:Y:S01]  /*5f60*/  @!P6 IMAD.IADD R101, R101, 0x1, -R0.reuse ;  /* 0x000000016565e824 */ /* 0x100fe200078e0a00 */
[C---:B------:R-:W-:Y:S01]  /*5f70*/  ISETP.GT.U32.AND P6, PT, R0.reuse, R102, PT ;  /* 0x000000660000720c */ /* 0x040fe20003fc4070 */
[----:B------:R-:W-:Y:S01]  /*5f80*/  @!P5 IMAD.IADD R103, R103, 0x1, -R0 ;  /* 0x000000016767d824 */ /* 0x000fe200078e0a00 */
[C---:B------:R-:W-:Y:S01]  /*5f90*/  ISETP.GT.U32.AND P5, PT, R0.reuse, R100, PT ;  /* 0x000000640000720c */ /* 0x040fe20003fa4070 */
[----:B------:R-:W-:Y:S02]  /*5fa0*/  IMAD R105, R0, R106, R105 ;  /* 0x0000006a00697224 */ /* 0x000fe400078e0269 */
[----:B------:R-:W-:Y:S02]  /*5fb0*/  IMAD.MOV.U32 R99, RZ, RZ, R101 ;  /* 0x000000ffff637224 */ /* 0x000fe400078e0065 */
[----:B------:R-:W-:-:S04]  /*5fc0*/  IMAD.HI.U32 R101, R246, R109, RZ ;  /* 0x0000006df6657227 */ /* 0x000fc800078e00ff */
[----:B------:R-:W-:Y:S02]  /*5fd0*/  IMAD.MOV R104, RZ, RZ, -R104 ;  /* 0x000000ffff687224 */ /* 0x000fe400078e0a68 */
[----:B------:R-:W-:Y:S01]  /*5fe0*/  @!P6 IMAD.IADD R102, R102, 0x1, -R0 ;  /* 0x000000016666e824 */ /* 0x000fe200078e0a00 */
[----:B------:R-:W-:Y:S01]  /*5ff0*/  ISETP.GT.U32.AND P6, PT, R0, R103, PT ;  /* 0x000000670000720c */ /* 0x000fe20003fc4070 */
[----:B------:R-:W-:Y:S01]  /*6000*/  IMAD.HI.U32 R106, R246, R111, RZ ;  /* 0x0000006ff66a7227 */ /* 0x000fe200078e00ff */
[----:B------:R-:W-:Y:S02]  /*6010*/  @!P5 IADD3 R100, R100, -R0, RZ ;  /* 0x800000006464d210 */ /* 0x000fe40007ffe0ff */
[C---:B------:R-:W-:Y:S01]  /*6020*/  ISETP.GT.U32.AND P5, PT, R0.reuse, R105, PT ;  /* 0x000000690000720c */ /* 0x040fe20003fa4070 */
[----:B------:R-:W-:Y:S02]  /*6030*/  IMAD.MOV R101, RZ, RZ, -R101 ;  /* 0x000000ffff657224 */ /* 0x000fe400078e0a65 */
[----:B------:R-:W-:-:S02]  /*6040*/  IMAD R104, R0, R104, R107 ;  /* 0x0000006800687224 */ /* 0x000fc400078e026b */
[----:B------:R-:W-:Y:S02]  /*6050*/  IMAD.MOV R106, RZ, RZ, -R106 ;  /* 0x000000ffff6a7224 */ /* 0x000fe400078e0a6a */
[----:B------:R-:W-:Y:S01]  /*6060*/  @!P2 IMAD.MOV R98, RZ, RZ, -R98 ;  /* 0x000000ffff62a224 */ /* 0x000fe200078e0a62 */
[C---:B------:R-:W-:Y:S01]  /*6070*/  ISETP.GT.U32.AND P2, PT, R0.reuse, R102, PT ;  /* 0x000000660000720c */ /* 0x040fe20003f44070 */
[--C-:B------:R-:W-:Y:S01]  /*6080*/  @!P6 IMAD.IADD R103, R103, 0x1, -R0.reuse ;  /* 0x000000016767e824 */ /* 0x100fe200078e0a00 */
[C---:B------:R-:W-:Y:S01]  /*6090*/  ISETP.GT.U32.AND P6, PT, R0.reuse, R104, PT ;  /* 0x000000680000720c */ /* 0x040fe20003fc4070 */
[----:B------:R-:W-:Y:S02]  /*60a0*/  IMAD R107, R0, R101, R109 ;  /* 0x00000065006b7224 */ /* 0x000fe400078e026d */
[----:B------:R-:W-:Y:S02]  /*60b0*/  @!P5 IMAD.IADD R105, R105, 0x1, -R0 ;  /* 0x000000016969d824 */ /* 0x000fe400078e0a00 */
[----:B------:R-:W-:Y:S01]  /*60c0*/  @!P1 IMAD.MOV R99, RZ, RZ, -R99 ;  /* 0x000000ffff639224 */ /* 0x000fe200078e0a63 */
[----:B------:R-:W-:Y:S01]  /*60d0*/  ISETP.GE.AND P1, PT, R110, RZ, PT ;  /* 0x000000ff6e00720c */ /* 0x000fe20003f26270 */
[C---:B------:R-:W-:Y:S01]  /*60e0*/  IMAD R106, R0.reuse, R106, R111 ;  /* 0x0000006a006a7224 */ /* 0x040fe200078e026f */
[C---:B------:R-:W-:Y:S01]  /*60f0*/  LOP3.LUT R110, R245.reuse, 0xe2, RZ, 0xfc, !PT ;  /* 0x000000e2f56e7812 */ /* 0x040fe200078efcff */
[----:B------:R-:W-:Y:S01]  /*6100*/  @!P0 IMAD.MOV R100, RZ, RZ, -R100 ;  /* 0x000000ffff648224 */ /* 0x000fe200078e0a64 */
[----:B------:R-:W-:Y:S01]  /*6110*/  ISETP.GT.U32.AND P0, PT, R0, R105, PT ;  /* 0x000000690000720c */ /* 0x000fe20003f04070 */
[----:B------:R-:W-:Y:S01]  /*6120*/  IMAD.MOV.U32 R101, RZ, RZ, R103 ;  /* 0x000000ffff657224 */ /* 0x000fe200078e0067 */
[----:B------:R-:W-:Y:S01]  /*6130*/  IABS R108, R110 ;  /* 0x0000006e006c7213 */ /* 0x000fe20000000000 */
[----:B------:R-:W-:Y:S01]  /*6140*/  @!P2 IMAD.IADD R102, R102, 0x1, -R0 ;  /* 0x000000016666a824 */ /* 0x000fe200078e0a00 */
[C---:B------:R-:W-:Y:S01]  /*6150*/  ISETP.GT.U32.AND P5, PT, R0.reuse, R107, PT ;  /* 0x0000006b0000720c */ /* 0x040fe20003fa4070 */
[----:B------:R-:W-:Y:S01]  /*6160*/  @!P3 IMAD.MOV R101, RZ, RZ, -R101 ;  /* 0x000000ffff65b224 */ /* 0x000fe200078e0a65 */
[----:B------:R-:W-:Y:S01]  /*6170*/  ISETP.GT.U32.AND P3, PT, R0, R106, PT ;  /* 0x0000006a0000720c */ /* 0x000fe20003f64070 */
[----:B------:R-:W-:Y:S01]  /*6180*/  IMAD.MOV.U32 R109, RZ, RZ, R108 ;  /* 0x000000ffff6d7224 */ /* 0x000fe200078e006c */
[----:B------:R-:W-:Y:S01]  /*6190*/  ISETP.GE.AND P2, PT, R112, RZ, PT ;  /* 0x000000ff7000720c */ /* 0x000fe20003f46270 */
[----:B------:R-:W-:Y:S01]  /*61a0*/  @!P6 IMAD.IADD R104, R104, 0x1, -R0 ;  /* 0x000000016868e824 */ /* 0x000fe200078e0a00 */
[----:B------:R-:W-:Y:S01]  /*61b0*/  LOP3.LUT R112, R245, 0xe4, RZ, 0xfc, !PT ;  /* 0x000000e4f5707812 */ /* 0x000fe200078efcff */
[----:B------:R-:W-:-:S03]  /*61c0*/  IMAD.HI.U32 R108, R246, R109, RZ ;  /* 0x0000006df66c7227 */ /* 0x000fc600078e00ff */
[----:B------:R-:W-:Y:S01]  /*61d0*/  IABS R111, R112 ;  /* 0x00000070006f7213 */ /* 0x000fe20000000000 */
[----:B------:R-:W-:Y:S01]  /*61e0*/  @!P0 IMAD.IADD R105, R105, 0x1, -R0 ;  /* 0x0000000169698824 */ /* 0x000fe200078e0a00 */
[----:B------:R-:W-:Y:S01]  /*61f0*/  ISETP.GT.U32.AND P6, PT, R0, R104, PT ;  /* 0x000000680000720c */ /* 0x000fe20003fc4070 */
[----:B------:R-:W-:Y:S01]  /*6200*/  IMAD.MOV R108, RZ, RZ, -R108 ;  /* 0x000000ffff6c7224 */ /* 0x000fe200078e0a6c */
[----:B------:R-:W-:Y:S01]  /*6210*/  ISETP.GE.AND P0, PT, R114, RZ, PT ;  /* 0x000000ff7200720c */ /* 0x000fe20003f06270 */
[----:B------:R-:W-:Y:S01]  /*6220*/  IMAD.MOV.U32 R103, RZ, RZ, R105 ;  /* 0x000000ffff677224 */ /* 0x000fe200078e0069 */
[C---:B------:R-:W-:Y:S01]  /*6230*/  LOP3.LUT R114, R245.reuse, 0xec, RZ, 0xfc, !PT ;  /* 0x000000ecf5727812 */ /* 0x040fe200078efcff */
[----:B------:R-:W-:Y:S01]  /*6240*/  @!P3 IMAD.IADD R106, R106, 0x1, -R0 ;  /* 0x000000016a6ab824 */ /* 0x000fe200078e0a00 */
[----:B------:R-:W-:Y:S01]  /*6250*/  ISETP.GE.AND P3, PT, R110, RZ, PT ;  /* 0x000000ff6e00720c */ /* 0x000fe20003f66270 */
[----:B------:R-:W-:Y:S01]  /*6260*/  @!P1 IMAD.MOV R103, RZ, RZ, -R103 ;  /* 0x000000ffff679224 */ /* 0x000fe200078e0a67 */
[----:B------:R-:W-:Y:S01]  /*6270*/  LOP3.LUT R110, R245, 0xe6, RZ, 0xfc, !PT ;  /* 0x000000e6f56e7812 */ /* 0x000fe200078efcff */
[C---:B------:R-:W-:Y:S01]  /*6280*/  IMAD R109, R0.reuse, R108, R109 ;  /* 0x0000006c006d7224 */ /* 0x040fe200078e026d */
[----:B------:R-:W-:Y:S01]  /*6290*/  ISETP.GT.U32.AND P1, PT, R0, R106, PT ;  /* 0x0000006a0000720c */ /* 0x000fe20003f24070 */
[----:B------:R-:W-:Y:S01]  /*62a0*/  IMAD.HI.U32 R108, R246, R111, RZ ;  /* 0x0000006ff66c7227 */ /* 0x000fe200078e00ff */
[----:B------:R-:W-:-:S02]  /*62b0*/  IABS R117, R114 ;  /* 0x0000007200757213 */ /* 0x000fc40000000000 */
[----:B------:R-:W-:Y:S01]  /*62c0*/  @!P6 IADD3 R104, R104, -R0, RZ ;  /* 0x800000006868e210 */ /* 0x000fe20007ffe0ff */
[----:B------:R-:W-:Y:S01]  /*62d0*/  @!P5 IMAD.IADD R107, R107, 0x1, -R0 ;  /* 0x000000016b6bd824 */ /* 0x000fe200078e0a00 */
[C---:B------:R-:W-:Y:S01]  /*62e0*/  ISETP.GT.U32.AND P6, PT, R0.reuse, R109, PT ;  /* 0x0000006d0000720c */ /* 0x040fe20003fc4070 */
[----:B------:R-:W-:Y:S02]  /*62f0*/  IMAD.MOV R108, RZ, RZ, -R108 ;  /* 0x000000ffff6c7224 */ /* 0x000fe400078e0a6c */
[----:B------:R-:W-:Y:S01]  /*6300*/  @!P4 IMAD.MOV R102, RZ, RZ, -R102 ;  /* 0x000000ffff66c224 */ /* 0x000fe200078e0a66 */
[C---:B------:R-:W-:Y:S01]  /*6310*/  ISETP.GT.U32.AND P5, PT, R0.reuse, R107, PT ;  /* 0x0000006b0000720c */ /* 0x040fe20003fa4070 */
[----:B------:R-:W-:Y:S01]  /*6320*/  IMAD R108, R0, R108, R111 ;  /* 0x0000006c006c7224 */ /* 0x000fe200078e026f */
[----:B------:R-:W-:Y:S01]  /*6330*/  ISETP.GE.AND P4, PT, R113, RZ, PT ;  /* 0x000000ff7100720c */ /* 0x000fe20003f86270 */
[----:B------:R-:W-:Y:S01]  /*6340*/  @!P1 IMAD.IADD R106, R106, 0x1, -R0 ;  /* 0x000000016a6a9824 */ /* 0x000fe200078e0a00 */
[----:B------:R-:W-:Y:S01]  /*6350*/  LOP3.LUT R111, R245, 0xe8, RZ, 0xfc, !PT ;  /* 0x000000e8f56f7812 */ /* 0x000fe200078efcff */
[----:B------:R-:W-:Y:S01]  /*6360*/  @!P2 IMAD.MOV R104, RZ, RZ, -R104 ;  /* 0x000000ffff68a224 */ /* 0x000fe200078e0a68 */
[----:B------:R-:W-:Y:S01]  /*6370*/  ISETP.GT.U32.AND P1, PT, R0, R108, PT ;  /* 0x0000006c0000720c */ /* 0x000fe20003f24070 */
[----:B------:R-:W-:Y:S01]  /*6380*/  @!P0 IMAD.MOV R106, RZ, RZ, -R106 ;  /* 0x000000ffff6a8224 */ /* 0x000fe200078e0a6a */
[----:B------:R-:W-:Y:S01]  /*6390*/  ISETP.GE.AND P2, PT, R110, RZ, PT ;  /* 0x000000ff6e00720c */ /* 0x000fe20003f46270 */
[----:B------:R-:W-:Y:S01]  /*63a0*/  @!P6 IMAD.IADD R109, R109, 0x1, -R0 ;  /* 0x000000016d6de824 */ /* 0x000fe200078e0a00 */
[----:B------:R-:W-:Y:S01]  /*63b0*/  IABS R110, R110 ;  /* 0x0000006e006e7213 */ /* 0x000fe20000000000 */
[----:B------:R-:W-:Y:S01]  /*63c0*/  IMAD.MOV R162, RZ, RZ, -R162 ;  /* 0x000000ffffa27224 */ /* 0x000fe200078e0aa2 */
[----:B------:R-:W-:Y:S01]  /*63d0*/  IABS R113, R111 ;  /* 0x0000006f00717213 */ /* 0x000fe20000000000 */
[--C-:B------:R-:W-:Y:S01]  /*63e0*/  @!P5 IMAD.IADD R107, R107, 0x1, -R0.reuse ;  /* 0x000000016b6bd824 */ /* 0x100fe200078e0a00 */
[----:B------:R-:W-:Y:S01]  /*63f0*/  ISETP.GE.AND P5, PT, R112, RZ, PT ;  /* 0x000000ff7000720c */ /* 0x000fe20003fa6270 */
[C---:B------:R-:W-:Y:S01]  /*6400*/  IMAD R162, R0.reuse, R162, R167 ;  /* 0x000000a200a27224 */ /* 0x040fe200078e02a7 */
[----:B------:R-:W-:Y:S01]  /*6410*/  LOP3.LUT R112, R245, 0xea, RZ, 0xfc, !PT ;  /* 0x000000eaf5707812 */ /* 0x000fe200078efcff */
[----:B------:R-:W-:Y:S01]  /*6420*/  IMAD.MOV.U32 R105, RZ, RZ, R107 ;  /* 0x000000ffff697224 */ /* 0x000fe200078e006b */
[----:B------:R-:W-:Y:S01]  /*6430*/  ISETP.GT.U32.AND P6, PT, R0, R109, PT ;  /* 0x0000006d0000720c */ /* 0x000fe20003fc4070 */
[----:B------:R-:W-:Y:S01]  /*6440*/  @!P1 IMAD.IADD R108, R108, 0x1, -R0 ;  /* 0x000000016c6c9824 */ /* 0x000fe200078e0a00 */
[----:B------:R-:W-:Y:S01]  /*6450*/  IABS R115, R112 ;  /* 0x0000007000737213 */ /* 0x000fe20000000000 */
[----:B------:R-:W-:Y:S01]  /*6460*/  @!P4 IMAD.MOV R105, RZ, RZ, -R105 ;  /* 0x000000ffff69c224 */ /* 0x000fe200078e0a69 */
[----:B------:R-:W-:Y:S01]  /*6470*/  ISETP.GE.AND P4, PT, R111, RZ, PT ;  /* 0x000000ff6f00720c */ /* 0x000fe20003f86270 */
[----:B------:R-:W-:Y:S01]  /*6480*/  IMAD.MOV.U32 R111, RZ, RZ, R110 ;  /* 0x000000ffff6f7224 */ /* 0x000fe200078e006e */
[----:B------:R-:W-:Y:S01]  /*6490*/  ISETP.GT.U32.AND P1, PT, R0, R108, PT ;  /* 0x0000006c0000720c */ /* 0x000fe20003f24070 */
[----:B------:R-:W-:Y:S01]  /*64a0*/  IMAD.HI.U32 R110, R246, R113, RZ ;  /* 0x00000071f66e7227 */ /* 0x000fe200078e00ff */
[----:B------:R-:W-:-:S03]  /*64b0*/  ISETP.GE.AND P0, PT, R112, RZ, PT ;  /* 0x000000ff7000720c */ /* 0x000fc60003f06270 */
[----:B------:R-:W-:-:S04]  /*64c0*/  IMAD.HI.U32 R107, R246, R111, RZ ;  /* 0x0000006ff66b7227 */ /* 0x000fc800078e00ff */
[----:B------:R-:W-:Y:S01]  /*64d0*/  IMAD.HI.U32 R112, R246, R115, RZ ;  /* 0x00000073f6707227 */ /* 0x000fe200078e00ff */
[----:B------:R-:W-:-:S03]  /*64e0*/  IADD3 R107, -R107, RZ, RZ ;  /* 0x000000ff6b6b7210 */ /* 0x000fc60007ffe1ff */
[----:B------:R-:W-:Y:S02]  /*64f0*/  IMAD.MOV R110, RZ, RZ, -R110 ;  /* 0x000000ffff6e7224 */ /* 0x000fe400078e0a6e */
[----:B------:R-:W-:Y:S01]  /*6500*/  @!P6 IMAD.IADD R109, R109, 0x1, -R0 ;  /* 0x000000016d6de824 */ /* 0x000fe200078e0a00 */
[----:B------:R-:W-:Y:S01]  /*6510*/  ISETP.GE.AND P6, PT, R114, RZ, PT ;  /* 0x000000ff7200720c */ /* 0x000fe20003fc6270 */
[----:B------:R-:W-:Y:S02]  /*6520*/  IMAD.MOV R112, RZ, RZ, -R112 ;  /* 0x000000ffff707224 */ /* 0x000fe400078e0a70 */
[C---:B------:R-:W-:Y:S02]  /*6530*/  IMAD R111, R0.reuse, R107, R111 ;  /* 0x0000006b006f7224 */ /* 0x040fe400078e026f */
[----:B------:R-:W-:Y:S02]  /*6540*/  IMAD R110, R0, R110, R113 ;  /* 0x0000006e006e7224 */ /* 0x000fe400078e0271 */
[----:B------:R-:W-:-:S02]  /*6550*/  IMAD.MOV.U32 R107, RZ, RZ, R109 ;  /* 0x000000ffff6b7224 */ /* 0x000fc400078e006d */
[----:B------:R-:W-:Y:S01]  /*6560*/  @!P1 IMAD.IADD R108, R108, 0x1, -R0 ;  /* 0x000000016c6c9824 */ /* 0x000fe200078e0a00 */
[C---:B------:R-:W-:Y:S01]  /*6570*/  ISETP.GT.U32.AND P1, PT, R0.reuse, R110, PT ;  /* 0x0000006e0000720c */ /* 0x040fe20003f24070 */
[C---:B------:R-:W-:Y:S01]  /*6580*/  IMAD R113, R0.reuse, R112, R115 ;  /* 0x0000007000717224 */ /* 0x040fe200078e0273 */
[----:B------:R-:W-:Y:S01]  /*6590*/  IABS R115, R118 ;  /* 0x0000007600737213 */ /* 0x000fe20000000000 */
[----:B------:R-:W-:Y:S01]  /*65a0*/  @!P3 IMAD.MOV R107, RZ, RZ, -R107 ;  /* 0x000000ffff6bb224 */ /* 0x000fe200078e0a6b */
[C---:B------:R-:W-:Y:S01]  /*65b0*/  ISETP.GT.U32.AND P3, PT, R0.reuse, R111, PT ;  /* 0x0000006f0000720c */ /* 0x040fe20003f64070 */
[----:B------:R-:W-:Y:S01]  /*65c0*/  @!P5 IMAD.MOV R108, RZ, RZ, -R108 ;  /* 0x000000ffff6cd224 */ /* 0x000fe200078e0a6c */
[----:B------:R-:W-:Y:S01]  /*65d0*/  ISETP.GT.U32.AND P5, PT, R0, R113, PT ;  /* 0x000000710000720c */ /* 0x000fe20003fa4070 */
[----:B------:R-:W-:-:S04]  /*65e0*/  IMAD.HI.U32 R109, R246, R117, RZ ;  /* 0x00000075f66d7227 */ /* 0x000fc800078e00ff */
[----:B------:R-:W-:Y:S02]  /*65f0*/  IMAD.MOV R109, RZ, RZ, -R109 ;  /* 0x000000ffff6d7224 */ /* 0x000fe400078e0a6d */
[--C-:B------:R-:W-:Y:S02]  /*6600*/  @!P1 IMAD.IADD R110, R110, 0x1, -R0.reuse ;  /* 0x000000016e6e9824 */ /* 0x100fe400078e0a00 */
[C---:B------:R-:W-:Y:S01]  /*6610*/  IMAD R112, R0.reuse, R109, R117 ;  /* 0x0000006d00707224 */ /* 0x040fe200078e0275 */
[----:B------:R-:W-:Y:S01]  /*6620*/  IABS R117, R120 ;  /* 0x0000007800757213 */ /* 0x000fe20000000000 */
[--C-:B------:R-:W-:Y:S01]  /*6630*/  @!P3 IMAD.IADD R111, R111, 0x1, -R0.reuse ;  /* 0x000000016f6fb824 */ /* 0x100fe200078e0a00 */
[----:B------:R-:W-:Y:S01]  /*6640*/  ISETP.GT.U32.AND P1, PT, R0, R110, PT ;  /* 0x0000006e0000720c */ /* 0x000fe20003f24070 */
[----:B------:R-:W-:Y:S02]  /*6650*/  @!P5 IMAD.IADD R113, R113, 0x1, -R0 ;  /* 0x000000017171d824 */ /* 0x000fe400078e0a00 */
[----:B------:R-:W-:Y:S01]  /*6660*/  IMAD.HI.U32 R114, R246, R117, RZ ;  /* 0x00000075f6727227 */ /* 0x000fe200078e00ff */
[----:B------:R-:W-:-:S02]  /*6670*/  ISETP.GT.U32.AND P3, PT, R0, R111, PT ;  /* 0x0000006f0000720c */ /* 0x000fc40003f64070 */
[----:B------:R-:W-:Y:S01]  /*6680*/  ISETP.GT.U32.AND P5, PT, R0, R113, PT ;  /* 0x000000710000720c */ /* 0x000fe20003fa4070 */
[----:B------:R-:W-:Y:S02]  /*6690*/  IMAD.MOV R114, RZ, RZ, -R114 ;  /* 0x000000ffff727224 */ /* 0x000fe400078e0a72 */
[----:B------:R-:W-:-:S04]  /*66a0*/  IMAD.HI.U32 R109, R246, R115, RZ ;  /* 0x00000073f66d7227 */ /* 0x000fc800078e00ff */
[C---:B------:R-:W-:Y:S02]  /*66b0*/  IMAD R114, R0.reuse, R114, R117 ;  /* 0x0000007200727224 */ /* 0x040fe400078e0275 */
[----:B------:R-:W-:Y:S02]  /*66c0*/  IMAD.MOV R109, RZ, RZ, -R109 ;  /* 0x000000ffff6d7224 */ /* 0x000fe400078e0a6d */
[--C-:B------:R-:W-:Y:S01]  /*66d0*/  @!P3 IMAD.IADD R111, R111, 0x1, -R0.reuse ;  /* 0x000000016f6fb824 */ /* 0x100fe200078e0a00 */
[C---:B------:R-:W-:Y:S01]  /*66e0*/  ISETP.GT.U32.AND P3, PT, R0.reuse, R112, PT ;  /* 0x000000700000720c */ /* 0x040fe20003f64070 */
[--C-:B------:R-:W-:Y:S01]  /*66f0*/  @!P5 IMAD.IADD R113, R113, 0x1, -R0.reuse ;  /* 0x000000017171d824 */ /* 0x100fe200078e0a00 */
[C---:B------:R-:W-:Y:S01]  /*6700*/  ISETP.GT.U32.AND P5, PT, R0.reuse, R114, PT ;  /* 0x000000720000720c */ /* 0x040fe20003fa4070 */
[----:B------:R-:W-:Y:S01]  /*6710*/  IMAD R115, R0, R109, R115 ;  /* 0x0000006d00737224 */ /* 0x000fe200078e0273 */
[----:B------:R-:W-:Y:S01]  /*6720*/  MOV R109, R111 ;  /* 0x0000006f006d7202 */ /* 0x000fe20000000f00 */
[----:B------:R-:W-:-:S02]  /*6730*/  @!P1 IMAD.IADD R110, R110, 0x1, -R0 ;  /* 0x000000016e6e9824 */ /* 0x000fc400078e0a00 */
[----:B------:R-:W-:Y:S01]  /*6740*/  IMAD.HI.U32 R117, R246, R121, RZ ;  /* 0x00000079f6757227 */ /* 0x000fe200078e00ff */
[----:B------:R-:W-:-:S03]  /*6750*/  ISETP.GT.U32.AND P1, PT, R0, R115, PT ;  /* 0x000000730000720c */ /* 0x000fc60003f24070 */
[----:B------:R-:W-:Y:S02]  /*6760*/  @!P2 IMAD.MOV R109, RZ, RZ, -R109 ;  /* 0x000000ffff6da224 */ /* 0x000fe400078e0a6d */
[--C-:B------:R-:W-:Y:S01]  /*6770*/  @!P3 IMAD.IADD R112, R112, 0x1, -R0.reuse ;  /* 0x000000017070b824 */ /* 0x100fe200078e0a00 */
[----:B------:R-:W-:Y:S01]  /*6780*/  ISETP.GE.AND P3, PT, R118, RZ, PT ;  /* 0x000000ff7600720c */ /* 0x000fe20003f66270 */
[--C-:B------:R-:W-:Y:S02]  /*6790*/  @!P5 IMAD.IADD R114, R114, 0x1, -R0.reuse ;  /* 0x000000017272d824 */ /* 0x100fe400078e0a00 */
[----:B------:R-:W-:Y:S01]  /*67a0*/  IMAD.HI.U32 R118, R246, R123, RZ ;  /* 0x0000007bf6767227 */ /* 0x000fe200078e00ff */
[C---:B------:R-:W-:Y:S02]  /*67b0*/  ISETP.GT.U32.AND P2, PT, R0.reuse, R112, PT ;  /* 0x000000700000720c */ /* 0x040fe40003f44070 */
[----:B------:R-:W-:Y:S01]  /*67c0*/  ISETP.GT.U32.AND P5, PT, R0, R114, PT ;  /* 0x000000720000720c */ /* 0x000fe20003fa4070 */
[----:B------:R-:W-:Y:S01]  /*67d0*/  @!P1 IMAD.IADD R115, R115, 0x1, -R0 ;  /* 0x0000000173739824 */ /* 0x000fe200078e0a00 */
[----:B------:R-:W-:Y:S01]  /*67e0*/  ISETP.GE.AND P1, PT, R120, RZ, PT ;  /* 0x000000ff7800720c */ /* 0x000fe20003f26270 */
[----:B------:R-:W-:Y:S01]  /*67f0*/  IMAD.MOV R118, RZ, RZ, -R118 ;  /* 0x000000ffff767224 */ /* 0x000fe200078e0a76 */
[----:B------:R-:W-:Y:S01]  /*6800*/  LOP3.LUT R120, R245, 0xf8, RZ, 0xfc, !PT ;  /* 0x000000f8f5787812 */ /* 0x000fe200078efcff */
[----:B------:R-:W-:-:S02]  /*6810*/  IMAD.MOV R111, RZ, RZ, -R117 ;  /* 0x000000ffff6f7224 */ /* 0x000fc400078e0a75 */
[C---:B------:R-:W-:Y:S02]  /*6820*/  IMAD R117, R0.reuse, R116, R119 ;  /* 0x0000007400757224 */ /* 0x040fe400078e0277 */
[----:B------:R-:W-:Y:S01]  /*6830*/  @!P4 IMAD.MOV R110, RZ, RZ, -R110 ;  /* 0x000000ffff6ec224 */ /* 0x000fe200078e0a6e */
[C---:B------:R-:W-:Y:S01]  /*6840*/  ISETP.GT.U32.AND P4, PT, R0.reuse, R115, PT ;  /* 0x000000730000720c */ /* 0x040fe20003f84070 */
[C---:B------:R-:W-:Y:S02]  /*6850*/  IMAD R119, R0.reuse, R118, R123 ;  /* 0x0000007600777224 */ /* 0x040fe400078e027b */
[----:B------:R-:W-:Y:S01]  /*6860*/  IMAD R116, R0, R111, R121 ;  /* 0x0000006f00747224 */ /* 0x000fe200078e0279 */
[----:B------:R-:W-:Y:S01]  /*6870*/  @!P5 IADD3 R114, R114, -R0, RZ ;  /* 0x800000007272d210 */ /* 0x000fe20007ffe0ff */
[----:B------:R-:W-:Y:S01]  /*6880*/  @!P2 IMAD.IADD R112, R112, 0x1, -R0 ;  /* 0x000000017070a824 */ /* 0x000fe200078e0a00 */
[C---:B------:R-:W-:Y:S01]  /*6890*/  ISETP.GT.U32.AND P2, PT, R0.reuse, R117, PT ;  /* 0x000000750000720c */ /* 0x040fe20003f44070 */
[----:B------:R-:W-:Y:S01]  /*68a0*/  IMAD.MOV.U32 R111, RZ, RZ, R113 ;  /* 0x000000ffff6f7224 */ /* 0x000fe200078e0071 */
[C---:B------:R-:W-:Y:S01]  /*68b0*/  ISETP.GT.U32.AND P5, PT, R0.reuse, R119, PT ;  /* 0x000000770000720c */ /* 0x040fe20003fa4070 */
[----:B------:R-:W-:Y:S01]  /*68c0*/  @!P6 IMAD.MOV R112, RZ, RZ, -R112 ;  /* 0x000000ffff70e224 */ /* 0x000fe200078e0a70 */
[----:B------:R-:W-:Y:S01]  /*68d0*/  ISETP.GT.U32.AND P6, PT, R0, R116, PT ;  /* 0x000000740000720c */ /* 0x000fe20003fc4070 */
[----:B------:R-:W-:Y:S01]  /*68e0*/  @!P0 IMAD.MOV R111, RZ, RZ, -R111 ;  /* 0x000000ffff6f8224 */ /* 0x000fe200078e0a6f */
[----:B------:R-:W-:Y:S01]  /*68f0*/  ISETP.GE.AND P0, PT, R122, RZ, PT ;  /* 0x000000ff7a00720c */ /* 0x000fe20003f06270 */
[----:B------:R-:W-:Y:S01]  /*6900*/  @!P4 IMAD.IADD R115, R115, 0x1, -R0 ;  /* 0x000000017373c824 */ /* 0x000fe200078e0a00 */
[----:B------:R-:W-:Y:S01]  /*6910*/  LOP3.LUT R122, R245, 0xfa, RZ, 0xfc, !PT ;  /* 0x000000faf57a7812 */ /* 0x000fe200078efcff */
[----:B------:R-:W-:Y:S01]  /*6920*/  @!P1 IMAD.MOV R114, RZ, RZ, -R114 ;  /* 0x000000ffff729224 */ /* 0x000fe200078e0a72 */
[----:B------:R-:W-:Y:S01]  /*6930*/  IABS R121, R120 ;  /* 0x0000007800797213 */ /* 0x000fe20000000000 */
[----:B------:R-:W-:Y:S01]  /*6940*/  IMAD.MOV.U32 R113, RZ, RZ, R115 ;  /* 0x000000ffff717224 */ /* 0x000fe200078e0073 */
[----:B------:R-:W-:Y:S01]  /*6950*/  IABS R123, R122 ;  /* 0x0000007a007b7213 */ /* 0x000fe20000000000 */
[--C-:B------:R-:W-:Y:S01]  /*6960*/  @!P2 IMAD.IADD R117, R117, 0x1, -R0.reuse ;  /* 0x000000017575a824 */ /* 0x100fe200078e0a00 */
[----:B------:R-:W-:Y:S01]  /*6970*/  ISETP.GE.AND P4, PT, R124, RZ, PT ;  /* 0x000000ff7c00720c */ /* 0x000fe20003f86270 */
[--C-:B------:R-:W-:Y:S01]  /*6980*/  @!P5 IMAD.IADD R119, R119, 0x1, -R0.reuse ;  /* 0x000000017777d824 */ /* 0x100fe200078e0a00 */
[----:B------:R-:W-:Y:S01]  /*6990*/  LOP3.LUT R124, R245, 0xfc, RZ, 0xfc, !PT ;  /* 0x000000fcf57c7812 */ /* 0x000fe200078efcff */
[----:B------:R-:W-:Y:S01]  /*69a0*/  @!P6 IMAD.IADD R116, R116, 0x1, -R0 ;  /* 0x000000017474e824 */ /* 0x000fe200078e0a00 */
[C---:B------:R-:W-:Y:S01]  /*69b0*/  ISETP.GT.U32.AND P6, PT, R0.reuse, R117, PT ;  /* 0x000000750000720c */ /* 0x040fe20003fc4070 */
[----:B------:R-:W-:Y:S01]  /*69c0*/  @!P3 IMAD.MOV R113, RZ, RZ, -R113 ;  /* 0x000000ffff71b224 */ /* 0x000fe200078e0a71 */
[----:B------:R-:W-:Y:S01]  /*69d0*/  ISETP.GT.U32.AND P3, PT, R0, R119, PT ;  /* 0x000000770000720c */ /* 0x000fe20003f64070 */
[----:B------:R-:W-:Y:S01]  /*69e0*/  IMAD.HI.U32 R118, R246, R121, RZ ;  /* 0x00000079f6767227 */ /* 0x000fe200078e00ff */
[----:B------:R-:W-:-:S02]  /*69f0*/  ISETP.GT.U32.AND P5, PT, R0, R116, PT ;  /* 0x000000740000720c */ /* 0x000fc40003fa4070 */
[----:B------:R-:W-:Y:S01]  /*6a00*/  ISETP.GE.AND P2, PT, R125, RZ, PT ;  /* 0x000000ff7d00720c */ /* 0x000fe20003f46270 */
[----:B------:R-:W-:Y:S01]  /*6a10*/  IMAD.HI.U32 R115, R246, R123, RZ ;  /* 0x0000007bf6737227 */ /* 0x000fe200078e00ff */
[----:B------:R-:W-:-:S03]  /*6a20*/  IABS R125, R124 ;  /* 0x0000007c007d7213 */ /* 0x000fc60000000000 */
[----:B------:R-:W-:Y:S02]  /*6a30*/  IMAD.MOV R118, RZ, RZ, -R118 ;  /* 0x000000ffff767224 */ /* 0x000fe400078e0a76 */
[----:B------:R-:W-:Y:S02]  /*6a40*/  IMAD.MOV R115, RZ, RZ, -R115 ;  /* 0x000000ffff737224 */ /* 0x000fe400078e0a73 */
[C---:B------:R-:W-:Y:S02]  /*6a50*/  IMAD R118, R0.reuse, R118, R121 ;  /* 0x0000007600767224 */ /* 0x040fe400078e0279 */
[C---:B------:R-:W-:Y:S02]  /*6a60*/  IMAD R121, R0.reuse, R115, R123 ;  /* 0x0000007300797224 */ /* 0x040fe400078e027b */
[--C-:B------:R-:W-:Y:S01]  /*6a70*/  @!P6 IMAD.IADD R117, R117, 0x1, -R0.reuse ;  /* 0x000000017575e824 */ /* 0x100fe200078e0a00 */
[C---:B------:R-:W-:Y:S01]  /*6a80*/  ISETP.GT.U32.AND P6, PT, R0.reuse, R118, PT ;  /* 0x000000760000720c */ /* 0x040fe20003fc4070 */
[----:B------:R-:W-:Y:S01]  /*6a90*/  @!P3 IMAD.IADD R119, R119, 0x1, -R0 ;  /* 0x000000017777b824 */ /* 0x000fe200078e0a00 */
[----:B------:R-:W-:Y:S01]  /*6aa0*/  ISETP.GT.U32.AND P3, PT, R0, R121, PT ;  /* 0x000000790000720c */ /* 0x000fe20003f64070 */
[----:B------:R-:W-:-:S04]  /*6ab0*/  IMAD.HI.U32 R115, R246, R125, RZ ;  /* 0x0000007df6737227 */ /* 0x000fc800078e00ff */
[----:B------:R-:W-:Y:S01]  /*6ac0*/  @!P5 IMAD.IADD R116, R116, 0x1, -R0 ;  /* 0x000000017474d824 */ /* 0x000fe200078e0a00 */
[----:B------:R-:W-:Y:S01]  /*6ad0*/  ISETP.GE.AND P5, PT, R120, RZ, PT ;  /* 0x000000ff7800720c */ /* 0x000fe20003fa6270 */
[----:B------:R-:W-:-:S04]  /*6ae0*/  IMAD.HI.U32 R120, R246, R127, RZ ;  /* 0x0000007ff6787227 */ /* 0x000fc800078e00ff */
[----:B------:R-:W-:Y:S02]  /*6af0*/  IMAD.MOV R115, RZ, RZ, -R115 ;  /* 0x000000ffff737224 */ /* 0x000fe400078e0a73 */
[--C-:B------:R-:W-:Y:S01]  /*6b00*/  @!P6 IMAD.IADD R118, R118, 0x1, -R0.reuse ;  /* 0x000000017676e824 */ /* 0x100fe200078e0a00 */
[----:B------:R-:W-:Y:S01]  /*6b10*/  ISETP.GE.AND P6, PT, R122, RZ, PT ;  /* 0x000000ff7a00720c */ /* 0x000fe20003fc6270 */
[----:B------:R-:W-:Y:S02]  /*6b20*/  @!P3 IMAD.IADD R121, R121, 0x1, -R0 ;  /* 0x000000017979b824 */ /* 0x000fe400078e0a00 */
[----:B------:R-:W-:Y:S01]  /*6b30*/  IMAD.MOV R123, RZ, RZ, -R120 ;  /* 0x000000ffff7b7224 */ /* 0x000fe200078e0a78 */
[C---:B------:R-:W-:Y:S01]  /*6b40*/  ISETP.GT.U32.AND P1, PT, R0.reuse, R118, PT ;  /* 0x000000760000720c */ /* 0x040fe20003f24070 */
[C---:B------:R-:W-:Y:S01]  /*6b50*/  IMAD R120, R0.reuse, R115, R125 ;  /* 0x0000007300787224 */ /* 0x040fe200078e027d */
[----:B------:R-:W-:Y:S01]  /*6b60*/  IABS R125, R128 ;  /* 0x00000080007d7213 */ /* 0x000fe20000000000 */
[C---:B------:R-:W-:Y:S01]  /*6b70*/  IMAD R123, R0.reuse, R123, R127 ;  /* 0x0000007b007b7224 */ /* 0x040fe200078e027f */
[----:B------:R-:W-:Y:S01]  /*6b80*/  ISETP.GT.U32.AND P3, PT, R0, R121, PT ;  /* 0x000000790000720c */ /* 0x000fe20003f64070 */
[----:B------:R-:W-:Y:S01]  /*6b90*/  @!P4 IMAD.MOV R116, RZ, RZ, -R116 ;  /* 0x000000ffff74c224 */ /* 0x000fe200078e0a74 */
[----:B------:R-:W-:Y:S01]  /*6ba0*/  IABS R127, R130 ;  /* 0x00000082007f7213 */ /* 0x000fe20000000000 */
[----:B------:R-:W-:Y:S01]  /*6bb0*/  IMAD.HI.U32 R122, R246, R125, RZ ;  /* 0x0000007df67a7227 */ /* 0x000fe200078e00ff */
[----:B------:R-:W-:-:S02]  /*6bc0*/  MOV R115, R117 ;  /* 0x0000007500737202 */ /* 0x000fc40000000f00 */
[----:B------:R-:W-:Y:S01]  /*6bd0*/  ISETP.GT.U32.AND P4, PT, R0, R123, PT ;  /* 0x0000007b0000720c */ /* 0x000fe20003f84070 */
[----:B------:R-:W-:Y:S02]  /*6be0*/  IMAD.MOV.U32 R117, RZ, RZ, R119 ;  /* 0x000000ffff757224 */ /* 0x000fe400078e0077 */
[----:B------:R-:W-:-:S04]  /*6bf0*/  IMAD.HI.U32 R119, R246, R127, RZ ;  /* 0x0000007ff6777227 */ /* 0x000fc800078e00ff */
[----:B------:R-:W-:Y:S02]  /*6c00*/  IMAD.MOV R122, RZ, RZ, -R122 ;  /* 0x000000ffff7a7224 */ /* 0x000fe400078e0a7a */
[----:B------:R-:W-:Y:S02]  /*6c10*/  IMAD.MOV R119, RZ, RZ, -R119 ;  /* 0x000000ffff777224 */ /* 0x000fe400078e0a77 */
[--C-:B------:R-:W-:Y:S01]  /*6c20*/  @!P1 IMAD.IADD R118, R118, 0x1, -R0.reuse ;  /* 0x0000000176769824 */ /* 0x100fe200078e0a00 */
[----:B------:R-:W-:Y:S01]  /*6c30*/  ISETP.GE.AND P1, PT, R126, RZ, PT ;  /* 0x000000ff7e00720c */ /* 0x000fe20003f26270 */
[----:B------:R-:W-:Y:S01]  /*6c40*/  @!P3 IMAD.IADD R121, R121, 0x1, -R0 ;  /* 0x000000017979b824 */ /* 0x000fe200078e0a00 */
[----:B------:R-:W-:Y:S01]  /*6c50*/  ISETP.GE.AND P3, PT, R128, RZ, PT ;  /* 0x000000ff8000720c */ /* 0x000fe20003f66270 */
[C---:B------:R-:W-:Y:S01]  /*6c60*/  IMAD R122, R0.reuse, R122, R125 ;  /* 0x0000007a007a7224 */ /* 0x040fe200078e027d */
[----:B------:R-:W-:Y:S01]  /*6c70*/  LOP3.LUT R128, R245, 0x106, RZ, 0xfc, !PT ;  /* 0x00000106f5807812 */ /* 0x000fe200078efcff */
[----:B------:R-:W-:-:S02]  /*6c80*/  IMAD R125, R0, R119, R127 ;  /* 0x00000077007d7224 */ /* 0x000fc400078e027f */
[----:B------:R-:W-:Y:S01]  /*6c90*/  IMAD.MOV.U32 R119, RZ, RZ, R121 ;  /* 0x000000ffff777224 */ /* 0x000fe200078e0079 */
[----:B------:R-:W-:Y:S01]  /*6ca0*/  IABS R129, R128 ;  /* 0x0000008000817213 */ /* 0x000fe20000000000 */
[----:B------:R-:W-:Y:S01]  /*6cb0*/  @!P5 IMAD.MOV R118, RZ, RZ, -R118 ;  /* 0x000000ffff76d224 */ /* 0x000fe200078e0a76 */
[C---:B------:R-:W-:Y:S01]  /*6cc0*/  ISETP.GT.U32.AND P5, PT, R0.reuse, R122, PT ;  /* 0x0000007a0000720c */ /* 0x040fe20003fa4070 */
[----:B------:R-:W-:Y:S02]  /*6cd0*/  @!P4 IMAD.IADD R123, R123, 0x1, -R0 ;  /* 0x000000017b7bc824 */ /* 0x000fe400078e0a00 */
[----:B------:R-:W-:Y:S01]  /*6ce0*/  @!P6 IMAD.MOV R119, RZ, RZ, -R119 ;  /* 0x000000ffff77e224 */ /* 0x000fe200078e0a77 */
[C---:B------:R-:W-:Y:S01]  /*6cf0*/  ISETP.GT.U32.AND P6, PT, R0.reuse, R125, PT ;  /* 0x0000007d0000720c */ /* 0x040fe20003fc4070 */
[----:B------:R-:W-:Y:S01]  /*6d00*/  @!P0 IMAD.MOV R115, RZ, RZ, -R115 ;  /* 0x000000ffff738224 */ /* 0x000fe200078e0a73 */
[C---:B------:R-:W-:Y:S01]  /*6d10*/  ISETP.GT.U32.AND P0, PT, R0.reuse, R120, PT ;  /* 0x000000780000720c */ /* 0x040fe20003f04070 */
[----:B------:R-:W-:Y:S01]  /*6d20*/  @!P2 IMAD.MOV R117, RZ, RZ, -R117 ;  /* 0x000000ffff75a224 */ /* 0x000fe200078e0a75 */
[----:B------:R-:W-:-:S02]  /*6d30*/  ISETP.GT.U32.AND P4, PT, R0, R123, PT ;  /* 0x0000007b0000720c */ /* 0x000fc40003f84070 */
[----:B------:R-:W-:Y:S02]  /*6d40*/  ISETP.GE.AND P2, PT, R124, RZ, PT ;  /* 0x000000ff7c00720c */ /* 0x000fe40003f46270 */
[----:B------:R-:W-:Y:S01]  /*6d50*/  LOP3.LUT R124, R245, 0x104, RZ, 0xfc, !PT ;  /* 0x00000104f57c7812 */ /* 0x000fe200078efcff */
[----:B------:R-:W-:-:S03]  /*6d60*/  @!P5 IMAD.IADD R122, R122, 0x1, -R0 ;  /* 0x000000017a7ad824 */ /* 0x000fc600078e0a00 */
[----:B------:R-:W-:Y:S01]  /*6d70*/  IABS R127, R124 ;  /* 0x0000007c007f7213 */ /* 0x000fe20000000000 */
[--C-:B------:R-:W-:Y:S01]  /*6d80*/  @!P6 IMAD.IADD R125, R125, 0x1, -R0.reuse ;  /* 0x000000017d7de824 */ /* 0x100fe200078e0a00 */
[----:B------:R-:W-:Y:S01]  /*6d90*/  ISETP.GT.U32.AND P5, PT, R0, R122, PT ;  /* 0x0000007a0000720c */ /* 0x000fe20003fa4070 */
[--C-:B------:R-:W-:Y:S02]  /*6da0*/  @!P0 IMAD.IADD R120, R120, 0x1, -R0.reuse ;  /* 0x0000000178788824 */ /* 0x100fe400078e0a00 */
[----:B------:R-:W-:Y:S01]  /*6db0*/  IMAD.HI.U32 R121, R246, R127, RZ ;  /* 0x0000007ff6797227 */ /* 0x000fe200078e00ff */
[C---:B------:R-:W-:Y:S02]  /*6dc0*/  ISETP.GT.U32.AND P6, PT, R0.reuse, R125, PT ;  /* 0x0000007d0000720c */ /* 0x040fe40003fc4070 */
[----:B------:R-:W-:Y:S01]  /*6dd0*/  ISETP.GT.U32.AND P0, PT, R0, R120, PT ;  /* 0x000000780000720c */ /* 0x000fe20003f04070 */
[----:B------:R-:W-:Y:S01]  /*6de0*/  @!P4 IMAD.IADD R123, R123, 0x1, -R0 ;  /* 0x000000017b7bc824 */ /* 0x000fe200078e0a00 */
[----:B------:R-:W-:Y:S01]  /*6df0*/  ISETP.GE.AND P4, PT, R124, RZ, PT ;  /* 0x000000ff7c00720c */ /* 0x000fe20003f86270 */
[----:B------:R-:W-:-:S04]  /*6e00*/  IMAD.HI.U32 R124, R246, R129, RZ ;  /* 0x00000081f67c7227 */ /* 0x000fc800078e00ff */
[----:B------:R-:W-:Y:S02]  /*6e10*/  IMAD.MOV R121, RZ, RZ, -R121 ;  /* 0x000000ffff797224 */ /* 0x000fe400078e0a79 */
[----:B------:R-:W-:Y:S02]  /*6e20*/  IMAD.MOV R126, RZ, RZ, -R124 ;  /* 0x000000ffff7e7224 */ /* 0x000fe400078e0a7c */
[C---:B------:R-:W-:Y:S02]  /*6e30*/  IMAD R124, R0.reuse, R121, R127 ;  /* 0x00000079007c7224 */ /* 0x040fe400078e027f */
[----:B------:R-:W-:Y:S01]  /*6e40*/  IMAD R127, R0, R126, R129 ;  /* 0x0000007e007f7224 */ /* 0x000fe200078e0281 */
[----:B------:R-:W-:Y:S01]  /*6e50*/  @!P0 IADD3 R120, R120, -R0, RZ ;  /* 0x8000000078788210 */ /* 0x000fe20007ffe0ff */
        /* <DEDUP_REMOVED lines=8> */
[----:B------:R-:W-:Y:S01]  /*6ee0*/  ISETP.GE.AND P2, PT, R128, RZ, PT ;  /* 0x000000ff8000720c */ /* 0x000fe20003f46270 */
[----:B------:R-:W-:Y:S01]  /*6ef0*/  IMAD.HI.U32 R128, R246, R133, RZ ;  /* 0x00000085f6807227 */ /* 0x000fe200078e00ff */
[----:B------:R-:W-:-:S03]  /*6f00*/  IABS R131, R130 ;  /* 0x0000008200837213 */ /* 0x000fc60000000000 */
[----:B------:R-:W-:Y:S02]  /*6f10*/  @!P5 IMAD.IADD R124, R124, 0x1, -R0 ;  /* 0x000000017c7cd824 */ /* 0x000fe400078e0a00 */
[----:B------:R-:W-:-:S04]  /*6f20*/  IMAD.HI.U32 R121, R246, R131, RZ ;  /* 0x00000083f6797227 */ /* 0x000fc800078e00ff */
[----:B------:R-:W-:Y:S01]  /*6f30*/  @!P6 IMAD.IADD R127, R127, 0x1, -R0 ;  /* 0x000000017f7fe824 */ /* 0x000fe200078e0a00 */
[C---:B------:R-:W-:Y:S01]  /*6f40*/  ISETP.GT.U32.AND P6, PT, R0.reuse, R124, PT ;  /* 0x0000007c0000720c */ /* 0x040fe20003fc4070 */
[----:B------:R-:W-:Y:S02]  /*6f50*/  IMAD.MOV R121, RZ, RZ, -R121 ;  /* 0x000000ffff797224 */ /* 0x000fe400078e0a79 */
[----:B------:R-:W-:Y:S02]  /*6f60*/  IMAD.MOV R128, RZ, RZ, -R128 ;  /* 0x000000ffff807224 */ /* 0x000fe400078e0a80 */
[C---:B------:R-:W-:Y:S01]  /*6f70*/  IMAD R126, R0.reuse, R121, R131 ;  /* 0x00000079007e7224 */ /* 0x040fe200078e0283 */
[----:B------:R-:W-:Y:S01]  /*6f80*/  IABS R131, R136 ;  /* 0x0000008800837213 */ /* 0x000fe20000000000 */
[----:B------:R-:W-:Y:S02]  /*6f90*/  IMAD.MOV.U32 R121, RZ, RZ, R123 ;  /* 0x000000ffff797224 */ /* 0x000fe400078e007b */
[----:B------:R-:W-:Y:S01]  /*6fa0*/  IMAD.MOV R123, RZ, RZ, -R129 ;  /* 0x000000ffff7b7224 */ /* 0x000fe200078e0a81 */
[C---:B------:R-:W-:Y:S01]  /*6fb0*/  ISETP.GT.U32.AND P5, PT, R0.reuse, R126, PT ;  /* 0x0000007e0000720c */ /* 0x040fe20003fa4070 */
[----:B------:R-:W-:Y:S01]  /*6fc0*/  IMAD R129, R0, R128, R133 ;  /* 0x0000008000817224 */ /* 0x000fe200078e0285 */
[----:B------:R-:W-:Y:S01]  /*6fd0*/  @!P1 IADD3 R121, -R121, RZ, RZ ;  /* 0x000000ff79799210 */ /* 0x000fe20007ffe1ff */
[----:B------:R-:W-:Y:S01]  /*6fe0*/  @!P6 IMAD.IADD R124, R124, 0x1, -R0 ;  /* 0x000000017c7ce824 */ /* 0x000fe200078e0a00 */
[----:B------:R-:W-:Y:S01]  /*6ff0*/  ISETP.GE.AND P1, PT, R130, RZ, PT ;  /* 0x000000ff8200720c */ /* 0x000fe20003f26270 */
[----:B------:R-:W-:Y:S01]  /*7000*/  IMAD.HI.U32 R130, R246, R131, RZ ;  /* 0x00000083f6827227 */ /* 0x000fe200078e00ff */
[----:B------:R-:W-:-:S02]  /*7010*/  ISETP.GT.U32.AND P6, PT, R0, R129, PT ;  /* 0x000000810000720c */ /* 0x000fc40003fc4070 */
[----:B------:R-:W-:Y:S01]  /*7020*/  IABS R133, R138 ;  /* 0x0000008a00857213 */ /* 0x000fe20000000000 */
[----:B------:R-:W-:Y:S01]  /*7030*/  @!P3 IMAD.MOV R122, RZ, RZ, -R122 ;  /* 0x000000ffff7ab224 */ /* 0x000fe200078e0a7a */
[C---:B------:R-:W-:Y:S01]  /*7040*/  ISETP.GT.U32.AND P3, PT, R0.reuse, R127, PT ;  /* 0x0000007f0000720c */ /* 0x040fe20003f64070 */
[----:B------:R-:W-:Y:S02]  /*7050*/  IMAD.MOV R130, RZ, RZ, -R130 ;  /* 0x000000ffff827224 */ /* 0x000fe400078e0a82 */
[C---:B------:R-:W-:Y:S01]  /*7060*/  IMAD R128, R0.reuse, R123, R135 ;  /* 0x0000007b00807224 */ /* 0x040fe200078e0287 */
[----:B------:R-:W-:Y:S01]  /*7070*/  IABS R135, R141 ;  /* 0x0000008d00877213 */ /* 0x000fe20000000000 */
[----:B------:R-:W-:Y:S02]  /*7080*/  IMAD R131, R0, R130, R131 ;  /* 0x0000008200837224 */ /* 0x000fe400078e0283 */
[----:B------:R-:W-:Y:S02]  /*7090*/  IMAD.MOV.U32 R123, RZ, RZ, R125 ;  /* 0x000000ffff7b7224 */ /* 0x000fe400078e007d */
[----:B------:R-:W-:-:S04]  /*70a0*/  IMAD.HI.U32 R125, R246, R133, RZ ;  /* 0x00000085f67d7227 */ /* 0x000fc800078e00ff */
[--C-:B------:R-:W-:Y:S01]  /*70b0*/  @!P6 IMAD.IADD R129, R129, 0x1, -R0.reuse ;  /* 0x000000018181e824 */ /* 0x100fe200078e0a00 */
[----:B------:R-:W-:Y:S01]  /*70c0*/  ISETP.GT.U32.AND P6, PT, R0, R131, PT ;  /* 0x000000830000720c */ /* 0x000fe20003fc4070 */
[----:B------:R-:W-:Y:S02]  /*70d0*/  IMAD.MOV R125, RZ, RZ, -R125 ;  /* 0x000000ffff7d7224 */ /* 0x000fe400078e0a7d */
[----:B------:R-:W-:Y:S01]  /*70e0*/  @!P3 IMAD.IADD R127, R127, 0x1, -R0 ;  /* 0x000000017f7fb824 */ /* 0x000fe200078e0a00 */
[----:B------:R-:W-:Y:S01]  /*70f0*/  ISETP.GE.AND P3, PT, R134, RZ, PT ;  /* 0x000000ff8600720c */ /* 0x000fe20003f66270 */
[C---:B------:R-:W-:Y:S01]  /*7100*/  IMAD R130, R0.reuse, R125, R133 ;  /* 0x0000007d00827224 */ /* 0x040fe200078e0285 */
[----:B------:R-:W-:Y:S01]  /*7110*/  IABS R133, R140 ;  /* 0x0000008c00857213 */ /* 0x000fe20000000000 */
[----:B------:R-:W-:Y:S02]  /*7120*/  IMAD.MOV.U32 R125, RZ, RZ, R127 ;  /* 0x000000ffff7d7224 */ /* 0x000fe400078e007f */
[----:B------:R-:W-:Y:S01]  /*7130*/  @!P4 IMAD.MOV R124, RZ, RZ, -R124 ;  /* 0x000000ffff7cc224 */ /* 0x000fe200078e0a7c */
[C---:B------:R-:W-:Y:S01]  /*7140*/  ISETP.GT.U32.AND P4, PT, R0.reuse, R128, PT ;  /* 0x000000800000720c */ /* 0x040fe20003f84070 */
[----:B------:R-:W-:Y:S01]  /*7150*/  @!P2 IMAD.MOV R125, RZ, RZ, -R125 ;  /* 0x000000ffff7da224 */ /* 0x000fe200078e0a7d */
[----:B------:R-:W-:Y:S01]  /*7160*/  ISETP.GT.U32.AND P2, PT, R0, R129, PT ;  /* 0x000000810000720c */ /* 0x000fe20003f44070 */
[----:B------:R-:W-:Y:S01]  /*7170*/  IMAD.HI.U32 R127, R246, R133, RZ ;  /* 0x00000085f67f7227 */ /* 0x000fe200078e00ff */
[----:B------:R-:W-:-:S03]  /*7180*/  @!P6 IADD3 R131, R131, -R0, RZ ;  /* 0x800000008383e210 */ /* 0x000fc60007ffe0ff */
[----:B------:R-:W-:Y:S01]  /*7190*/  IMAD.MOV R127, RZ, RZ, -R127 ;  /* 0x000000ffff7f7224 */ /* 0x000fe200078e0a7f */
[----:B------:R-:W-:Y:S01]  /*71a0*/  ISETP.GT.U32.AND P6, PT, R0, R131, PT ;  /* 0x000000830000720c */ /* 0x000fe20003fc4070 */
[--C-:B------:R-:W-:Y:S02]  /*71b0*/  @!P5 IMAD.IADD R126, R126, 0x1, -R0.reuse ;  /* 0x000000017e7ed824 */ /* 0x100fe400078e0a00 */
[----:B------:R-:W-:Y:S02]  /*71c0*/  IMAD R133, R0, R127, R133 ;  /* 0x0000007f00857224 */ /* 0x000fe400078e0285 */
[--C-:B------:R-:W-:Y:S01]  /*71d0*/  @!P4 IMAD.IADD R128, R128, 0x1, -R0.reuse ;  /* 0x000000018080c824 */ /* 0x100fe200078e0a00 */
[C---:B------:R-:W-:Y:S01]  /*71e0*/  ISETP.GT.U32.AND P5, PT, R0.reuse, R126, PT ;  /* 0x0000007e0000720c */ /* 0x040fe20003fa4070 */
[----:B------:R-:W-:Y:S01]  /*71f0*/  @!P2 IMAD.IADD R129, R129, 0x1, -R0 ;  /* 0x000000018181a824 */ /* 0x000fe200078e0a00 */
[C---:B------:R-:W-:Y:S01]  /*7200*/  ISETP.GT.U32.AND P2, PT, R0.reuse, R130, PT ;  /* 0x000000820000720c */ /* 0x040fe20003f44070 */
[----:B------:R-:W-:Y:S01]  /*7210*/  @!P0 IMAD.MOV R123, RZ, RZ, -R123 ;  /* 0x000000ffff7b8224 */ /* 0x000fe200078e0a7b */
[----:B------:R-:W-:Y:S01]  /*7220*/  ISETP.GT.U32.AND P4, PT, R0, R128, PT ;  /* 0x000000800000720c */ /* 0x000fe20003f84070 */
[----:B------:R-:W-:Y:S01]  /*7230*/  IMAD.HI.U32 R127, R246, R135, RZ ;  /* 0x00000087f67f7227 */ /* 0x000fe200078e00ff */
[----:B------:R-:W-:-:S03]  /*7240*/  ISETP.GE.AND P0, PT, R132, RZ, PT ;  /* 0x000000ff8400720c */ /* 0x000fc60003f06270 */
[----:B------:R-:W-:Y:S01]  /*7250*/  @!P6 IMAD.IADD R131, R131, 0x1, -R0 ;  /* 0x000000018383e824 */ /* 0x000fe200078e0a00 */
[----:B------:R-:W-:Y:S01]  /*7260*/  ISETP.GT.U32.AND P6, PT, R0, R133, PT ;  /* 0x000000850000720c */ /* 0x000fe20003fc4070 */
[----:B------:R-:W-:-:S04]  /*7270*/  IMAD.HI.U32 R132, R246, R137, RZ ;  /* 0x00000089f6847227 */ /* 0x000fc800078e00ff */
[--C-:B------:R-:W-:Y:S01]  /*7280*/  @!P2 IMAD.IADD R130, R130, 0x1, -R0.reuse ;  /* 0x000000018282a824 */ /* 0x100fe200078e0a00 */
[----:B------:R-:W-:Y:S01]  /*7290*/  ISETP.GE.AND P2, PT, R140, RZ, PT ;  /* 0x000000ff8c00720c */ /* 0x000fe20003f46270 */
[----:B------:R-:W-:Y:S01]  /*72a0*/  IMAD.MOV R127, RZ, RZ, -R127 ;  /* 0x000000ffff7f7224 */ /* 0x000fe200078e0a7f */
[----:B------:R-:W-:Y:S01]  /*72b0*/  LOP3.LUT R140, R245, 0x11c, RZ, 0xfc, !PT ;  /* 0x0000011cf58c7812 */ /* 0x000fe200078efcff */
[----:B------:R-:W-:Y:S01]  /*72c0*/  @!P5 IMAD.IADD R126, R126, 0x1, -R0 ;  /* 0x000000017e7ed824 */ /* 0x000fe200078e0a00 */
[----:B------:R-:W-:Y:S01]  /*72d0*/  ISETP.GE.AND P5, PT, R136, RZ, PT ;  /* 0x000000ff8800720c */ /* 0x000fe20003fa6270 */
[----:B------:R-:W-:-:S04]  /*72e0*/  IMAD.HI.U32 R134, R246, R139, RZ ;  /* 0x0000008bf6867227 */ /* 0x000fc800078e00ff */
[----:B------:R-:W-:Y:S01]  /*72f0*/  @!P6 IMAD.IADD R133, R133, 0x1, -R0 ;  /* 0x000000018585e824 */ /* 0x000fe200078e0a00 */
[C---:B------:R-:W-:Y:S01]  /*7300*/  ISETP.GT.U32.AND P6, PT, R0.reuse, R130, PT ;  /* 0x000000820000720c */ /* 0x040fe20003fc4070 */
[----:B------:R-:W-:Y:S02]  /*7310*/  IMAD.MOV R136, RZ, RZ, -R132 ;  /* 0x000000ffff887224 */ /* 0x000fe400078e0a84 */
[----:B------:R-:W-:Y:S02]  /*7320*/  IMAD R132, R0, R127, R135 ;  /* 0x0000007f00847224 */ /* 0x000fe400078e0287 */
[----:B------:R-:W-:Y:S02]  /*7330*/  IMAD.MOV.U32 R127, RZ, RZ, R129 ;  /* 0x000000ffff7f7224 */ /* 0x000fe400078e0081 */
[----:B------:R-:W-:Y:S01]  /*7340*/  @!P4 IMAD.IADD R128, R128, 0x1, -R0 ;  /* 0x000000018080c824 */ /* 0x000fe200078e0a00 */
[----:B------:R-:W-:Y:S01]  /*7350*/  ISETP.GE.AND P4, PT, R138, RZ, PT ;  /* 0x000000ff8a00720c */ /* 0x000fe20003f86270 */
[----:B------:R-:W-:Y:S01]  /*7360*/  IMAD.MOV R134, RZ, RZ, -R134 ;  /* 0x000000ffff867224 */ /* 0x000fe200078e0a86 */
[----:B------:R-:W-:Y:S01]  /*7370*/  LOP3.LUT R138, R245, 0x11a, RZ, 0xfc, !PT ;  /* 0x0000011af58a7812 */ /* 0x000fe200078efcff */
[----:B------:R-:W-:Y:S01]  /*7380*/  @!P0 IMAD.MOV R127, RZ, RZ, -R127 ;  /* 0x000000ffff7f8224 */ /* 0x000fe200078e0a7f */
[C---:B------:R-:W-:Y:S01]  /*7390*/  ISETP.GT.U32.AND P0, PT, R0.reuse, R133, PT ;  /* 0x000000850000720c */ /* 0x040fe20003f04070 */
[C---:B------:R-:W-:Y:S01]  /*73a0*/  IMAD R135, R0.reuse, R136, R137 ;  /* 0x0000008800877224 */ /* 0x040fe200078e0289 */
[----:B------:R-:W-:Y:S01]  /*73b0*/  IABS R137, R138 ;  /* 0x0000008a00897213 */ /* 0x000fe20000000000 */
[C---:B------:R-:W-:Y:S01]  /*73c0*/  IMAD R134, R0.reuse, R134, R139 ;  /* 0x0000008600867224 */ /* 0x040fe200078e028b */
[----:B------:R-:W-:Y:S01]  /*73d0*/  IABS R139, R140 ;  /* 0x0000008c008b7213 */ /* 0x000fe20000000000 */
[----:B------:R-:W-:Y:S01]  /*73e0*/  @!P1 IMAD.MOV R126, RZ, RZ, -R126 ;  /* 0x000000ffff7e9224 */ /* 0x000fe200078e0a7e */
[C---:B------:R-:W-:Y:S01]  /*73f0*/  ISETP.GT.U32.AND P1, PT, R0.reuse, R132, PT ;  /* 0x000000840000720c */ /* 0x040fe20003f24070 */
[----:B------:R-:W-:Y:S01]  /*7400*/  @!P3 IMAD.MOV R128, RZ, RZ, -R128 ;  /* 0x000000ffff80b224 */ /* 0x000fe200078e0a80 */
[----:B------:R-:W-:Y:S01]  /*7410*/  ISETP.GT.U32.AND P3, PT, R0, R135, PT ;  /* 0x000000870000720c */ /* 0x000fe20003f64070 */
[----:B------:R-:W-:Y:S01]  /*7420*/  @!P6 IMAD.IADD R130, R130, 0x1, -R0 ;  /* 0x000000018282e824 */ /* 0x000fe200078e0a00 */
[----:B------:R-:W-:Y:S01]  /*7430*/  ISETP.GT.U32.AND P6, PT, R0, R134, PT ;  /* 0x000000860000720c */ /* 0x000fe20003fc4070 */
[----:B------:R-:W-:-:S02]  /*7440*/  IMAD.MOV.U32 R129, RZ, RZ, R131 ;  /* 0x000000ffff817224 */ /* 0x000fc400078e0083 */
[----:B------:R-:W-:-:S03]  /*7450*/  IMAD.HI.U32 R131, R246, R137, RZ ;  /* 0x00000089f6837227 */ /* 0x000fc600078e00ff */
[----:B------:R-:W-:Y:S01]  /*7460*/  @!P5 IADD3 R129, -R129, RZ, RZ ;  /* 0x000000ff8181d210 */ /* 0x000fe20007ffe1ff */
[----:B------:R-:W-:Y:S01]  /*7470*/  IMAD.MOV R136, RZ, RZ, -R131 ;  /* 0x000000ffff887224 */ /* 0x000fe200078e0a83 */
[----:B------:R-:W-:Y:S01]  /*7480*/  ISETP.GE.AND P5, PT, R141, RZ, PT ;  /* 0x000000ff8d00720c */ /* 0x000fe20003fa6270 */
[----:B------:R-:W-:Y:S01]  /*7490*/  IMAD.HI.U32 R131, R246, R139, RZ ;  /* 0x0000008bf6837227 */ /* 0x000fe200078e00ff */
[----:B------:R-:W-:-:S03]  /*74a0*/  IABS R141, R144 ;  /* 0x00000090008d7213 */ /* 0x000fc60000000000 */
[--C-:B------:R-:W-:Y:S01]  /*74b0*/  @!P0 IMAD.IADD R133, R133, 0x1, -R0.reuse ;  /* 0x0000000185858824 */ /* 0x100fe200078e0a00 */
[----:B------:R-:W-:Y:S01]  /*74c0*/  ISETP.GE.AND P0, PT, R142, RZ, PT ;  /* 0x000000ff8e00720c */ /* 0x000fe20003f06270 */
[----:B------:R-:W-:Y:S01]  /*74d0*/  IMAD R137, R0, R136, R137 ;  /* 0x0000008800897224 */ /* 0x000fe200078e0289 */
[----:B------:R-:W-:Y:S01]  /*74e0*/  LOP3.LUT R142, R245, 0x11e, RZ, 0xfc, !PT ;  /* 0x0000011ef58e7812 */ /* 0x000fe200078efcff */
[----:B------:R-:W-:Y:S02]  /*74f0*/  IMAD.MOV R136, RZ, RZ, -R131 ;  /* 0x000000ffff887224 */ /* 0x000fe400078e0a83 */
[--C-:B------:R-:W-:Y:S01]  /*7500*/  @!P1 IMAD.IADD R132, R132, 0x1, -R0.reuse ;  /* 0x0000000184849824 */ /* 0x100fe200078e0a00 */
[----:B------:R-:W-:Y:S01]  /*7510*/  ISETP.GE.AND P1, PT, R143, RZ, PT ;  /* 0x000000ff8f00720c */ /* 0x000fe20003f26270 */
[----:B------:R-:W-:Y:S02]  /*7520*/  IMAD.MOV.U32 R131, RZ, RZ, R133 ;  /* 0x000000ffff837224 */ /* 0x000fe400078e0085 */
[--C-:B------:R-:W-:Y:S01]  /*7530*/  @!P3 IMAD.IADD R135, R135, 0x1, -R0.reuse ;  /* 0x000000018787b824 */ /* 0x100fe200078e0a00 */
[----:B------:R-:W-:Y:S01]  /*7540*/  ISETP.GT.U32.AND P3, PT, R0, R132, PT ;  /* 0x000000840000720c */ /* 0x000fe20003f64070 */
[----:B------:R-:W-:-:S02]  /*7550*/  @!P6 IMAD.IADD R134, R134, 0x1, -R0 ;  /* 0x000000018686e824 */ /* 0x000fc400078e0a00 */
[----:B------:R-:W-:Y:S01]  /*7560*/  @!P2 IMAD.MOV R131, RZ, RZ, -R131 ;  /* 0x000000ffff83a224 */ /* 0x000fe200078e0a83 */
[C---:B------:R-:W-:Y:S01]  /*7570*/  ISETP.GT.U32.AND P2, PT, R0.reuse, R137, PT ;  /* 0x000000890000720c */ /* 0x040fe20003f44070 */
[----:B------:R-:W-:Y:S01]  /*7580*/  @!P4 IMAD.MOV R130, RZ, RZ, -R130 ;  /* 0x000000ffff82c224 */ /* 0x000fe200078e0a82 */
[C---:B------:R-:W-:Y:S01]  /*7590*/  ISETP.GT.U32.AND P6, PT, R0.reuse, R135, PT ;  /* 0x000000870000720c */ /* 0x040fe20003fc4070 */
[C---:B------:R-:W-:Y:S01]  /*75a0*/  IMAD R136, R0.reuse, R136, R139 ;  /* 0x0000008800887224 */ /* 0x040fe200078e028b */
[----:B------:R-:W-:Y:S02]  /*75b0*/  ISETP.GT.U32.AND P4, PT, R0, R134, PT ;  /* 0x000000860000720c */ /* 0x000fe40003f84070 */
[----:B------:R-:W-:-:S03]  /*75c0*/  IABS R139, R142 ;  /* 0x0000008e008b7213 */ /* 0x000fc60000000000 */
[----:B------:R-:W-:Y:S01]  /*75d0*/  @!P3 IMAD.IADD R132, R132, 0x1, -R0 ;  /* 0x000000018484b824 */ /* 0x000fe200078e0a00 */
[----:B------:R-:W-:Y:S01]  /*75e0*/  ISETP.GE.AND P3, PT, R138, RZ, PT ;  /* 0x000000ff8a00720c */ /* 0x000fe20003f66270 */
[----:B------:R-:W-:-:S04]  /*75f0*/  IMAD.HI.U32 R133, R246, R139, RZ ;  /* 0x0000008bf6857227 */ /* 0x000fc800078e00ff */
[--C-:B------:R-:W-:Y:S01]  /*7600*/  @!P2 IMAD.IADD R137, R137, 0x1, -R0.reuse ;  /* 0x000000018989a824 */ /* 0x100fe200078e0a00 */
[----:B------:R-:W-:Y:S01]  /*7610*/  IADD3 R133, -R133, RZ, RZ ;  /* 0x000000ff85857210 */ /* 0x000fe20007ffe1ff */
[--C-:B------:R-:W-:Y:S01]  /*7620*/  @!P6 IMAD.IADD R135, R135, 0x1, -R0.reuse ;  /* 0x000000018787e824 */ /* 0x100fe200078e0a00 */
[----:B------:R-:W-:Y:S01]  /*7630*/  ISETP.GT.U32.AND P6, PT, R0, R136, PT ;  /* 0x000000880000720c */ /* 0x000fe20003fc4070 */
        /* <DEDUP_REMOVED lines=8> */
[----:B------:R-:W-:Y:S01]  /*76c0*/  ISETP.GE.AND P2, PT, R142, RZ, PT ;  /* 0x000000ff8e00720c */ /* 0x000fe20003f46270 */
[----:B------:R-:W-:Y:S02]  /*76d0*/  IMAD.MOV.U32 R133, RZ, RZ, R135 ;  /* 0x000000ffff857224 */ /* 0x000fe400078e0087 */
[----:B------:R-:W-:-:S04]  /*76e0*/  IMAD.HI.U32 R135, R246, R143, RZ ;  /* 0x0000008ff6877227 */ /* 0x000fc800078e00ff */
[----:B------:R-:W-:Y:S02]  /*76f0*/  IMAD.MOV R138, RZ, RZ, -R138 ;  /* 0x000000ffff8a7224 */ /* 0x000fe400078e0a8a */
[--C-:B------:R-:W-:Y:S02]  /*7700*/  @!P6 IMAD.IADD R136, R136, 0x1, -R0.reuse ;  /* 0x000000018888e824 */ /* 0x100fe400078e0a00 */
[----:B------:R-:W-:Y:S01]  /*7710*/  @!P0 IMAD.MOV R133, RZ, RZ, -R133 ;  /* 0x000000ffff858224 */ /* 0x000fe200078e0a85 */
[C---:B------:R-:W-:Y:S01]  /*7720*/  ISETP.GT.U32.AND P0, PT, R0.reuse, R139, PT ;  /* 0x0000008b0000720c */ /* 0x040fe20003f04070 */
[----:B------:R-:W-:Y:S01]  /*7730*/  IMAD.MOV R135, RZ, RZ, -R135 ;  /* 0x000000ffff877224 */ /* 0x000fe200078e0a87 */
[C---:B------:R-:W-:Y:S01]  /*7740*/  ISETP.GT.U32.AND P6, PT, R0.reuse, R136, PT ;  /* 0x000000880000720c */ /* 0x040fe20003fc4070 */
[----:B------:R-:W-:Y:S02]  /*7750*/  @!P5 IMAD.IADD R137, R137, 0x1, -R0 ;  /* 0x000000018989d824 */ /* 0x000fe400078e0a00 */
[----:B------:R-:W-:-:S02]  /*7760*/  IMAD R138, R0, R138, R141 ;  /* 0x0000008a008a7224 */ /* 0x000fc400078e028d */
[C---:B------:R-:W-:Y:S02]  /*7770*/  IMAD R141, R0.reuse, R135, R143 ;  /* 0x00000087008d7224 */ /* 0x040fe400078e028f */
[----:B------:R-:W-:Y:S01]  /*7780*/  IMAD.MOV.U32 R135, RZ, RZ, R137 ;  /* 0x000000ffff877224 */ /* 0x000fe200078e0089 */
[----:B------:R-:W-:Y:S01]  /*7790*/  ISETP.GT.U32.AND P5, PT, R0, R138, PT ;  /* 0x0000008a0000720c */ /* 0x000fe20003fa4070 */
[----:B------:R-:W-:Y:S01]  /*77a0*/  @!P1 IMAD.MOV R134, RZ, RZ, -R134 ;  /* 0x000000ffff869224 */ /* 0x000fe200078e0a86 */
[----:B------:R-:W-:Y:S01]  /*77b0*/  ISETP.GE.AND P1, PT, R144, RZ, PT ;  /* 0x000000ff9000720c */ /* 0x000fe20003f26270 */
[----:B------:R-:W-:Y:S01]  /*77c0*/  @!P3 IMAD.MOV R135, RZ, RZ, -R135 ;  /* 0x000000ffff87b224 */ /* 0x000fe200078e0a87 */
[----:B------:R-:W-:Y:S01]  /*77d0*/  ISETP.GT.U32.AND P3, PT, R0, R141, PT ;  /* 0x0000008d0000720c */ /* 0x000fe20003f64070 */
[--C-:B------:R-:W-:Y:S01]  /*77e0*/  @!P0 IMAD.IADD R139, R139, 0x1, -R0.reuse ;  /* 0x000000018b8b8824 */ /* 0x100fe200078e0a00 */
[----:B------:R-:W-:Y:S01]  /*77f0*/  LOP3.LUT R144, R245, 0x126, RZ, 0xfc, !PT ;  /* 0x00000126f5907812 */ /* 0x000fe200078efcff */
[----:B------:R-:W-:Y:S01]  /*7800*/  @!P6 IMAD.IADD R136, R136, 0x1, -R0 ;  /* 0x000000018888e824 */ /* 0x000fe200078e0a00 */
[----:B------:R-:W-:Y:S01]  /*7810*/  ISETP.GE.AND P6, PT, R140, RZ, PT ;  /* 0x000000ff8c00720c */ /* 0x000fe20003fc6270 */
[----:B------:R-:W-:Y:S01]  /*7820*/  IMAD.HI.U32 R142, R246, R147, RZ ;  /* 0x00000093f68e7227 */ /* 0x000fe200078e00ff */
[----:B------:R-:W-:-:S02]  /*7830*/  ISETP.GT.U32.AND P0, PT, R0, R139, PT ;  /* 0x0000008b0000720c */ /* 0x000fc40003f04070 */
[----:B------:R-:W-:Y:S01]  /*7840*/  LOP3.LUT R140, R245, 0x124, RZ, 0xfc, !PT ;  /* 0x00000124f58c7812 */ /* 0x000fe200078efcff */
[----:B------:R-:W-:Y:S01]  /*7850*/  @!P5 IMAD.IADD R138, R138, 0x1, -R0 ;  /* 0x000000018a8ad824 */ /* 0x000fe200078e0a00 */
[----:B------:R-:W-:Y:S01]  /*7860*/  IABS R145, R144 ;  /* 0x0000009000917213 */ /* 0x000fe20000000000 */
[----:B------:R-:W-:Y:S01]  /*7870*/  @!P4 IMAD.MOV R136, RZ, RZ, -R136 ;  /* 0x000000ffff88c224 */ /* 0x000fe200078e0a88 */
[----:B------:R-:W-:Y:S01]  /*7880*/  IABS R143, R140 ;  /* 0x0000008c008f7213 */ /* 0x000fe20000000000 */
[----:B------:R-:W-:Y:S01]  /*7890*/  @!P3 IMAD.IADD R141, R141, 0x1, -R0 ;  /* 0x000000018d8db824 */ /* 0x000fe200078e0a00 */
[----:B------:R-:W-:Y:S01]  /*78a0*/  ISETP.GE.AND P4, PT, R140, RZ, PT ;  /* 0x000000ff8c00720c */ /* 0x000fe20003f86270 */
[----:B------:R-:W-:Y:S01]  /*78b0*/  IMAD.HI.U32 R140, R246, R145, RZ ;  /* 0x00000091f68c7227 */ /* 0x000fe200078e00ff */
[C---:B------:R-:W-:Y:S02]  /*78c0*/  ISETP.GT.U32.AND P5, PT, R0.reuse, R138, PT ;  /* 0x0000008a0000720c */ /* 0x040fe40003fa4070 */
[----:B------:R-:W-:Y:S01]  /*78d0*/  ISETP.GT.U32.AND P3, PT, R0, R141, PT ;  /* 0x0000008d0000720c */ /* 0x000fe20003f64070 */
[----:B------:R-:W-:Y:S01]  /*78e0*/  IMAD.HI.U32 R137, R246, R143, RZ ;  /* 0x0000008ff6897227 */ /* 0x000fe200078e00ff */
[----:B------:R-:W-:-:S02]  /*78f0*/  @!P0 IADD3 R139, R139, -R0, RZ ;  /* 0x800000008b8b8210 */ /* 0x000fc40007ffe0ff */
[----:B------:R-:W-:Y:S01]  /*7900*/  ISETP.GE.AND P0, PT, R144, RZ, PT ;  /* 0x000000ff9000720c */ /* 0x000fe20003f06270 */
[----:B------:R-:W-:Y:S02]  /*7910*/  IMAD.MOV R137, RZ, RZ, -R137 ;  /* 0x000000ffff897224 */ /* 0x000fe400078e0a89 */
[----:B------:R-:W-:Y:S02]  /*7920*/  IMAD.MOV R144, RZ, RZ, -R140 ;  /* 0x000000ffff907224 */ /* 0x000fe400078e0a8c */
[C---:B------:R-:W-:Y:S02]  /*7930*/  IMAD R140, R0.reuse, R137, R143 ;  /* 0x00000089008c7224 */ /* 0x040fe400078e028f */
[C---:B------:R-:W-:Y:S02]  /*7940*/  IMAD R143, R0.reuse, R144, R145 ;  /* 0x00000090008f7224 */ /* 0x040fe400078e0291 */
[----:B------:R-:W-:Y:S02]  /*7950*/  IMAD.MOV R142, RZ, RZ, -R142 ;  /* 0x000000ffff8e7224 */ /* 0x000fe400078e0a8e */
[----:B------:R-:W-:Y:S01]  /*7960*/  IMAD.MOV.U32 R137, RZ, RZ, R139 ;  /* 0x000000ffff897224 */ /* 0x000fe200078e008b */
[----:B------:R-:W-:Y:S01]  /*7970*/  LOP3.LUT R139, R245, 0x12a, RZ, 0xfc, !PT ;  /* 0x0000012af58b7812 */ /* 0x000fe200078efcff */
[--C-:B------:R-:W-:Y:S01]  /*7980*/  @!P3 IMAD.IADD R141, R141, 0x1, -R0.reuse ;  /* 0x000000018d8db824 */ /* 0x100fe200078e0a00 */
[----:B------:R-:W-:Y:S01]  /*7990*/  ISETP.GT.U32.AND P3, PT, R0, R143, PT ;  /* 0x0000008f0000720c */ /* 0x000fe20003f64070 */
[----:B------:R-:W-:Y:S01]  /*79a0*/  @!P5 IMAD.IADD R138, R138, 0x1, -R0 ;  /* 0x000000018a8ad824 */ /* 0x000fe200078e0a00 */
[----:B------:R-:W-:Y:S01]  /*79b0*/  ISETP.GE.AND P5, PT, R146, RZ, PT ;  /* 0x000000ff9200720c */ /* 0x000fe20003fa6270 */
[C---:B------:R-:W-:Y:S01]  /*79c0*/  IMAD R142, R0.reuse, R142, R147 ;  /* 0x0000008e008e7224 */ /* 0x040fe200078e0293 */
[----:B------:R-:W-:Y:S01]  /*79d0*/  IABS R147, R139 ;  /* 0x0000008b00937213 */ /* 0x000fe20000000000 */
[----:B------:R-:W-:Y:S01]  /*79e0*/  @!P1 IMAD.MOV R138, RZ, RZ, -R138 ;  /* 0x000000ffff8a9224 */ /* 0x000fe200078e0a8a */
[----:B------:R-:W-:Y:S01]  /*79f0*/  ISETP.GE.AND P1, PT, R139, RZ, PT ;  /* 0x000000ff8b00720c */ /* 0x000fe20003f26270 */
[----:B------:R-:W-:Y:S01]  /*7a00*/  @!P2 IMAD.MOV R137, RZ, RZ, -R137 ;  /* 0x000000ffff89a224 */ /* 0x000fe200078e0a89 */
[----:B------:R-:W-:Y:S01]  /*7a10*/  ISETP.GT.U32.AND P2, PT, R0, R140, PT ;  /* 0x0000008c0000720c */ /* 0x000fe20003f44070 */
[----:B------:R-:W-:-:S04]  /*7a20*/  IMAD.HI.U32 R139, R246, R147, RZ ;  /* 0x00000093f68b7227 */ /* 0x000fc800078e00ff */
[----:B------:R-:W-:Y:S02]  /*7a30*/  IMAD.MOV R148, RZ, RZ, -R139 ;  /* 0x000000ffff947224 */ /* 0x000fe400078e0a8b */
[----:B------:R-:W-:Y:S02]  /*7a40*/  @!P3 IMAD.IADD R143, R143, 0x1, -R0 ;  /* 0x000000018f8fb824 */ /* 0x000fe400078e0a00 */
[----:B------:R-:W-:Y:S02]  /*7a50*/  IMAD.MOV.U32 R139, RZ, RZ, R141 ;  /* 0x000000ffff8b7224 */ /* 0x000fe400078e008d */
[----:B------:R-:W-:Y:S01]  /*7a60*/  IMAD.HI.U32 R144, R246, R149, RZ ;  /* 0x00000095f6907227 */ /* 0x000fe200078e00ff */
[----:B------:R-:W-:-:S03]  /*7a70*/  ISETP.GT.U32.AND P3, PT, R0, R143, PT ;  /* 0x0000008f0000720c */ /* 0x000fc60003f64070 */
[----:B------:R-:W-:Y:S01]  /*7a80*/  @!P6 IMAD.MOV R139, RZ, RZ, -R139 ;  /* 0x000000ffff8be224 */ /* 0x000fe200078e0a8b */
[----:B------:R-:W-:Y:S01]  /*7a90*/  ISETP.GT.U32.AND P6, PT, R0, R142, PT ;  /* 0x0000008e0000720c */ /* 0x000fe20003fc4070 */
[----:B------:R-:W-:-:S04]  /*7aa0*/  IMAD.HI.U32 R145, R246, R151, RZ ;  /* 0x00000097f6917227 */ /* 0x000fc800078e00ff */
[----:B------:R-:W-:Y:S01]  /*7ab0*/  IMAD.MOV R144, RZ, RZ, -R144 ;  /* 0x000000ffff907224 */ /* 0x000fe200078e0a90 */
[----:B------:R-:W-:Y:S01]  /*7ac0*/  IADD3 R141, -R145, RZ, RZ ;  /* 0x000000ff918d7210 */ /* 0x000fe20007ffe1ff */
[C---:B------:R-:W-:Y:S02]  /*7ad0*/  IMAD R145, R0.reuse, R148, R147 ;  /* 0x0000009400917224 */ /* 0x040fe400078e0293 */
[----:B------:R-:W-:Y:S02]  /*7ae0*/  IMAD R144, R0, R144, R149 ;  /* 0x0000009000907224 */ /* 0x000fe400078e0295 */
[--C-:B------:R-:W-:Y:S02]  /*7af0*/  @!P2 IMAD.IADD R140, R140, 0x1, -R0.reuse ;  /* 0x000000018c8ca824 */ /* 0x100fe400078e0a00 */
[--C-:B------:R-:W-:Y:S01]  /*7b00*/  @!P3 IMAD.IADD R143, R143, 0x1, -R0.reuse ;  /* 0x000000018f8fb824 */ /* 0x100fe200078e0a00 */
[----:B------:R-:W-:Y:S01]  /*7b10*/  ISETP.GT.U32.AND P3, PT, R0, R145, PT ;  /* 0x000000910000720c */ /* 0x000fe20003f64070 */
[----:B------:R-:W-:Y:S01]  /*7b20*/  @!P6 IMAD.IADD R142, R142, 0x1, -R0 ;  /* 0x000000018e8ee824 */ /* 0x000fe200078e0a00 */
[----:B------:R-:W-:Y:S01]  /*7b30*/  ISETP.GT.U32.AND P6, PT, R0, R144, PT ;  /* 0x000000900000720c */ /* 0x000fe20003fc4070 */
[----:B------:R-:W-:Y:S01]  /*7b40*/  IMAD.HI.U32 R146, R246, R153, RZ ;  /* 0x00000099f6927227 */ /* 0x000fe200078e00ff */
[----:B------:R-:W-:-:S03]  /*7b50*/  ISETP.GT.U32.AND P2, PT, R0, R140, PT ;  /* 0x0000008c0000720c */ /* 0x000fc60003f44070 */
[----:B------:R-:W-:Y:S02]  /*7b60*/  IMAD.MOV R146, RZ, RZ, -R146 ;  /* 0x000000ffff927224 */ /* 0x000fe400078e0a92 */
[C---:B------:R-:W-:Y:S01]  /*7b70*/  IMAD R147, R0.reuse, R141, R151 ;  /* 0x0000008d00937224 */ /* 0x040fe200078e0297 */
[----:B------:R-:W-:Y:S01]  /*7b80*/  IABS R151, R158 ;  /* 0x0000009e00977213 */ /* 0x000fe20000000000 */
[C---:B------:R-:W-:Y:S01]  /*7b90*/  IMAD R146, R0.reuse, R146, R153 ;  /* 0x0000009200927224 */ /* 0x040fe200078e0299 */
[----:B------:R-:W-:Y:S01]  /*7ba0*/  IABS R153, R159 ;  /* 0x0000009f00997213 */ /* 0x000fe20000000000 */
[--C-:B------:R-:W-:Y:S01]  /*7bb0*/  @!P3 IMAD.IADD R145, R145, 0x1, -R0.reuse ;  /* 0x000000019191b824 */ /* 0x100fe200078e0a00 */
[----:B------:R-:W-:Y:S01]  /*7bc0*/  ISETP.GT.U32.AND P3, PT, R0, R142, PT ;  /* 0x0000008e0000720c */ /* 0x000fe20003f64070 */
[--C-:B------:R-:W-:Y:S02]  /*7bd0*/  @!P6 IMAD.IADD R144, R144, 0x1, -R0.reuse ;  /* 0x000000019090e824 */ /* 0x100fe400078e0a00 */
[----:B------:R-:W-:Y:S01]  /*7be0*/  @!P2 IMAD.IADD R140, R140, 0x1, -R0 ;  /* 0x000000018c8ca824 */ /* 0x000fe200078e0a00 */
[----:B------:R-:W-:Y:S01]  /*7bf0*/  ISETP.GE.AND P2, PT, R150, RZ, PT ;  /* 0x000000ff9600720c */ /* 0x000fe20003f46270 */
[----:B------:R-:W-:Y:S01]  /*7c00*/  IMAD.HI.U32 R148, R246, R151, RZ ;  /* 0x00000097f6947227 */ /* 0x000fe200078e00ff */
[----:B------:R-:W-:-:S03]  /*7c10*/  ISETP.GT.U32.AND P6, PT, R0, R144, PT ;  /* 0x000000900000720c */ /* 0x000fc60003fc4070 */
[----:B------:R-:W-:Y:S01]  /*7c20*/  @!P4 IMAD.MOV R140, RZ, RZ, -R140 ;  /* 0x000000ffff8cc224 */ /* 0x000fe200078e0a8c */
[----:B------:R-:W-:Y:S01]  /*7c30*/  ISETP.GT.U32.AND P4, PT, R0, R145, PT ;  /* 0x000000910000720c */ /* 0x000fe20003f84070 */
[----:B------:R-:W-:-:S04]  /*7c40*/  IMAD.HI.U32 R149, R246, R153, RZ ;  /* 0x00000099f6957227 */ /* 0x000fc800078e00ff */
[----:B------:R-:W-:Y:S02]  /*7c50*/  IMAD.MOV R148, RZ, RZ, -R148 ;  /* 0x000000ffff947224 */ /* 0x000fe400078e0a94 */
[----:B------:R-:W-:Y:S02]  /*7c60*/  IMAD.MOV R152, RZ, RZ, -R149 ;  /* 0x000000ffff987224 */ /* 0x000fe400078e0a95 */
[----:B------:R-:W-:Y:S02]  /*7c70*/  IMAD.MOV.U32 R141, RZ, RZ, R143 ;  /* 0x000000ffff8d7224 */ /* 0x000fe400078e008f */
[----:B------:R-:W-:Y:S02]  /*7c80*/  IMAD R149, R0, R148, R151 ;  /* 0x0000009400957224 */ /* 0x000fe400078e0297 */
[----:B------:R-:W-:Y:S01]  /*7c90*/  @!P3 IMAD.IADD R142, R142, 0x1, -R0 ;  /* 0x000000018e8eb824 */ /* 0x000fe200078e0a00 */
[C---:B------:R-:W-:Y:S01]  /*7ca0*/  ISETP.GT.U32.AND P3, PT, R0.reuse, R146, PT ;  /* 0x000000920000720c */ /* 0x040fe20003f64070 */
[----:B------:R-:W-:-:S02]  /*7cb0*/  IMAD R148, R0, R152, R153 ;  /* 0x0000009800947224 */ /* 0x000fc400078e0299 */
[----:B------:R-:W-:Y:S01]  /*7cc0*/  @!P0 IMAD.MOV R141, RZ, RZ, -R141 ;  /* 0x000000ffff8d8224 */ /* 0x000fe200078e0a8d */
[----:B------:R-:W-:Y:S01]  /*7cd0*/  ISETP.GT.U32.AND P0, PT, R0, R147, PT ;  /* 0x000000930000720c */ /* 0x000fe20003f04070 */
[--C-:B------:R-:W-:Y:S01]  /*7ce0*/  @!P6 IMAD.IADD R144, R144, 0x1, -R0.reuse ;  /* 0x000000019090e824 */ /* 0x100fe200078e0a00 */
[C---:B------:R-:W-:Y:S01]  /*7cf0*/  ISETP.GT.U32.AND P6, PT, R0.reuse, R148, PT ;  /* 0x000000940000720c */ /* 0x040fe20003fc4070 */
[----:B------:R-:W-:Y:S01]  /*7d00*/  @!P4 IMAD.IADD R145, R145, 0x1, -R0 ;  /* 0x000000019191c824 */ /* 0x000fe200078e0a00 */
[----:B------:R-:W-:Y:S01]  /*7d10*/  ISETP.GT.U32.AND P4, PT, R0, R149, PT ;  /* 0x000000950000720c */ /* 0x000fe20003f84070 */
[----:B------:R-:W-:-:S04]  /*7d20*/  IMAD.HI.U32 R143, R246, R155, RZ ;  /* 0x0000009bf68f7227 */ /* 0x000fc800078e00ff */
[--C-:B------:R-:W-:Y:S01]  /*7d30*/  @!P3 IMAD.IADD R146, R146, 0x1, -R0.reuse ;  /* 0x000000019292b824 */ /* 0x100fe200078e0a00 */
[----:B------:R-:W-:Y:S01]  /*7d40*/  IADD3 R143, -R143, RZ, RZ ;  /* 0x000000ff8f8f7210 */ /* 0x000fe20007ffe1ff */
[----:B------:R-:W-:Y:S01]  /*7d50*/  IMAD.HI.U32 R150, R246, R157, RZ ;  /* 0x0000009df6967227 */ /* 0x000fe200078e00ff */
[----:B------:R-:W-:Y:S02]  /*7d60*/  ISETP.GE.AND P3, PT, R156, RZ, PT ;  /* 0x000000ff9c00720c */ /* 0x000fe40003f66270 */
[----:B------:R-:W-:Y:S01]  /*7d70*/  LOP3.LUT R156, R245, 0x13a, RZ, 0xfc, !PT ;  /* 0x0000013af59c7812 */ /* 0x000fe200078efcff */
[--C-:B------:R-:W-:Y:S01]  /*7d80*/  @!P0 IMAD.IADD R147, R147, 0x1, -R0.reuse ;  /* 0x0000000193938824 */ /* 0x100fe200078e0a00 */
[----:B------:R-:W-:Y:S01]  /*7d90*/  ISETP.GE.AND P0, PT, R154, RZ, PT ;  /* 0x000000ff9a00720c */ /* 0x000fe20003f06270 */
[--C-:B------:R-:W-:Y:S01]  /*7da0*/  @!P6 IMAD.IADD R148, R148, 0x1, -R0.reuse ;  /* 0x000000019494e824 */ /* 0x100fe200078e0a00 */
[C---:B------:R-:W-:Y:S01]  /*7db0*/  ISETP.GT.U32.AND P6, PT, R0.reuse, R146, PT ;  /* 0x000000920000720c */ /* 0x040fe20003fc4070 */
[----:B------:R-:W-:Y:S01]  /*7dc0*/  @!P4 IMAD.IADD R149, R149, 0x1, -R0 ;  /* 0x000000019595c824 */ /* 0x000fe200078e0a00 */
[C---:B------:R-:W-:Y:S01]  /*7dd0*/  ISETP.GT.U32.AND P4, PT, R0.reuse, R147, PT ;  /* 0x000000930000720c */ /* 0x040fe20003f84070 */
[----:B------:R-:W-:Y:S01]  /*7de0*/  @!P5 IMAD.MOV R142, RZ, RZ, -R142 ;  /* 0x000000ffff8ed224 */ /* 0x000fe200078e0a8e */
[----:B------:R-:W-:Y:S01]  /*7df0*/  IABS R153, R156 ;  /* 0x0000009c00997213 */ /* 0x000fe20000000000 */
[----:B------:R-:W-:Y:S01]  /*7e00*/  IMAD.MOV R150, RZ, RZ, -R150 ;  /* 0x000000ffff967224 */ /* 0x000fe200078e0a96 */
[C---:B------:R-:W-:Y:S01]  /*7e10*/  ISETP.GT.U32.AND P5, PT, R0.reuse, R149, PT ;  /* 0x000000950000720c */ /* 0x040fe20003fa4070 */
[----:B------:R-:W-:-:S02]  /*7e20*/  IMAD R151, R0, R143, R155 ;  /* 0x0000008f00977224 */ /* 0x000fc400078e029b */
[C---:B------:R-:W-:Y:S01]  /*7e30*/  IMAD R150, R0.reuse, R150, R157 ;  /* 0x0000009600967224 */ /* 0x040fe200078e029d */
[----:B------:R-:W-:Y:S01]  /*7e40*/  LOP3.LUT R157, R245, 0x13c, RZ, 0xfc, !PT ;  /* 0x0000013cf59d7812 */ /* 0x000fe200078efcff */
[----:B------:R-:W-:Y:S02]  /*7e50*/  IMAD.MOV.U32 R143, RZ, RZ, R145 ;  /* 0x000000ffff8f7224 */ /* 0x000fe400078e0091 */
[----:B------:R-:W-:Y:S01]  /*7e60*/  @!P2 IMAD.MOV R144, RZ, RZ, -R144 ;  /* 0x000000ffff90a224 */ /* 0x000fe200078e0a90 */
[----:B------:R-:W-:Y:S01]  /*7e70*/  ISETP.GT.U32.AND P2, PT, R0, R151, PT ;  /* 0x000000970000720c */ /* 0x000fe20003f44070 */
[--C-:B------:R-:W-:Y:S01]  /*7e80*/  @!P6 IMAD.IADD R146, R146, 0x1, -R0.reuse ;  /* 0x000000019292e824 */ /* 0x100fe200078e0a00 */
[C---:B------:R-:W-:Y:S01]  /*7e90*/  ISETP.GT.U32.AND P6, PT, R0.reuse, R150, PT ;  /* 0x000000960000720c */ /* 0x040fe20003fc4070 */
[----:B------:R-:W-:Y:S01]  /*7ea0*/  @!P1 IMAD.MOV R143, RZ, RZ, -R143 ;  /* 0x000000ffff8f9224 */ /* 0x000fe200078e0a8f */
[----:B------:R-:W-:Y:S01]  /*7eb0*/  ISETP.GT.U32.AND P1, PT, R0, R148, PT ;  /* 0x000000940000720c */ /* 0x000fe20003f24070 */
[----:B------:R-:W-:Y:S01]  /*7ec0*/  @!P4 IMAD.IADD R147, R147, 0x1, -R0 ;  /* 0x000000019393c824 */ /* 0x000fe200078e0a00 */
[----:B------:R-:W-:Y:S01]  /*7ed0*/  IABS R155, R157 ;  /* 0x0000009d009b7213 */ /* 0x000fe20000000000 */
[----:B------:R-:W-:Y:S01]  /*7ee0*/  IMAD.HI.U32 R145, R246, R153, RZ ;  /* 0x00000099f6917227 */ /* 0x000fe200078e00ff */
[----:B------:R-:W-:-:S02]  /*7ef0*/  ISETP.GE.AND P4, PT, R158, RZ, PT ;  /* 0x000000ff9e00720c */ /* 0x000fc40003f86270 */
[----:B------:R-:W-:Y:S01]  /*7f00*/  LOP3.LUT R158, R245, 0x146, RZ, 0xfc, !PT ;  /* 0x00000146f59e7812 */ /* 0x000fe200078efcff */
[----:B------:R-:W-:Y:S01]  /*7f10*/  @!P5 IMAD.IADD R149, R149, 0x1, -R0 ;  /* 0x000000019595d824 */ /* 0x000fe200078e0a00 */
[----:B------:R-:W-:Y:S01]  /*7f20*/  ISETP.GE.AND P5, PT, R159, RZ, PT ;  /* 0x000000ff9f00720c */ /* 0x000fe20003fa6270 */
[----:B------:R-:W-:Y:S01]  /*7f30*/  IMAD.HI.U32 R152, R246, R155, RZ ;  /* 0x0000009bf6987227 */ /* 0x000fe200078e00ff */
[----:B------:R-:W-:Y:S02]  /*7f40*/  @!P2 IADD3 R151, R151, -R0, RZ ;  /* 0x800000009797a210 */ /* 0x000fe40007ffe0ff */
[----:B------:R-:W-:Y:S01]  /*7f50*/  ISETP.GE.AND P2, PT, R161, RZ, PT ;  /* 0x000000ffa100720c */ /* 0x000fe20003f46270 */
[----:B------:R-:W-:Y:S01]  /*7f60*/  IMAD.MOV R154, RZ, RZ, -R145 ;  /* 0x000000ffff9a7224 */ /* 0x000fe200078e0a91 */
[----:B------:R-:W-:Y:S01]  /*7f70*/  IABS R161, R158 ;  /* 0x0000009e00a17213 */ /* 0x000fe20000000000 */
[----:B------:R-:W-:Y:S02]  /*7f80*/  IMAD.MOV.U32 R145, RZ, RZ, R147 ;  /* 0x000000ffff917224 */ /* 0x000fe400078e0093 */
[----:B------:R-:W-:-:S02]  /*7f90*/  IMAD.MOV R152, RZ, RZ, -R152 ;  /* 0x000000ffff987224 */ /* 0x000fc400078e0a98 */
[----:B------:R-:W-:Y:S01]  /*7fa0*/  IMAD R153, R0, R154, R153 ;  /* 0x0000009a00997224 */ /* 0x000fe200078e0299 */
[C---:B------:R-:W-:Y:S01]  /*7fb0*/  LOP3.LUT R154, R245.reuse, 0x140, RZ, 0xfc, !PT ;  /* 0x00000140f59a7812 */ /* 0x040fe200078efcff */
[----:B------:R-:W-:Y:S01]  /*7fc0*/  IMAD.MOV.U32 R147, RZ, RZ, R149 ;  /* 0x000000ffff937224 */ /* 0x000fe200078e0095 */
[----:B------:R-:W-:Y:S01]  /*7fd0*/  LOP3.LUT R149, R245, 0x13e, RZ, 0xfc, !PT ;  /* 0x0000013ef5957812 */ /* 0x000fe200078efcff */
[--C-:B------:R-:W-:Y:S02]  /*7fe0*/  @!P6 IMAD.IADD R150, R150, 0x1, -R0.reuse ;  /* 0x000000019696e824 */ /* 0x100fe400078e0a00 */
[----:B------:R-:W-:Y:S01]  /*7ff0*/  @!P1 IMAD.IADD R148, R148, 0x1, -R0 ;  /* 0x0000000194949824 */ /* 0x000fe200078e0a00 */
[----:B------:R-:W-:Y:S01]  /*8000*/  ISETP.GE.AND P1, PT, R160, RZ, PT ;  /* 0x000000ffa000720c */ /* 0x000fe20003f26270 */
[C---:B------:R-:W-:Y:S01]  /*8010*/  IMAD R152, R0.reuse, R152, R155 ;  /* 0x0000009800987224 */ /* 0x040fe200078e029b */
[C---:B------:R-:W-:Y:S01]  /*8020*/  ISETP.GT.U32.AND P6, PT, R0.reuse, R150, PT ;  /* 0x000000960000720c */ /* 0x040fe20003fc4070 */
[----:B------:R-:W-:Y:S01]  /*8030*/  @!P4 IMAD.MOV R147, RZ, RZ, -R147 ;  /* 0x000000ffff93c224 */ /* 0x000fe200078e0a93 */
[C---:B------:R-:W-:Y:S01]  /*8040*/  ISETP.GT.U32.AND P4, PT, R0.reuse, R153, PT ;  /* 0x000000990000720c */ /* 0x040fe20003f84070 */
[----:B------:R-:W-:Y:S01]  /*8050*/  @!P0 IMAD.MOV R145, RZ, RZ, -R145 ;  /* 0x000000ffff918224 */ /* 0x000fe200078e0a91 */
[C---:B------:R-:W-:Y:S01]  /*8060*/  ISETP.GT.U32.AND P0, PT, R0.reuse, R151, PT ;  /* 0x000000970000720c */ /* 0x040fe20003f04070 */
[----:B------:R-:W-:Y:S01]  /*8070*/  @!P5 IMAD.MOV R148, RZ, RZ, -R148 ;  /* 0x000000ffff94d224 */ /* 0x000fe200078e0a94 */
[----:B------:R-:W-:Y:S01]  /*8080*/  ISETP.GT.U32.AND P5, PT, R0, R152, PT ;  /* 0x000000980000720c */ /* 0x000fe20003fa4070 */
[----:B------:R-:W-:Y:S01]  /*8090*/  @!P3 IMAD.MOV R146, RZ, RZ, -R146 ;  /* 0x000000ffff92b224 */ /* 0x000fe200078e0a92 */
[----:B------:R-:W-:-:S02]  /*80a0*/  IABS R155, R149 ;  /* 0x00000095009b7213 */ /* 0x000fc40000000000 */
[----:B------:R-:W-:Y:S02]  /*80b0*/  ISETP.GE.AND P3, PT, R156, RZ, PT ;  /* 0x000000ff9c00720c */ /* 0x000fe40003f66270 */
[----:B------:R-:W-:Y:S01]  /*80c0*/  LOP3.LUT R156, R245, 0x142, RZ, 0xfc, !PT ;  /* 0x00000142f59c7812 */ /* 0x000fe200078efcff */
[--C-:B------:R-:W-:Y:S01]  /*80d0*/  @!P6 IMAD.IADD R150, R150, 0x1, -R0.reuse ;  /* 0x000000019696e824 */ /* 0x100fe200078e0a00 */
[----:B------:R-:W-:Y:S01]  /*80e0*/  ISETP.GE.AND P6, PT, R149, RZ, PT ;  /* 0x000000ff9500720c */ /* 0x000fe20003fc6270 */
[--C-:B------:R-:W-:Y:S01]  /*80f0*/  @!P4 IMAD.IADD R153, R153, 0x1, -R0.reuse ;  /* 0x000000019999c824 */ /* 0x100fe200078e0a00 */
[----:B------:R-:W-:Y:S01]  /*8100*/  ISETP.GE.AND P4, PT, R154, RZ, PT ;  /* 0x000000ff9a00720c */ /* 0x000fe20003f86270 */
[--C-:B------:R-:W-:Y:S01]  /*8110*/  @!P0 IMAD.IADD R151, R151, 0x1, -R0.reuse ;  /* 0x0000000197978824 */ /* 0x100fe200078e0a00 */
[----:B------:R-:W-:Y:S01]  /*8120*/  ISETP.GE.AND P0, PT, R157, RZ, PT ;  /* 0x000000ff9d00720c */ /* 0x000fe20003f06270 */
[----:B------:R-:W-:Y:S01]  /*8130*/  @!P5 IMAD.IADD R152, R152, 0x1, -R0 ;  /* 0x000000019898d824 */ /* 0x000fe200078e0a00 */
[----:B------:R-:W-:Y:S01]  /*8140*/  ISETP.GT.U32.AND P5, PT, R0, R153, PT ;  /* 0x000000990000720c */ /* 0x000fe20003fa4070 */
[----:B------:R-:W-:Y:S01]  /*8150*/  IMAD.MOV.U32 R149, RZ, RZ, R151 ;  /* 0x000000ffff957224 */ /* 0x000fe200078e0097 */
[----:B------:R-:W-:Y:S01]  /*8160*/  IABS R157, R154 ;  /* 0x0000009a009d7213 */ /* 0x000fe20000000000 */
[----:B------:R-:W-:Y:S01]  /*8170*/  IMAD.HI.U32 R151, R246, R155, RZ ;  /* 0x0000009bf6977227 */ /* 0x000fe200078e00ff */
[----:B------:R-:W-:-:S02]  /*8180*/  LOP3.LUT R160, R245, 0x148, RZ, 0xfc, !PT ;  /* 0x00000148f5a07812 */ /* 0x000fc400078efcff */
[----:B------:R-:W-:Y:S01]  /*8190*/  @!P1 IADD3 R149, -R149, RZ, RZ ;  /* 0x000000ff95959210 */ /* 0x000fe20007ffe1ff */
[----:B------:R-:W-:Y:S01]  /*81a0*/  IMAD.MOV R151, RZ, RZ, -R151 ;  /* 0x000000ffff977224 */ /* 0x000fe200078e0a97 */
[----:B------:R-:W-:Y:S01]  /*81b0*/  ISETP.GT.U32.AND P1, PT, R0, R152, PT ;  /* 0x000000980000720c */ /* 0x000fe20003f24070 */
[----:B------:R-:W-:Y:S01]  /*81c0*/  IMAD.HI.U32 R154, R246, R157, RZ ;  /* 0x0000009df69a7227 */ /* 0x000fe200078e00ff */
[----:B------:R-:W-:-:S03]  /*81d0*/  IABS R163, R160 ;  /* 0x000000a000a37213 */ /* 0x000fc60000000000 */
[C---:B------:R-:W-:Y:S01]  /*81e0*/  IMAD R155, R0.reuse, R151, R155 ;  /* 0x00000097009b7224 */ /* 0x040fe200078e029b */
[----:B------:R-:W-:Y:S01]  /*81f0*/  LOP3.LUT R151, R245, 0x144, RZ, 0xfc, !PT ;  /* 0x00000144f5977812 */ /* 0x000fe200078efcff */
[----:B------:R-:W-:Y:S02]  /*8200*/  @!P5 IMAD.IADD R153, R153, 0x1, -R0 ;  /* 0x000000019999d824 */ /* 0x000fe400078e0a00 */
[----:B------:R-:W-:Y:S01]  /*8210*/  IMAD.MOV R154, RZ, RZ, -R154 ;  /* 0x000000ffff9a7224 */ /* 0x000fe200078e0a9a */
[----:B------:R-:W-:Y:S01]  /*8220*/  ISETP.GT.U32.AND P5, PT, R0, R155, PT ;  /* 0x0000009b0000720c */ /* 0x000fe20003fa4070 */
[----:B------:R-:W-:Y:S01]  /*8230*/  @!P2 IMAD.MOV R150, RZ, RZ, -R150 ;  /* 0x000000ffff96a224 */ /* 0x000fe200078e0a96 */
[----:B------:R-:W-:Y:S01]  /*8240*/  IABS R159, R151 ;  /* 0x00000097009f7213 */ /* 0x000fe20000000000 */
[----:B------:R-:W-:Y:S01]  /*8250*/  @!P1 IMAD.IADD R152, R152, 0x1, -R0 ;  /* 0x0000000198989824 */ /* 0x000fe200078e0a00 */
[----:B------:R-:W-:Y:S01]  /*8260*/  ISETP.GE.AND P1, PT, R151, RZ, PT ;  /* 0x000000ff9700720c */ /* 0x000fe20003f26270 */
[----:B------:R-:W-:Y:S01]  /*8270*/  IMAD R154, R0, R154, R157 ;  /* 0x0000009a009a7224 */ /* 0x000fe200078e029d */
[----:B------:R-:W-:Y:S01]  /*8280*/  ISETP.GE.AND P2, PT, R156, RZ, PT ;  /* 0x000000ff9c00720c */ /* 0x000fe20003f46270 */
[----:B------:R-:W-:Y:S01]  /*8290*/  IMAD.MOV.U32 R151, RZ, RZ, R153 ;  /* 0x000000ffff977224 */ /* 0x000fe200078e0099 */
[----:B------:R-:W-:Y:S01]  /*82a0*/  IABS R156, R156 ;  /* 0x0000009c009c7213 */ /* 0x000fe20000000000 */
[----:B------:R-:W-:-:S04]  /*82b0*/  IMAD.HI.U32 R153, R246, R159, RZ ;  /* 0x0000009ff6997227 */ /* 0x000fc800078e00ff */
[----:B------:R-:W-:Y:S01]  /*82c0*/  @!P3 IMAD.MOV R151, RZ, RZ, -R151 ;  /* 0x000000ffff97b224 */ /* 0x000fe200078e0a97 */
[C---:B------:R-:W-:Y:S01]  /*82d0*/  ISETP.GT.U32.AND P3, PT, R0.reuse, R154, PT ;  /* 0x0000009a0000720c */ /* 0x040fe20003f64070 */
[----:B------:R-:W-:Y:S02]  /*82e0*/  @!P5 IMAD.IADD R155, R155, 0x1, -R0 ;  /* 0x000000019b9bd824 */ /* 0x000fe400078e0a00 */
[----:B------:R-:W-:Y:S02]  /*82f0*/  IMAD.MOV.U32 R157, RZ, RZ, R156 ;  /* 0x000000ffff9d7224 */ /* 0x000fe400078e009c */
[----:B------:R-:W-:Y:S01]  /*8300*/  IMAD.MOV R153, RZ, RZ, -R153 ;  /* 0x000000ffff997224 */ /* 0x000fe200078e0a99 */
[----:B------:R-:W-:Y:S01]  /*8310*/  ISETP.GT.U32.AND P5, PT, R0, R155, PT ;  /* 0x0000009b0000720c */ /* 0x000fe20003fa4070 */
[----:B------:R-:W-:-:S04]  /*8320*/  IMAD.HI.U32 R156, R246, R157, RZ ;  /* 0x0000009df69c7227 */ /* 0x000fc800078e00ff */
[----:B------:R-:W-:Y:S02]  /*8330*/  IMAD.MOV R156, RZ, RZ, -R156 ;  /* 0x000000ffff9c7224 */ /* 0x000fe400078e0a9c */
[----:B------:R-:W-:Y:S02]  /*8340*/  @!P3 IMAD.IADD R154, R154, 0x1, -R0 ;  /* 0x000000019a9ab824 */ /* 0x000fe400078e0a00 */
[C---:B------:R-:W-:Y:S02]  /*8350*/  IMAD R157, R0.reuse, R156, R157 ;  /* 0x0000009c009d7224 */ /* 0x040fe400078e029d */
[C---:B------:R-:W-:Y:S01]  /*8360*/  IMAD R156, R0.reuse, R153, R159 ;  /* 0x00000099009c7224 */ /* 0x040fe200078e029f */
[----:B------:R-:W-:Y:S01]  /*8370*/  ISETP.GT.U32.AND P3, PT, R0, R154, PT ;  /* 0x0000009a0000720c */ /* 0x000fe20003f64070 */
[----:B------:R-:W-:-:S04]  /*8380*/  IMAD.HI.U32 R153, R246, R161, RZ ;  /* 0x000000a1f6997227 */ /* 0x000fc800078e00ff */
[----:B------:R-:W-:Y:S01]  /*8390*/  @!P5 IMAD.IADD R155, R155, 0x1, -R0 ;  /* 0x000000019b9bd824 */ /* 0x000fe200078e0a00 */
[----:B------:R-:W-:Y:S01]  /*83a0*/  IADD3 R159, -R153, RZ, RZ ;  /* 0x000000ff999f7210 */ /* 0x000fe20007ffe1ff */
[----:B------:R-:W-:Y:S01]  /*83b0*/  @!P0 IMAD.MOV R152, RZ, RZ, -R152 ;  /* 0x000000ffff988224 */ /* 0x000fe200078e0a98 */
[----:B------:R-:W-:Y:S01]  /*83c0*/  ISETP.GE.AND P0, PT, R158, RZ, PT ;  /* 0x000000ff9e00720c */ /* 0x000fe20003f06270 */
[----:B------:R-:W-:Y:S01]  /*83d0*/  IMAD.MOV.U32 R153, RZ, RZ, R155 ;  /* 0x000000ffff997224 */ /* 0x000fe200078e009b */
[C---:B------:R-:W-:Y:S01]  /*83e0*/  ISETP.GT.U32.AND P5, PT, R0.reuse, R157, PT ;  /* 0x0000009d0000720c */ /* 0x040fe20003fa4070 */
[C---:B------:R-:W-:Y:S02]  /*83f0*/  IMAD R159, R0.reuse, R159, R161 ;  /* 0x0000009f009f7224 */ /* 0x040fe400078e02a1 */
[----:B------:R-:W-:Y:S01]  /*8400*/  @!P6 IMAD.MOV R153, RZ, RZ, -R153 ;  /* 0x000000ffff99e224 */ /* 0x000fe200078e0a99 */
[----:B------:R-:W-:Y:S01]  /*8410*/  ISETP.GT.U32.AND P6, PT, R0, R156, PT ;  /* 0x0000009c0000720c */ /* 0x000fe20003fc4070 */
[----:B------:R-:W-:Y:S01]  /*8420*/  @!P3 IMAD.IADD R154, R154, 0x1, -R0 ;  /* 0x000000019a9ab824 */ /* 0x000fe200078e0a00 */
[----:B------:R-:W-:Y:S01]  /*8430*/  ISETP.GT.U32.AND P3, PT, R0, R159, PT ;  /* 0x0000009f0000720c */ /* 0x000fe20003f64070 */
[----:B------:R-:W-:-:S04]  /*8440*/  IMAD.HI.U32 R158, R246, R163, RZ ;  /* 0x000000a3f69e7227 */ /* 0x000fc800078e00ff */
[----:B------:R-:W-:Y:S02]  /*8450*/  IMAD.MOV R158, RZ, RZ, -R158 ;  /* 0x000000ffff9e7224 */ /* 0x000fe400078e0a9e */
[----:B------:R-:W-:-:S04]  /*8460*/  IMAD.HI.U32 R155, R246, R165, RZ ;  /* 0x000000a5f69b7227 */ /* 0x000fc800078e00ff */
[--C-:B------:R-:W-:Y:S02]  /*8470*/  @!P6 IMAD.IADD R156, R156, 0x1, -R0.reuse ;  /* 0x000000019c9ce824 */ /* 0x100fe400078e0a00 */
[----:B------:R-:W-:Y:S02]  /*8480*/  @!P3 IMAD.IADD R159, R159, 0x1, -R0 ;  /* 0x000000019f9fb824 */ /* 0x000fe400078e0a00 */
[C---:B------:R-:W-:Y:S01]  /*8490*/  IMAD R158, R0.reuse, R158, R163 ;  /* 0x0000009e009e7224 */ /* 0x040fe200078e02a3 */
[C---:B------:R-:W-:Y:S01]  /*84a0*/  ISETP.GT.U32.AND P3, PT, R0.reuse, R156, PT ;  /* 0x0000009c0000720c */ /* 0x040fe20003f64070 */
[----:B------:R-:W-:Y:S01]  /*84b0*/  IMAD.MOV R155, RZ, RZ, -R155 ;  /* 0x000000ffff9b7224 */ /* 0x000fe200078e0a9b */
[----:B------:R-:W-:Y:S01]  /*84c0*/  IABS R163, R166 ;  /* 0x000000a600a37213 */ /* 0x000fe20000000000 */
[----:B------:R-:W-:Y:S01]  /*84d0*/  @!P4 IMAD.MOV R154, RZ, RZ, -R154 ;  /* 0x000000ffff9ac224 */ /* 0x000fe200078e0a9a */
[C---:B------:R-:W-:Y:S01]  /*84e0*/  ISETP.GT.U32.AND P4, PT, R0.reuse, R159, PT ;  /* 0x0000009f0000720c */ /* 0x040fe20003f84070 */
[----:B------:R-:W-:Y:S01]  /*84f0*/  IMAD R161, R0, R155, R165 ;  /* 0x0000009b00a17224 */ /* 0x000fe200078e02a5 */
[----:B------:R-:W-:Y:S01]  /*8500*/  IABS R165, R168 ;  /* 0x000000a800a57213 */ /* 0x000fe20000000000 */
[----:B------:R-:W-:-:S04]  /*8510*/  IMAD.HI.U32 R155, R246, R163, RZ ;  /* 0x000000a3f69b7227 */ /* 0x000fc800078e00ff */
[--C-:B------:R-:W-:Y:S01]  /*8520*/  @!P5 IMAD.IADD R157, R157, 0x1, -R0.reuse ;  /* 0x000000019d9dd824 */ /* 0x100fe200078e0a00 */
[----:B------:R-:W-:Y:S01]  /*8530*/  ISETP.GT.U32.AND P5, PT, R0, R158, PT ;  /* 0x0000009e0000720c */ /* 0x000fe20003fa4070 */
[----:B------:R-:W-:Y:S02]  /*8540*/  IMAD.MOV R155, RZ, RZ, -R155 ;  /* 0x000000ffff9b7224 */ /* 0x000fe400078e0a9b */
[--C-:B------:R-:W-:Y:S01]  /*8550*/  @!P3 IMAD.IADD R156, R156, 0x1, -R0.reuse ;  /* 0x000000019c9cb824 */ /* 0x100fe200078e0a00 */
[----:B------:R-:W-:Y:S01]  /*8560*/  ISETP.GE.AND P3, PT, R160, RZ, PT ;  /* 0x000000ffa000720c */ /* 0x000fe20003f66270 */
[C---:B------:R-:W-:Y:S01]  /*8570*/  IMAD R160, R0.reuse, R155, R163 ;  /* 0x0000009b00a07224 */ /* 0x040fe200078e02a3 */
[----:B------:R-:W-:Y:S01]  /*8580*/  ISETP.GT.U32.AND P6, PT, R0, R157, PT ;  /* 0x0000009d0000720c */ /* 0x000fe20003fc4070 */
[----:B------:R-:W-:Y:S02]  /*8590*/  @!P4 IMAD.IADD R159, R159, 0x1, -R0 ;  /* 0x000000019f9fc824 */ /* 0x000fe400078e0a00 */
[----:B------:R-:W-:Y:S01]  /*85a0*/  IMAD.HI.U32 R155, R246, R165, RZ ;  /* 0x000000a5f69b7227 */ /* 0x000fe200078e00ff */
[----:B------:R-:W-:-:S03]  /*85b0*/  ISETP.GT.U32.AND P4, PT, R0, R160, PT ;  /* 0x000000a00000720c */ /* 0x000fc60003f84070 */
[----:B------:R-:W-:Y:S02]  /*85c0*/  IMAD.MOV R155, RZ, RZ, -R155 ;  /* 0x000000ffff9b7224 */ /* 0x000fe400078e0a9b */
[--C-:B------:R-:W-:Y:S02]  /*85d0*/  @!P5 IMAD.IADD R158, R158, 0x1, -R0.reuse ;  /* 0x000000019e9ed824 */ /* 0x100fe400078e0a00 */
[C---:B------:R-:W-:Y:S02]  /*85e0*/  IMAD R163, R0.reuse, R155, R165 ;  /* 0x0000009b00a37224 */ /* 0x040fe400078e02a5 */
[----:B------:R-:W-:Y:S01]  /*85f0*/  @!P6 IMAD.IADD R157, R157, 0x1, -R0 ;  /* 0x000000019d9de824 */ /* 0x000fe200078e0a00 */
[C---:B------:R-:W-:Y:S01]  /*8600*/  ISETP.GT.U32.AND P6, PT, R0.reuse, R161, PT ;  /* 0x000000a10000720c */ /* 0x040fe20003fc4070 */
[----:B------:R-:W-:Y:S01]  /*8610*/  @!P1 IMAD.MOV R156, RZ, RZ, -R156 ;  /* 0x000000ffff9c9224 */ /* 0x000fe200078e0a9c */
[----:B------:R-:W-:Y:S01]  /*8620*/  ISETP.GT.U32.AND P5, PT, R0, R158, PT ;  /* 0x0000009e0000720c */ /* 0x000fe20003fa4070 */
[----:B------:R-:W-:Y:S01]  /*8630*/  @!P4 IMAD.IADD R160, R160, 0x1, -R0 ;  /* 0x00000001a0a0c824 */ /* 0x000fe200078e0a00 */
[----:B------:R-:W-:Y:S01]  /*8640*/  ISETP.GT.U32.AND P1, PT, R0, R163, PT ;  /* 0x000000a30000720c */ /* 0x000fe20003f24070 */
[----:B------:R-:W-:-:S02]  /*8650*/  IMAD.MOV.U32 R155, RZ, RZ, R157 ;  /* 0x000000ffff9b7224 */ /* 0x000fc400078e009d */
[----:B------:R-:W-:Y:S01]  /*8660*/  IMAD.HI.U32 R157, R246, R169, RZ ;  /* 0x000000a9f69d7227 */ /* 0x000fe200078e00ff */
[----:B------:R-:W-:-:S03]  /*8670*/  ISETP.GT.U32.AND P4, PT, R0, R160, PT ;  /* 0x000000a00000720c */ /* 0x000fc60003f84070 */
[----:B------:R-:W-:Y:S02]  /*8680*/  IMAD.MOV R165, RZ, RZ, -R157 ;  /* 0x000000ffffa57224 */ /* 0x000fe400078e0a9d */
[--C-:B------:R-:W-:Y:S01]  /*8690*/  @!P6 IMAD.IADD R161, R161, 0x1, -R0.reuse ;  /* 0x00000001a1a1e824 */ /* 0x100fe200078e0a00 */
[----:B------:R-:W-:Y:S01]  /*86a0*/  ISETP.GE.AND P6, PT, R166, RZ, PT ;  /* 0x000000ffa600720c */ /* 0x000fe20003fc6270 */
[----:B------:R-:W-:Y:S01]  /*86b0*/  @!P2 IMAD.MOV R155, RZ, RZ, -R155 ;  /* 0x000000ffff9ba224 */ /* 0x000fe200078e0a9b */
[----:B------:R-:W-:Y:S01]  /*86c0*/  @!P5 IADD3 R158, R158, -R0, RZ ;  /* 0x800000009e9ed210 */ /* 0x000fe20007ffe0ff */
[C---:B------:R-:W-:Y:S01]  /*86d0*/  IMAD R165, R0.reuse, R165, R169 ;  /* 0x000000a500a57224 */ /* 0x040fe200078e02a9 */
[----:B------:R-:W-:Y:S01]  /*86e0*/  ISETP.GT.U32.AND P2, PT, R0, R161, PT ;  /* 0x000000a10000720c */ /* 0x000fe20003f44070 */
[----:B------:R-:W-:Y:S01]  /*86f0*/  IMAD.MOV.U32 R157, RZ, RZ, R159 ;  /* 0x000000ffff9d7224 */ /* 0x000fe200078e009f */
[----:B------:R-:W-:Y:S01]  /*8700*/  LOP3.LUT R166, R245, 0x154, RZ, 0xfc, !PT ;  /* 0x00000154f5a67812 */ /* 0x000fe200078efcff */
[----:B------:R-:W-:Y:S01]  /*8710*/  @!P4 IMAD.IADD R160, R160, 0x1, -R0 ;  /* 0x00000001a0a0c824 */ /* 0x000fe200078e0a00 */
[----:B------:R-:W-:Y:S01]  /*8720*/  ISETP.GT.U32.AND P4, PT, R0, R165, PT ;  /* 0x000000a50000720c */ /* 0x000fe20003f84070 */
[----:B------:R-:W-:Y:S01]  /*8730*/  @!P3 IMAD.MOV R158, RZ, RZ, -R158 ;  /* 0x000000ffff9eb224 */ /* 0x000fe200078e0a9e */
[----:B------:R-:W-:Y:S01]  /*8740*/  ISETP.GE.AND P5, PT, R164, RZ, PT ;  /* 0x000000ffa400720c */ /* 0x000fe20003fa6270 */
[----:B------:R-:W-:Y:S01]  /*8750*/  @!P0 IMAD.MOV R157, RZ, RZ, -R157 ;  /* 0x000000ffff9d8224 */ /* 0x000fe200078e0a9d */
[----:B------:R-:W-:Y:S01]  /*8760*/  ISETP.GT.U32.AND P3, PT, R0, R162, PT ;  /* 0x000000a20000720c */ /* 0x000fe20003f64070 */
[----:B------:R-:W-:Y:S01]  /*8770*/  @!P1 IMAD.IADD R163, R163, 0x1, -R0 ;  /* 0x00000001a3a39824 */ /* 0x000fe200078e0a00 */
[----:B------:R-:W-:Y:S01]  /*8780*/  ISETP.GE.AND P0, PT, R168, RZ, PT ;  /* 0x000000ffa800720c */ /* 0x000fe20003f06270 */
[----:B------:R-:W-:Y:S01]  /*8790*/  @!P6 IMAD.MOV R160, RZ, RZ, -R160 ;  /* 0x000000ffffa0e224 */ /* 0x000fe200078e0aa0 */
[----:B------:R-:W-:Y:S01]  /*87a0*/  IABS R167, R166 ;  /* 0x000000a600a77213 */ /* 0x000fe20000000000 */
[----:B------:R-:W-:Y:S01]  /*87b0*/  @!P2 IMAD.IADD R161, R161, 0x1, -R0 ;  /* 0x00000001a1a1a824 */ /* 0x000fe200078e0a00 */
[----:B------:R-:W-:-:S02]  /*87c0*/  LOP3.LUT R168, R245, 0x156, RZ, 0xfc, !PT ;  /* 0x00000156f5a87812 */ /* 0x000fc400078efcff */
[----:B------:R-:W-:Y:S01]  /*87d0*/  ISETP.GE.AND P2, PT, R170, RZ, PT ;  /* 0x000000ffaa00720c */ /* 0x000fe20003f46270 */
[--C-:B------:R-:W-:Y:S01]  /*87e0*/  @!P4 IMAD.IADD R165, R165, 0x1, -R0.reuse ;  /* 0x00000001a5a5c824 */ /* 0x100fe200078e0a00 */
[----:B------:R-:W-:Y:S01]  /*87f0*/  MOV R159, R161 ;  /* 0x000000a1009f7202 */ /* 0x000fe20000000f00 */
[----:B------:R-:W-:Y:S01]  /*8800*/  IMAD.HI.U32 R161, R246, R167, RZ ;  /* 0x000000a7f6a17227 */ /* 0x000fe200078e00ff */
[----:B------:R-:W-:Y:S02]  /*8810*/  IABS R169, R168 ;  /* 0x000000a800a97213 */ /* 0x000fe40000000000 */
[----:B------:R-:W-:Y:S01]  /*8820*/  ISETP.GT.U32.AND P4, PT, R0, R165, PT ;  /* 0x000000a50000720c */ /* 0x000fe20003f84070 */
[----:B------:R-:W-:Y:S01]  /*8830*/  IMAD.MOV R164, RZ, RZ, -R161 ;  /* 0x000000ffffa47224 */ /* 0x000fe200078e0aa1 */
[----:B------:R-:W-:Y:S01]  /*8840*/  LOP3.LUT R170, R245, 0x158, RZ, 0xfc, !PT ;  /* 0x00000158f5aa7812 */ /* 0x000fe200078efcff */
[----:B------:R-:W-:Y:S01]  /*8850*/  @!P3 IMAD.IADD R162, R162, 0x1, -R0 ;  /* 0x00000001a2a2b824 */ /* 0x000fe200078e0a00 */
[----:B------:R-:W-:Y:S01]  /*8860*/  ISETP.GE.AND P1, PT, R171, RZ, PT ;  /* 0x000000ffab00720c */ /* 0x000fe20003f26270 */
[----:B------:R-:W-:Y:S01]  /*8870*/  @!P5 IMAD.MOV R159, RZ, RZ, -R159 ;  /* 0x000000ffff9fd224 */ /* 0x000fe200078e0a9f */
[----:B------:R-:W-:Y:S01]  /*8880*/  ISETP.GT.U32.AND P5, PT, R0, R163, PT ;  /* 0x000000a30000720c */ /* 0x000fe20003fa4070 */
[----:B------:R-:W-:Y:S01]  /*8890*/  IMAD.HI.U32 R161, R246, R169, RZ ;  /* 0x000000a9f6a17227 */ /* 0x000fe200078e00ff */
[----:B------:R-:W-:-:S02]  /*88a0*/  ISETP.GT.U32.AND P3, PT, R0, R162, PT ;  /* 0x000000a20000720c */ /* 0x000fc40003f64070 */
[----:B------:R-:W-:Y:S01]  /*88b0*/  IABS R171, R170 ;  /* 0x000000aa00ab7213 */ /* 0x000fe20000000000 */
[----:B------:R-:W-:Y:S02]  /*88c0*/  IMAD.MOV R161, RZ, RZ, -R161 ;  /* 0x000000ffffa17224 */ /* 0x000fe400078e0aa1 */
[C---:B------:R-:W-:Y:S02]  /*88d0*/  IMAD R164, R0.reuse, R164, R167 ;  /* 0x000000a400a47224 */ /* 0x040fe400078e02a7 */
[C---:B------:R-:W-:Y:S02]  /*88e0*/  IMAD R167, R0.reuse, R161, R169 ;  /* 0x000000a100a77224 */ /* 0x040fe400078e02a9 */
[--C-:B------:R-:W-:Y:S02]  /*88f0*/  @!P4 IMAD.IADD R165, R165, 0x1, -R0.reuse ;  /* 0x00000001a5a5c824 */ /* 0x100fe400078e0a00 */
[----:B------:R-:W-:Y:S01]  /*8900*/  @!P5 IMAD.IADD R163, R163, 0x1, -R0 ;  /* 0x00000001a3a3d824 */ /* 0x000fe200078e0a00 */
[----:B------:R-:W-:Y:S01]  /*8910*/  ISETP.GT.U32.AND P4, PT, R0, R167, PT ;  /* 0x000000a70000720c */ /* 0x000fe20003f84070 */
[----:B------:R-:W-:Y:S01]  /*8920*/  IMAD.HI.U32 R161, R246, R171, RZ ;  /* 0x000000abf6a17227 */ /* 0x000fe200078e00ff */
[----:B------:R-:W-:-:S03]  /*8930*/  ISETP.GT.U32.AND P5, PT, R0, R164, PT ;  /* 0x000000a40000720c */ /* 0x000fc60003fa4070 */
[----:B------:R-:W-:Y:S01]  /*8940*/  @!P3 IMAD.IADD R162, R162, 0x1, -R0 ;  /* 0x00000001a2a2b824 */ /* 0x000fe200078e0a00 */
[----:B------:R-:W-:Y:S01]  /*8950*/  ISETP.GE.AND P3, PT, R166, RZ, PT ;  /* 0x000000ffa600720c */ /* 0x000fe20003f66270 */
[----:B------:R-:W-:-:S04]  /*8960*/  IMAD.HI.U32 R166, R246, R173, RZ ;  /* 0x000000adf6a67227 */ /* 0x000fc800078e00ff */
[----:B------:R-:W-:Y:S02]  /*8970*/  IMAD.MOV R161, RZ, RZ, -R161 ;  /* 0x000000ffffa17224 */ /* 0x000fe400078e0aa1 */
[----:B------:R-:W-:Y:S02]  /*8980*/  IMAD.MOV R169, RZ, RZ, -R166 ;  /* 0x000000ffffa97224 */ /* 0x000fe400078e0aa6 */
[C---:B------:R-:W-:Y:S01]  /*8990*/  IMAD R166, R0.reuse, R161, R171 ;  /* 0x000000a100a67224 */ /* 0x040fe200078e02ab */
[----:B------:R-:W-:Y:S01]  /*89a0*/  IABS R171, R176 ;  /* 0x000000b000ab7213 */ /* 0x000fe20000000000 */
[--C-:B------:R-:W-:Y:S02]  /*89b0*/  @!P4 IMAD.IADD R167, R167, 0x1, -R0.reuse ;  /* 0x00000001a7a7c824 */ /* 0x100fe400078e0a00 */
[----:B------:R-:W-:Y:S01]  /*89c0*/  IMAD.MOV.U32 R161, RZ, RZ, R163 ;  /* 0x000000ffffa17224 */ /* 0x000fe200078e00a3 */
[----:B------:R-:W-:Y:S01]  /*89d0*/  ISETP.GT.U32.AND P6, PT, R0, R166, PT ;  /* 0x000000a60000720c */ /* 0x000fe20003fc4070 */
[----:B------:R-:W-:Y:S01]  /*89e0*/  @!P5 IMAD.IADD R164, R164, 0x1, -R0 ;  /* 0x00000001a4a4d824 */ /* 0x000fe200078e0a00 */
[----:B------:R-:W-:Y:S01]  /*89f0*/  ISETP.GE.AND P5, PT, R168, RZ, PT ;  /* 0x000000ffa800720c */ /* 0x000fe20003fa6270 */
[----:B------:R-:W-:-:S02]  /*8a00*/  IMAD R169, R0, R169, R173 ;  /* 0x000000a900a97224 */ /* 0x000fc400078e02ad */
[----:B------:R-:W-:Y:S01]  /*8a10*/  IMAD.HI.U32 R168, R246, R175, RZ ;  /* 0x000000aff6a87227 */ /* 0x000fe200078e00ff */
[----:B------:R-:W-:-:S03]  /*8a20*/  ISETP.GT.U32.AND P4, PT, R0, R164, PT ;  /* 0x000000a40000720c */ /* 0x000fc60003f84070 */
[----:B------:R-:W-:Y:S01]  /*8a30*/  @!P0 IMAD.MOV R161, RZ, RZ, -R161 ;  /* 0x000000ffffa18224 */ /* 0x000fe200078e0aa1 */
[----:B------:R-:W-:Y:S01]  /*8a40*/  ISETP.GT.U32.AND P0, PT, R0, R167, PT ;  /* 0x000000a70000720c */ /* 0x000fe20003f04070 */
[----:B------:R-:W-:Y:S01]  /*8a50*/  IMAD.MOV.U32 R163, RZ, RZ, R165 ;  /* 0x000000ffffa37224 */ /* 0x000fe200078e00a5 */
[----:B------:R-:W-:Y:S01]  /*8a60*/  IADD3 R168, -R168, RZ, RZ ;  /* 0x000000ffa8a87210 */ /* 0x000fe20007ffe1ff */
[----:B------:R-:W-:Y:S01]  /*8a70*/  @!P6 IMAD.IADD R166, R166, 0x1, -R0 ;  /* 0x00000001a6a6e824 */ /* 0x000fe200078e0a00 */
[----:B------:R-:W-:Y:S01]  /*8a80*/  ISETP.GE.AND P6, PT, R174, RZ, PT ;  /* 0x000000ffae00720c */ /* 0x000fe20003fc6270 */
[----:B------:R-:W-:Y:S01]  /*8a90*/  @!P1 IMAD.MOV R163, RZ, RZ, -R163 ;  /* 0x000000ffffa39224 */ /* 0x000fe200078e0aa3 */
[C---:B------:R-:W-:Y:S01]  /*8aa0*/  ISETP.GT.U32.AND P1, PT, R0.reuse, R169, PT ;  /* 0x000000a90000720c */ /* 0x040fe20003f24070 */
[----:B------:R-:W-:Y:S01]  /*8ab0*/  IMAD R168, R0, R168, R175 ;  /* 0x000000a800a87224 */ /* 0x000fe200078e02af */
[----:B------:R-:W-:Y:S01]  /*8ac0*/  LOP3.LUT R174, R245, 0x162, RZ, 0xfc, !PT ;  /* 0x00000162f5ae7812 */ /* 0x000fe200078efcff */
[----:B------:R-:W-:-:S03]  /*8ad0*/  IMAD.HI.U32 R165, R246, R171, RZ ;  /* 0x000000abf6a57227 */ /* 0x000fc600078e00ff */
[----:B------:R-:W-:Y:S01]  /*8ae0*/  IABS R175, R174 ;  /* 0x000000ae00af7213 */ /* 0x000fe20000000000 */
[--C-:B------:R-:W-:Y:S01]  /*8af0*/  @!P0 IMAD.IADD R167, R167, 0x1, -R0.reuse ;  /* 0x00000001a7a78824 */ /* 0x100fe200078e0a00 */
[----:B------:R-:W-:Y:S01]  /*8b00*/  ISETP.GT.U32.AND P0, PT, R0, R168, PT ;  /* 0x000000a80000720c */ /* 0x000fe20003f04070 */
[----:B------:R-:W-:Y:S01]  /*8b10*/  @!P4 IMAD.IADD R164, R164, 0x1, -R0 ;  /* 0x00000001a4a4c824 */ /* 0x000fe200078e0a00 */
[----:B------:R-:W-:Y:S01]  /*8b20*/  ISETP.GE.AND P4, PT, R172, RZ, PT ;  /* 0x000000ffac00720c */ /* 0x000fe20003f86270 */
[----:B------:R-:W-:Y:S01]  /*8b30*/  @!P2 IMAD.MOV R162, RZ, RZ, -R162 ;  /* 0x000000ffffa2a224 */ /* 0x000fe200078e0aa2 */
[----:B------:R-:W-:Y:S01]  /*8b40*/  ISETP.GE.AND P2, PT, R170, RZ, PT ;  /* 0x000000ffaa00720c */ /* 0x000fe20003f46270 */
[----:B------:R-:W-:Y:S01]  /*8b50*/  @!P1 IMAD.IADD R169, R169, 0x1, -R0 ;  /* 0x00000001a9a99824 */ /* 0x000fe200078e0a00 */
[C---:B------:R-:W-:Y:S01]  /*8b60*/  ISETP.GT.U32.AND P1, PT, R0.reuse, R166, PT ;  /* 0x000000a60000720c */ /* 0x040fe20003f24070 */
[----:B------:R-:W-:Y:S01]  /*8b70*/  IMAD.MOV R165, RZ, RZ, -R165 ;  /* 0x000000ffffa57224 */ /* 0x000fe200078e0aa5 */
[----:B------:R-:W-:Y:S01]  /*8b80*/  LOP3.LUT R170, R245, 0x160, RZ, 0xfc, !PT ;  /* 0x00000160f5aa7812 */ /* 0x000fe200078efcff */
[----:B------:R-:W-:Y:S01]  /*8b90*/  @!P3 IMAD.MOV R164, RZ, RZ, -R164 ;  /* 0x000000ffffa4b224 */ /* 0x000fe200078e0aa4 */
[C---:B------:R-:W-:Y:S01]  /*8ba0*/  ISETP.GT.U32.AND P3, PT, R0.reuse, R169, PT ;  /* 0x000000a90000720c */ /* 0x040fe20003f64070 */
[----:B------:R-:W-:Y:S01]  /*8bb0*/  IMAD R171, R0, R165, R171 ;  /* 0x000000a500ab7224 */ /* 0x000fe200078e02ab */
[----:B------:R-:W-:Y:S01]  /*8bc0*/  IABS R173, R170 ;  /* 0x000000aa00ad7213 */ /* 0x000fe20000000000 */
[----:B------:R-:W-:Y:S01]  /*8bd0*/  @!P0 IMAD.IADD R168, R168, 0x1, -R0 ;  /* 0x00000001a8a88824 */ /* 0x000fe200078e0a00 */
[----:B------:R-:W-:Y:S01]  /*8be0*/  IABS R172, R178 ;  /* 0x000000b200ac7213 */ /* 0x000fe20000000000 */
[----:B------:R-:W-:-:S02]  /*8bf0*/  IMAD.MOV.U32 R165, RZ, RZ, R167 ;  /* 0x000000ffffa57224 */ /* 0x000fc400078e00a7 */
[----:B------:R-:W-:Y:S01]  /*8c00*/  IMAD.HI.U32 R167, R246, R173, RZ ;  /* 0x000000adf6a77227 */ /* 0x000fe200078e00ff */
[----:B------:R-:W-:Y:S02]  /*8c10*/  ISETP.GT.U32.AND P0, PT, R0, R168, PT ;  /* 0x000000a80000720c */ /* 0x000fe40003f04070 */
[----:B------:R-:W-:Y:S01]  /*8c20*/  @!P1 IADD3 R166, R166, -R0, RZ ;  /* 0x80000000a6a69210 */ /* 0x000fe20007ffe0ff */
[----:B------:R-:W-:Y:S01]  /*8c30*/  IMAD.MOV R167, RZ, RZ, -R167 ;  /* 0x000000ffffa77224 */ /* 0x000fe200078e0aa7 */
[----:B------:R-:W-:Y:S01]  /*8c40*/  ISETP.GT.U32.AND P1, PT, R0, R171, PT ;  /* 0x000000ab0000720c */ /* 0x000fe20003f24070 */
[----:B------:R-:W-:Y:S01]  /*8c50*/  @!P3 IMAD.IADD R169, R169, 0x1, -R0 ;  /* 0x00000001a9a9b824 */ /* 0x000fe200078e0a00 */
[----:B------:R-:W-:Y:S01]  /*8c60*/  ISETP.GE.AND P3, PT, R170, RZ, PT ;  /* 0x000000ffaa00720c */ /* 0x000fe20003f66270 */
[----:B------:R-:W-:Y:S02]  /*8c70*/  IMAD R170, R0, R167, R173 ;  /* 0x000000a700aa7224 */ /* 0x000fe400078e02ad */
[----:B------:R-:W-:-:S04]  /*8c80*/  IMAD.HI.U32 R167, R246, R175, RZ ;  /* 0x000000aff6a77227 */ /* 0x000fc800078e00ff */
[--C-:B------:R-:W-:Y:S01]  /*8c90*/  @!P0 IMAD.IADD R168, R168, 0x1, -R0.reuse ;  /* 0x00000001a8a88824 */ /* 0x100fe200078e0a00 */
[C---:B------:R-:W-:Y:S01]  /*8ca0*/  ISETP.GT.U32.AND P0, PT, R0.reuse, R170, PT ;  /* 0x000000aa0000720c */ /* 0x040fe20003f04070 */
[----:B------:R-:W-:Y:S02]  /*8cb0*/  IMAD.MOV R167, RZ, RZ, -R167 ;  /* 0x000000ffffa77224 */ /* 0x000fe400078e0aa7 */
[----:B------:R-:W-:Y:S02]  /*8cc0*/  @!P1 IMAD.IADD R171, R171, 0x1, -R0 ;  /* 0x00000001abab9824 */ /* 0x000fe400078e0a00 */
[C---:B------:R-:W-:Y:S02]  /*8cd0*/  IMAD R173, R0.reuse, R167, R175 ;  /* 0x000000a700ad7224 */ /* 0x040fe400078e02af */
[----:B------:R-:W-:Y:S01]  /*8ce0*/  @!P5 IMAD.MOV R165, RZ, RZ, -R165 ;  /* 0x000000ffffa5d224 */ /* 0x000fe200078e0aa5 */
[----:B------:R-:W-:Y:S01]  /*8cf0*/  ISETP.GT.U32.AND P1, PT, R0, R171, PT ;  /* 0x000000ab0000720c */ /* 0x000fe20003f24070 */
[----:B------:R-:W-:Y:S01]  /*8d00*/  IMAD.MOV.U32 R175, RZ, RZ, R172 ;  /* 0x000000ffffaf7224 */ /* 0x000fe200078e00ac */
[----:B------:R-:W-:Y:S01]  /*8d10*/  ISETP.GE.AND P5, PT, R176, RZ, PT ;  /* 0x000000ffb000720c */ /* 0x000fe20003fa6270 */
[----:B------:R-:W-:Y:S01]  /*8d20*/  IMAD.MOV.U32 R167, RZ, RZ, R169 ;  /* 0x000000ffffa77224 */ /* 0x000fe200078e00a9 */
[----:B------:R-:W-:Y:S01]  /*8d30*/  LOP3.LUT R176, R245, 0x164, RZ, 0xfc, !PT ;  /* 0x00000164f5b07812 */ /* 0x000fe200078efcff */
[----:B------:R-:W-:-:S03]  /*8d40*/  IMAD.HI.U32 R169, R246, R175, RZ ;  /* 0x000000aff6a97227 */ /* 0x000fc600078e00ff */
[----:B------:R-:W-:Y:S01]  /*8d50*/  IABS R177, R176 ;  /* 0x000000b000b17213 */ /* 0x000fe20000000000 */
[--C-:B------:R-:W-:Y:S02]  /*8d60*/  @!P0 IMAD.IADD R170, R170, 0x1, -R0.reuse ;  /* 0x00000001aaaa8824 */ /* 0x100fe400078e0a00 */
[----:B------:R-:W-:Y:S01]  /*8d70*/  @!P4 IMAD.MOV R167, RZ, RZ, -R167 ;  /* 0x000000ffffa7c224 */ /* 0x000fe200078e0aa7 */
[C---:B------:R-:W-:Y:S01]  /*8d80*/  ISETP.GT.U32.AND P4, PT, R0.reuse, R173, PT ;  /* 0x000000ad0000720c */ /* 0x040fe20003f84070 */
[----:B------:R-:W-:Y:S01]  /*8d90*/  IMAD.MOV R169, RZ, RZ, -R169 ;  /* 0x000000ffffa97224 */ /* 0x000fe200078e0aa9 */
[----:B------:R-:W-:Y:S01]  /*8da0*/  ISETP.GT.U32.AND P0, PT, R0, R170, PT ;  /* 0x000000aa0000720c */ /* 0x000fe20003f04070 */
[----:B------:R-:W-:Y:S01]  /*8db0*/  @!P1 IMAD.IADD R171, R171, 0x1, -R0 ;  /* 0x00000001abab9824 */ /* 0x000fe200078e0a00 */
[----:B------:R-:W-:Y:S01]  /*8dc0*/  ISETP.GE.AND P1, PT, R178, RZ, PT ;  /* 0x000000ffb200720c */ /* 0x000fe20003f26270 */
[----:B------:R-:W-:Y:S01]  /*8dd0*/  IMAD.HI.U32 R172, R246, R177, RZ ;  /* 0x000000b1f6ac7227 */ /* 0x000fe200078e00ff */
[----:B------:R-:W-:-:S03]  /*8de0*/  LOP3.LUT R178, R245, 0x16c, RZ, 0xfc, !PT ;  /* 0x0000016cf5b27812 */ /* 0x000fc600078efcff */
[C---:B------:R-:W-:Y:S01]  /*8df0*/  IMAD R175, R0.reuse, R169, R175 ;  /* 0x000000a900af7224 */ /* 0x040fe200078e02af */
[----:B------:R-:W-:Y:S01]  /*8e00*/  IABS R183, R178 ;  /* 0x000000b200b77213 */ /* 0x000fe20000000000 */
[----:B------:R-:W-:Y:S02]  /*8e10*/  IMAD.MOV.U32 R169, RZ, RZ, R171 ;  /* 0x000000ffffa97224 */ /* 0x000fe400078e00ab */
[----:B------:R-:W-:Y:S01]  /*8e20*/  IMAD.MOV R172, RZ, RZ, -R172 ;  /* 0x000000ffffac7224 */ /* 0x000fe200078e0aac */
[----:B------:R-:W-:Y:S01]  /*8e30*/  @!P4 IADD3 R173, R173, -R0, RZ ;  /* 0x80000000adadc210 */ /* 0x000fe20007ffe0ff */
[----:B------:R-:W-:Y:S01]  /*8e40*/  @!P5 IMAD.MOV R169, RZ, RZ, -R169 ;  /* 0x000000ffffa9d224 */ /* 0x000fe200078e0aa9 */
[C---:B------:R-:W-:Y:S01]  /*8e50*/  ISETP.GT.U32.AND P5, PT, R0.reuse, R175, PT ;  /* 0x000000af0000720c */ /* 0x040fe20003fa4070 */
[C---:B------:R-:W-:Y:S01]  /*8e60*/  IMAD R172, R0.reuse, R172, R177 ;  /* 0x000000ac00ac7224 */ /* 0x040fe200078e02b1 */
[----:B------:R-:W-:Y:S01]  /*8e70*/  ISETP.GT.U32.AND P4, PT, R0, R173, PT ;  /* 0x000000ad0000720c */ /* 0x000fe20003f84070 */
[----:B------:R-:W-:Y:S01]  /*8e80*/  @!P2 IMAD.MOV R166, RZ, RZ, -R166 ;  /* 0x000000ffffa6a224 */ /* 0x000fe200078e0aa6 */
[----:B------:R-:W-:Y:S01]  /*8e90*/  ISETP.GE.AND P2, PT, R174, RZ, PT ;  /* 0x000000ffae00720c */ /* 0x000fe20003f46270 */
[----:B------:R-:W-:Y:S01]  /*8ea0*/  @!P0 IMAD.IADD R170, R170, 0x1, -R0 ;  /* 0x00000001aaaa8824 */ /* 0x000fe200078e0a00 */
[----:B------:R-:W-:Y:S01]  /*8eb0*/  LOP3.LUT R174, R245, 0x168, RZ, 0xfc, !PT ;  /* 0x00000168f5ae7812 */ /* 0x000fe200078efcff */
[----:B------:R-:W-:Y:S01]  /*8ec0*/  @!P6 IMAD.MOV R168, RZ, RZ, -R168 ;  /* 0x000000ffffa8e224 */ /* 0x000fe200078e0aa8 */
[----:B------:R-:W-:Y:S01]  /*8ed0*/  ISETP.GT.U32.AND P0, PT, R0, R172, PT ;  /* 0x000000ac0000720c */ /* 0x000fe20003f04070 */
[----:B------:R-:W-:Y:S01]  /*8ee0*/  @!P3 IMAD.MOV R170, RZ, RZ, -R170 ;  /* 0x000000ffffaab224 */ /* 0x000fe200078e0aaa */
[----:B------:R-:W-:Y:S01]  /*8ef0*/  ISETP.GE.AND P6, PT, R176, RZ, PT ;  /* 0x000000ffb000720c */ /* 0x000fe20003fc6270 */
[----:B------:R-:W-:Y:S01]  /*8f00*/  IMAD.HI.U32 R177, R246, R183, RZ ;  /* 0x000000b7f6b17227 */ /* 0x000fe200078e00ff */
[----:B------:R-:W-:-:S02]  /*8f10*/  IABS R179, R174 ;  /* 0x000000ae00b37213 */ /* 0x000fc40000000000 */
[----:B------:R-:W-:Y:S01]  /*8f20*/  LOP3.LUT R176, R245, 0x16a, RZ, 0xfc, !PT ;  /* 0x0000016af5b07812 */ /* 0x000fe200078efcff */
[--C-:B------:R-:W-:Y:S01]  /*8f30*/  @!P5 IMAD.IADD R175, R175, 0x1, -R0.reuse ;  /* 0x00000001afafd824 */ /* 0x100fe200078e0a00 */
[----:B------:R-:W-:Y:S01]  /*8f40*/  ISETP.GE.AND P3, PT, R174, RZ, PT ;  /* 0x000000ffae00720c */ /* 0x000fe20003f66270 */
[----:B------:R-:W-:Y:S01]  /*8f50*/  IMAD.HI.U32 R171, R246, R179, RZ ;  /* 0x000000b3f6ab7227 */ /* 0x000fe200078e00ff */
[----:B------:R-:W-:Y:S02]  /*8f60*/  IABS R181, R176 ;  /* 0x000000b000b57213 */ /* 0x000fe40000000000 */
[----:B------:R-:W-:Y:S01]  /*8f70*/  ISETP.GT.U32.AND P5, PT, R0, R175, PT ;  /* 0x000000af0000720c */ /* 0x000fe20003fa4070 */
[--C-:B------:R-:W-:Y:S01]  /*8f80*/  @!P4 IMAD.IADD R173, R173, 0x1, -R0.reuse ;  /* 0x00000001adadc824 */ /* 0x100fe200078e0a00 */
[----:B------:R-:W-:Y:S01]  /*8f90*/  ISETP.GE.AND P4, PT, R176, RZ, PT ;  /* 0x000000ffb000720c */ /* 0x000fe20003f86270 */
[----:B------:R-:W-:Y:S02]  /*8fa0*/  @!P0 IMAD.IADD R172, R172, 0x1, -R0 ;  /* 0x00000001acac8824 */ /* 0x000fe400078e0a00 */
[----:B------:R-:W-:-:S02]  /*8fb0*/  IMAD.MOV R171, RZ, RZ, -R171 ;  /* 0x000000ffffab7224 */ /* 0x000fc400078e0aab */
[----:B------:R-:W-:Y:S01]  /*8fc0*/  IMAD.HI.U32 R176, R246, R181, RZ ;  /* 0x000000b5f6b07227 */ /* 0x000fe200078e00ff */
[----:B------:R-:W-:-:S03]  /*8fd0*/  ISETP.GT.U32.AND P0, PT, R0, R172, PT ;  /* 0x000000ac0000720c */ /* 0x000fc60003f04070 */
[C---:B------:R-:W-:Y:S02]  /*8fe0*/  IMAD R174, R0.reuse, R171, R179 ;  /* 0x000000ab00ae7224 */ /* 0x040fe400078e02b3 */
[----:B------:R-:W-:Y:S02]  /*8ff0*/  IMAD.MOV.U32 R171, RZ, RZ, R173 ;  /* 0x000000ffffab7224 */ /* 0x000fe400078e00ad */
[----:B------:R-:W-:Y:S02]  /*9000*/  IMAD.MOV R176, RZ, RZ, -R176 ;  /* 0x000000ffffb07224 */ /* 0x000fe400078e0ab0 */
[----:B------:R-:W-:Y:S02]  /*9010*/  IMAD.MOV R173, RZ, RZ, -R177 ;  /* 0x000000ffffad7224 */ /* 0x000fe400078e0ab1 */
[C---:B------:R-:W-:Y:S01]  /*9020*/  IMAD R177, R0.reuse, R176, R181 ;  /* 0x000000b000b17224 */ /* 0x040fe200078e02b5 */
[----:B------:R-:W-:Y:S01]  /*9030*/  IABS R181, R182 ;  /* 0x000000b600b57213 */ /* 0x000fe20000000000 */
[----:B------:R-:W-:Y:S01]  /*9040*/  IMAD R176, R0, R173, R183 ;  /* 0x000000ad00b07224 */ /* 0x000fe200078e02b7 */
[----:B------:R-:W-:Y:S01]  /*9050*/  LOP3.LUT R173, R245, 0x16e, RZ, 0xfc, !PT ;  /* 0x0000016ef5ad7812 */ /* 0x000fe200078efcff */
[--C-:B------:R-:W-:Y:S01]  /*9060*/  @!P5 IMAD.IADD R175, R175, 0x1, -R0.reuse ;  /* 0x00000001afafd824 */ /* 0x100fe200078e0a00 */
[----:B------:R-:W-:Y:S01]  /*9070*/  IABS R183, R184 ;  /* 0x000000b800b77213 */ /* 0x000fe20000000000 */
[----:B------:R-:W-:Y:S01]  /*9080*/  @!P0 IMAD.IADD R172, R172, 0x1, -R0 ;  /* 0x00000001acac8824 */ /* 0x000fe200078e0a00 */
[----:B------:R-:W-:Y:S01]  /*9090*/  ISETP.GE.AND P5, PT, R173, RZ, PT ;  /* 0x000000ffad00720c */ /* 0x000fe20003fa6270 */
[----:B------:R-:W-:Y:S01]  /*90a0*/  @!P2 IMAD.MOV R171, RZ, RZ, -R171 ;  /* 0x000000ffffaba224 */ /* 0x000fe200078e0aab */
[----:B------:R-:W-:Y:S01]  /*90b0*/  IABS R179, R173 ;  /* 0x000000ad00b37213 */ /* 0x000fe20000000000 */
[----:B------:R-:W-:Y:S01]  /*90c0*/  IMAD.MOV.U32 R173, RZ, RZ, R175 ;  /* 0x000000ffffad7224 */ /* 0x000fe200078e00af */
[C---:B------:R-:W-:Y:S01]  /*90d0*/  ISETP.GT.U32.AND P0, PT, R0.reuse, R174, PT ;  /* 0x000000ae0000720c */ /* 0x040fe20003f04070 */
[----:B------:R-:W-:Y:S01]  /*90e0*/  @!P6 IMAD.MOV R172, RZ, RZ, -R172 ;  /* 0x000000fffface224 */ /* 0x000fe200078e0aac */
[C---:B------:R-:W-:Y:S01]  /*90f0*/  ISETP.GT.U32.AND P6, PT, R0.reuse, R177, PT ;  /* 0x000000b10000720c */ /* 0x040fe20003fc4070 */
[----:B------:R-:W-:Y:S01]  /*9100*/  @!P1 IMAD.MOV R173, RZ, RZ, -R173 ;  /* 0x000000ffffad9224 */ /* 0x000fe200078e0aad */
[----:B------:R-:W-:Y:S01]  /*9110*/  ISETP.GT.U32.AND P1, PT, R0, R176, PT ;  /* 0x000000b00000720c */ /* 0x000fe20003f24070 */
[----:B------:R-:W-:Y:S01]  /*9120*/  IMAD.HI.U32 R175, R246, R179, RZ ;  /* 0x000000b3f6af7227 */ /* 0x000fe200078e00ff */
[----:B------:R-:W-:-:S03]  /*9130*/  ISETP.GE.AND P2, PT, R178, RZ, PT ;  /* 0x000000ffb200720c */ /* 0x000fc60003f46270 */
[----:B------:R-:W-:Y:S02]  /*9140*/  IMAD.MOV R180, RZ, RZ, -R175 ;  /* 0x000000ffffb47224 */ /* 0x000fe400078e0aaf */
[----:B------:R-:W-:Y:S02]  /*9150*/  IMAD.HI.U32 R178, R246, R181, RZ ;  /* 0x000000b5f6b27227 */ /* 0x000fe400078e00ff */
[----:B------:R-:W-:Y:S02]  /*9160*/  @!P0 IADD3 R174, R174, -R0, RZ ;  /* 0x80000000aeae8210 */ /* 0x000fe40007ffe0ff */
[--C-:B------:R-:W-:Y:S02]  /*9170*/  @!P6 IMAD.IADD R177, R177, 0x1, -R0.reuse ;  /* 0x00000001b1b1e824 */ /* 0x100fe400078e0a00 */
[----:B------:R-:W-:Y:S01]  /*9180*/  @!P1 IMAD.IADD R176, R176, 0x1, -R0 ;  /* 0x00000001b0b09824 */ /* 0x000fe200078e0a00 */
[C---:B------:R-:W-:Y:S01]  /*9190*/  ISETP.GT.U32.AND P0, PT, R0.reuse, R174, PT ;  /* 0x000000ae0000720c */ /* 0x040fe20003f04070 */
[C---:B------:R-:W-:Y:S01]  /*91a0*/  IMAD R179, R0.reuse, R180, R179 ;  /* 0x000000b400b37224 */ /* 0x040fe200078e02b3 */
[C---:B------:R-:W-:Y:S01]  /*91b0*/  ISETP.GT.U32.AND P6, PT, R0.reuse, R177, PT ;  /* 0x000000b10000720c */ /* 0x040fe20003fc4070 */
[----:B------:R-:W-:Y:S01]  /*91c0*/  IMAD.MOV R178, RZ, RZ, -R178 ;  /* 0x000000ffffb27224 */ /* 0x000fe200078e0ab2 */
[----:B------:R-:W-:Y:S01]  /*91d0*/  ISETP.GT.U32.AND P1, PT, R0, R176, PT ;  /* 0x000000b00000720c */ /* 0x000fe20003f24070 */
[----:B------:R-:W-:-:S04]  /*91e0*/  IMAD.HI.U32 R180, R246, R185, RZ ;  /* 0x000000b9f6b47227 */ /* 0x000fc800078e00ff */
[----:B------:R-:W-:Y:S02]  /*91f0*/  IMAD R178, R0, R178, R181 ;  /* 0x000000b200b27224 */ /* 0x000fe400078e02b5 */
[----:B------:R-:W-:Y:S02]  /*9200*/  IMAD.MOV R180, RZ, RZ, -R180 ;  /* 0x000000ffffb47224 */ /* 0x000fe400078e0ab4 */
[----:B------:R-:W-:Y:S01]  /*9210*/  @!P0 IMAD.IADD R174, R174, 0x1, -R0 ;  /* 0x00000001aeae8824 */ /* 0x000fe200078e0a00 */
[----:B------:R-:W-:Y:S01]  /*9220*/  ISETP.GE.AND P0, PT, R182, RZ, PT ;  /* 0x000000ffb600720c */ /* 0x000fe20003f06270 */
[----:B------:R-:W-:Y:S02]  /*9230*/  IMAD.HI.U32 R175, R246, R183, RZ ;  /* 0x000000b7f6af7227 */ /* 0x000fe400078e00ff */
[----:B------:R-:W-:Y:S02]  /*9240*/  @!P1 IADD3 R176, R176, -R0, RZ ;  /* 0x80000000b0b09210 */ /* 0x000fe40007ffe0ff */
[----:B------:R-:W-:Y:S01]  /*9250*/  @!P3 IMAD.MOV R174, RZ, RZ, -R174 ;  /* 0x000000ffffaeb224 */ /* 0x000fe200078e0aae */
[C---:B------:R-:W-:Y:S01]  /*9260*/  ISETP.GT.U32.AND P3, PT, R0.reuse, R178, PT ;  /* 0x000000b20000720c */ /* 0x040fe20003f64070 */
[----:B------:R-:W-:-:S02]  /*9270*/  IMAD R180, R0, R180, R185 ;  /* 0x000000b400b47224 */ /* 0x000fc400078e02b9 */
[----:B------:R-:W-:Y:S01]  /*9280*/  @!P6 IMAD.IADD R177, R177, 0x1, -R0 ;  /* 0x00000001b1b1e824 */ /* 0x000fe200078e0a00 */
[C---:B------:R-:W-:Y:S01]  /*9290*/  ISETP.GT.U32.AND P6, PT, R0.reuse, R179, PT ;  /* 0x000000b30000720c */ /* 0x040fe20003fc4070 */
[----:B------:R-:W-:Y:S02]  /*92a0*/  IMAD.MOV R181, RZ, RZ, -R175 ;  /* 0x000000ffffb57224 */ /* 0x000fe400078e0aaf */
[----:B------:R-:W-:Y:S01]  /*92b0*/  @!P2 IMAD.MOV R176, RZ, RZ, -R176 ;  /* 0x000000ffffb0a224 */ /* 0x000fe200078e0ab0 */
[C---:B------:R-:W-:Y:S01]  /*92c0*/  ISETP.GT.U32.AND P2, PT, R0.reuse, R180, PT ;  /* 0x000000b40000720c */ /* 0x040fe20003f44070 */
[----:B------:R-:W-:Y:S02]  /*92d0*/  IMAD.MOV.U32 R175, RZ, RZ, R177 ;  /* 0x000000ffffaf7224 */ /* 0x000fe400078e00b1 */
[----:B------:R-:W-:Y:S01]  /*92e0*/  IMAD R181, R0, R181, R183 ;  /* 0x000000b500b57224 */ /* 0x000fe200078e02b7 */
[----:B------:R-:W-:Y:S01]  /*92f0*/  IABS R183, R188 ;  /* 0x000000bc00b77213 */ /* 0x000fe20000000000 */
[----:B------:R-:W-:Y:S01]  /*9300*/  @!P4 IMAD.MOV R175, RZ, RZ, -R175 ;  /* 0x000000ffffafc224 */ /* 0x000fe200078e0aaf */
[----:B------:R-:W-:Y:S01]  /*9310*/  ISETP.GE.AND P4, PT, R184, RZ, PT ;  /* 0x000000ffb800720c */ /* 0x000fe20003f86270 */
[--C-:B------:R-:W-:Y:S01]  /*9320*/  @!P3 IMAD.IADD R178, R178, 0x1, -R0.reuse ;  /* 0x00000001b2b2b824 */ /* 0x100fe200078e0a00 */
[----:B------:R-:W-:Y:S01]  /*9330*/  LOP3.LUT R184, R245, 0x176, RZ, 0xfc, !PT ;  /* 0x00000176f5b87812 */ /* 0x000fe200078efcff */
[----:B------:R-:W-:Y:S01]  /*9340*/  @!P6 IMAD.IADD R179, R179, 0x1, -R0 ;  /* 0x00000001b3b3e824 */ /* 0x000fe200078e0a00 */
[----:B------:R-:W-:Y:S01]  /*9350*/  ISETP.GT.U32.AND P1, PT, R0, R181, PT ;  /* 0x000000b50000720c */ /* 0x000fe20003f24070 */
[----:B------:R-:W-:Y:S01]  /*9360*/  IMAD.HI.U32 R182, R246, R183, RZ ;  /* 0x000000b7f6b67227 */ /* 0x000fe200078e00ff */
[----:B------:R-:W-:-:S02]  /*9370*/  IABS R185, R184 ;  /* 0x000000b800b97213 */ /* 0x000fc40000000000 */
[----:B------:R-:W-:Y:S01]  /*9380*/  ISETP.GT.U32.AND P3, PT, R0, R178, PT ;  /* 0x000000b20000720c */ /* 0x000fe20003f64070 */
[----:B------:R-:W-:Y:S01]  /*9390*/  @!P2 IMAD.IADD R180, R180, 0x1, -R0 ;  /* 0x00000001b4b4a824 */ /* 0x000fe200078e0a00 */
[----:B------:R-:W-:Y:S01]  /*93a0*/  ISETP.GT.U32.AND P6, PT, R0, R179, PT ;  /* 0x000000b30000720c */ /* 0x000fe20003fc4070 */
[----:B------:R-:W-:-:S03]  /*93b0*/  IMAD.HI.U32 R177, R246, R185, RZ ;  /* 0x000000b9f6b17227 */ /* 0x000fc600078e00ff */
[C---:B------:R-:W-:Y:S01]  /*93c0*/  ISETP.GT.U32.AND P2, PT, R0.reuse, R180, PT ;  /* 0x000000b40000720c */ /* 0x040fe20003f44070 */
[----:B------:R-:W-:Y:S02]  /*93d0*/  IMAD.MOV R177, RZ, RZ, -R177 ;  /* 0x000000ffffb17224 */ /* 0x000fe400078e0ab1 */
[----:B------:R-:W-:Y:S02]  /*93e0*/  @!P1 IMAD.IADD R181, R181, 0x1, -R0 ;  /* 0x00000001b5b59824 */ /* 0x000fe400078e0a00 */
[C---:B------:R-:W-:Y:S02]  /*93f0*/  IMAD R185, R0.reuse, R177, R185 ;  /* 0x000000b100b97224 */ /* 0x040fe400078e02b9 */
[----:B------:R-:W-:Y:S01]  /*9400*/  IMAD.MOV R182, RZ, RZ, -R182 ;  /* 0x000000ffffb67224 */ /* 0x000fe200078e0ab6 */
[----:B------:R-:W-:Y:S01]  /*9410*/  ISETP.GT.U32.AND P1, PT, R0, R181, PT ;  /* 0x000000b50000720c */ /* 0x000fe20003f24070 */
[----:B------:R-:W-:Y:S01]  /*9420*/  @!P3 IMAD.IADD R178, R178, 0x1, -R0 ;  /* 0x00000001b2b2b824 */ /* 0x000fe200078e0a00 */
[C---:B------:R-:W-:Y:S01]  /*9430*/  ISETP.GT.U32.AND P3, PT, R0.reuse, R185, PT ;  /* 0x000000b90000720c */ /* 0x040fe20003f64070 */
[----:B------:R-:W-:-:S02]  /*9440*/  IMAD R182, R0, R182, R183 ;  /* 0x000000b600b67224 */ /* 0x000fc400078e02b7 */
[----:B------:R-:W-:Y:S01]  /*9450*/  @!P6 IMAD.IADD R179, R179, 0x1, -R0 ;  /* 0x00000001b3b3e824 */ /* 0x000fe200078e0a00 */
[----:B------:R-:W-:Y:S01]  /*9460*/  @!P2 IADD3 R180, R180, -R0, RZ ;  /* 0x80000000b4b4a210 */ /* 0x000fe20007ffe0ff */
[----:B------:R-:W-:Y:S01]  /*9470*/  @!P0 IMAD.MOV R178, RZ, RZ, -R178 ;  /* 0x000000ffffb28224 */ /* 0x000fe200078e0ab2 */
[----:B------:R-:W-:Y:S01]  /*9480*/  ISETP.GT.U32.AND P2, PT, R0, R182, PT ;  /* 0x000000b60000720c */ /* 0x000fe20003f44070 */
[----:B------:R-:W-:Y:S01]  /*9490*/  IMAD.MOV.U32 R177, RZ, RZ, R179 ;  /* 0x000000ffffb17224 */ /* 0x000fe200078e00b3 */
[----:B------:R-:W-:Y:S01]  /*94a0*/  ISETP.GE.AND P6, PT, R186, RZ, PT ;  /* 0x000000ffba00720c */ /* 0x000fe20003fc6270 */
[----:B------:R-:W-:Y:S01]  /*94b0*/  IMAD.HI.U32 R179, R246, R187, RZ ;  /* 0x000000bbf6b37227 */ /* 0x000fe200078e00ff */
[----:B------:R-:W-:-:S03]  /*94c0*/  ISETP.GE.AND P0, PT, R188, RZ, PT ;  /* 0x000000ffbc00720c */ /* 0x000fc60003f06270 */
[----:B------:R-:W-:Y:S02]  /*94d0*/  IMAD.MOV R179, RZ, RZ, -R179 ;  /* 0x000000ffffb37224 */ /* 0x000fe400078e0ab3 */
[----:B------:R-:W-:Y:S01]  /*94e0*/  @!P5 IMAD.MOV R177, RZ, RZ, -R177 ;  /* 0x000000ffffb1d224 */ /* 0x000fe200078e0ab1 */
[----:B------:R-:W-:Y:S01]  /*94f0*/  ISETP.GE.AND P5, PT, R184, RZ, PT ;  /* 0x000000ffb800720c */ /* 0x000fe20003fa6270 */
[--C-:B------:R-:W-:Y:S01]  /*9500*/  @!P1 IMAD.IADD R181, R181, 0x1, -R0.reuse ;  /* 0x00000001b5b59824 */ /* 0x100fe200078e0a00 */
[----:B------:R-:W-:Y:S01]  /*9510*/  LOP3.LUT R184, R245, 0x17c, RZ, 0xfc, !PT ;  /* 0x0000017cf5b87812 */ /* 0x000fe200078efcff */
[--C-:B------:R-:W-:Y:S01]  /*9520*/  @!P3 IMAD.IADD R185, R185, 0x1, -R0.reuse ;  /* 0x00000001b9b9b824 */ /* 0x100fe200078e0a00 */
[----:B------:R-:W-:Y:S01]  /*9530*/  ISETP.GE.AND P1, PT, R189, RZ, PT ;  /* 0x000000ffbd00720c */ /* 0x000fe20003f26270 */
[----:B------:R-:W-:Y:S01]  /*9540*/  IMAD R183, R0, R179, R187 ;  /* 0x000000b300b77224 */ /* 0x000fe200078e02bb */
[----:B------:R-:W-:Y:S01]  /*9550*/  IABS R187, R184 ;  /* 0x000000b800bb7213 */ /* 0x000fe20000000000 */
[----:B------:R-:W-:Y:S01]  /*9560*/  IMAD.MOV.U32 R179, RZ, RZ, R181 ;  /* 0x000000ffffb37224 */ /* 0x000fe200078e00b5 */
[----:B------:R-:W-:Y:S01]  /*9570*/  LOP3.LUT R181, R245, 0x17e, RZ, 0xfc, !PT ;  /* 0x0000017ef5b57812 */ /* 0x000fe200078efcff */
[----:B------:R-:W-:Y:S01]  /*9580*/  @!P2 IMAD.IADD R182, R182, 0x1, -R0 ;  /* 0x00000001b6b6a824 */ /* 0x000fe200078e0a00 */
[----:B------:R-:W-:Y:S01]  /*9590*/  ISETP.GT.U32.AND P3, PT, R0, R185, PT ;  /* 0x000000b90000720c */ /* 0x000fe20003f64070 */
[----:B------:R-:W-:Y:S01]  /*95a0*/  @!P6 IMAD.MOV R180, RZ, RZ, -R180 ;  /* 0x000000ffffb4e224 */ /* 0x000fe200078e0ab4 */
[----:B------:R-:W-:Y:S01]  /*95b0*/  IABS R189, R181 ;  /* 0x000000b500bd7213 */ /* 0x000fe20000000000 */
[----:B------:R-:W-:Y:S01]  /*95c0*/  @!P4 IMAD.MOV R179, RZ, RZ, -R179 ;  /* 0x000000ffffb3c224 */ /* 0x000fe200078e0ab3 */
[----:B------:R-:W-:Y:S01]  /*95d0*/  ISETP.GE.AND P6, PT, R181, RZ, PT ;  /* 0x000000ffb500720c */ /* 0x000fe20003fc6270 */
[----:B------:R-:W-:Y:S01]  /*95e0*/  IMAD.HI.U32 R181, R246, R187, RZ ;  /* 0x000000bbf6b57227 */ /* 0x000fe200078e00ff */
[----:B------:R-:W-:-:S02]  /*95f0*/  ISETP.GT.U32.AND P2, PT, R0, R182, PT ;  /* 0x000000b60000720c */ /* 0x000fc40003f44070 */
[----:B------:R-:W-:Y:S01]  /*9600*/  ISETP.GE.AND P4, PT, R184, RZ, PT ;  /* 0x000000ffb800720c */ /* 0x000fe20003f86270 */
[----:B------:R-:W-:-:S04]  /*9610*/  IMAD.HI.U32 R184, R246, R189, RZ ;  /* 0x000000bdf6b87227 */ /* 0x000fc800078e00ff */
[----:B------:R-:W-:Y:S02]  /*9620*/  IMAD.MOV R181, RZ, RZ, -R181 ;  /* 0x000000ffffb57224 */ /* 0x000fe400078e0ab5 */
[----:B------:R-:W-:Y:S02]  /*9630*/  IMAD.MOV R186, RZ, RZ, -R184 ;  /* 0x000000ffffba7224 */ /* 0x000fe400078e0ab8 */
[--C-:B------:R-:W-:Y:S01]  /*9640*/  @!P3 IMAD.IADD R185, R185, 0x1, -R0.reuse ;  /* 0x00000001b9b9b824 */ /* 0x100fe200078e0a00 */
[C---:B------:R-:W-:Y:S01]  /*9650*/  ISETP.GT.U32.AND P3, PT, R0.reuse, R183, PT ;  /* 0x000000b70000720c */ /* 0x040fe20003f64070 */
[C---:B------:R-:W-:Y:S02]  /*9660*/  IMAD R184, R0.reuse, R181, R187 ;  /* 0x000000b500b87224 */ /* 0x040fe400078e02bb */
[----:B------:R-:W-:Y:S02]  /*9670*/  IMAD R187, R0, R186, R189 ;  /* 0x000000ba00bb7224 */ /* 0x000fe400078e02bd */
[----:B------:R-:W-:Y:S01]  /*9680*/  @!P2 IMAD.IADD R182, R182, 0x1, -R0 ;  /* 0x00000001b6b6a824 */ /* 0x000fe200078e0a00 */
[----:B------:R-:W-:Y:S01]  /*9690*/  ISETP.GT.U32.AND P2, PT, R0, R184, PT ;  /* 0x000000b80000720c */ /* 0x000fe20003f44070 */
[----:B------:R-:W-:-:S02]  /*96a0*/  IMAD.MOV.U32 R181, RZ, RZ, R185 ;  /* 0x000000ffffb57224 */ /* 0x000fc400078e00b9 */
[----:B------:R-:W-:-:S04]  /*96b0*/  IMAD.HI.U32 R186, R246, R191, RZ ;  /* 0x000000bff6ba7227 */ /* 0x000fc800078e00ff */
[----:B------:R-:W-:Y:S01]  /*96c0*/  @!P5 IMAD.MOV R181, RZ, RZ, -R181 ;  /* 0x000000ffffb5d224 */ /* 0x000fe200078e0ab5 */
[----:B------:R-:W-:Y:S01]  /*96d0*/  ISETP.GT.U32.AND P5, PT, R0, R187, PT ;  /* 0x000000bb0000720c */ /* 0x000fe20003fa4070 */
[----:B------:R-:W-:Y:S02]  /*96e0*/  IMAD.MOV R186, RZ, RZ, -R186 ;  /* 0x000000ffffba7224 */ /* 0x000fe400078e0aba */
[----:B------:R-:W-:-:S04]  /*96f0*/  IMAD.HI.U32 R188, R246, R193, RZ ;  /* 0x000000c1f6bc7227 */ /* 0x000fc800078e00ff */
[----:B------:R-:W-:Y:S02]  /*9700*/  @!P2 IMAD.IADD R184, R184, 0x1, -R0 ;  /* 0x00000001b8b8a824 */ /* 0x000fe400078e0a00 */
[C---:B------:R-:W-:Y:S01]  /*9710*/  IMAD R186, R0.reuse, R186, R191 ;  /* 0x000000ba00ba7224 */ /* 0x040fe200078e02bf */
[----:B------:R-:W-:Y:S01]  /*9720*/  IABS R191, R194 ;  /* 0x000000c200bf7213 */ /* 0x000fe20000000000 */
[----:B------:R-:W-:Y:S01]  /*9730*/  IMAD.MOV R188, RZ, RZ, -R188 ;  /* 0x000000ffffbc7224 */ /* 0x000fe200078e0abc */
[C---:B------:R-:W-:Y:S01]  /*9740*/  ISETP.GT.U32.AND P2, PT, R0.reuse, R184, PT ;  /* 0x000000b80000720c */ /* 0x040fe20003f44070 */
[----:B------:R-:W-:Y:S02]  /*9750*/  @!P5 IMAD.IADD R187, R187, 0x1, -R0 ;  /* 0x00000001bbbbd824 */ /* 0x000fe400078e0a00 */
[----:B------:R-:W-:Y:S01]  /*9760*/  IMAD R189, R0, R188, R193 ;  /* 0x000000bc00bd7224 */ /* 0x000fe200078e02c1 */
[----:B------:R-:W-:Y:S01]  /*9770*/  IABS R193, R198 ;  /* 0x000000c600c17213 */ /* 0x000fe20000000000 */
[----:B------:R-:W-:Y:S01]  /*9780*/  IMAD.HI.U32 R185, R246, R191, RZ ;  /* 0x000000bff6b97227 */ /* 0x000fe200078e00ff */
[----:B------:R-:W-:-:S03]  /*9790*/  ISETP.GT.U32.AND P5, PT, R0, R187, PT ;  /* 0x000000bb0000720c */ /* 0x000fc60003fa4070 */
[--C-:B------:R-:W-:Y:S02]  /*97a0*/  @!P3 IMAD.IADD R183, R183, 0x1, -R0.reuse ;  /* 0x00000001b7b7b824 */ /* 0x100fe400078e0a00 */
[----:B------:R-:W-:Y:S02]  /*97b0*/  IMAD.MOV R188, RZ, RZ, -R185 ;  /* 0x000000ffffbc7224 */ /* 0x000fe400078e0ab9 */
[--C-:B------:R-:W-:Y:S01]  /*97c0*/  @!P2 IMAD.IADD R184, R184, 0x1, -R0.reuse ;  /* 0x00000001b8b8a824 */ /* 0x100fe200078e0a00 */
[----:B------:R-:W-:Y:S01]  /*97d0*/  ISETP.GT.U32.AND P2, PT, R0, R186, PT ;  /* 0x000000ba0000720c */ /* 0x000fe20003f44070 */
[----:B------:R-:W-:Y:S01]  /*97e0*/  IMAD.HI.U32 R185, R246, R193, RZ ;  /* 0x000000c1f6b97227 */ /* 0x000fe200078e00ff */
[----:B------:R-:W-:Y:S02]  /*97f0*/  ISETP.GT.U32.AND P3, PT, R0, R183, PT ;  /* 0x000000b70000720c */ /* 0x000fe40003f64070 */
[----:B------:R-:W-:Y:S01]  /*9800*/  @!P4 IADD3 R184, -R184, RZ, RZ ;  /* 0x000000ffb8b8c210 */ /* 0x000fe20007ffe1ff */
[----:B------:R-:W-:Y:S01]  /*9810*/  @!P5 IMAD.IADD R187, R187, 0x1, -R0 ;  /* 0x00000001bbbbd824 */ /* 0x000fe200078e0a00 */
[C---:B------:R-:W-:Y:S01]  /*9820*/  ISETP.GT.U32.AND P5, PT, R0.reuse, R189, PT ;  /* 0x000000bd0000720c */ /* 0x040fe20003fa4070 */
[----:B------:R-:W-:-:S02]  /*9830*/  IMAD R188, R0, R188, R191 ;  /* 0x000000bc00bc7224 */ /* 0x000fc400078e02bf */
[----:B------:R-:W-:Y:S02]  /*9840*/  IMAD.MOV R191, RZ, RZ, -R185 ;  /* 0x000000ffffbf7224 */ /* 0x000fe400078e0ab9 */
[----:B------:R-:W-:Y:S01]  /*9850*/  @!P0 IMAD.MOV R182, RZ, RZ, -R182 ;  /* 0x000000ffffb68224 */ /* 0x000fe200078e0ab6 */
[----:B------:R-:W-:Y:S01]  /*9860*/  ISETP.GE.AND P0, PT, R190, RZ, PT ;  /* 0x000000ffbe00720c */ /* 0x000fe20003f06270 */
[----:B------:R-:W-:Y:S01]  /*9870*/  @!P2 IMAD.IADD R186, R186, 0x1, -R0 ;  /* 0x00000001babaa824 */ /* 0x000fe200078e0a00 */
[C---:B------:R-:W-:Y:S01]  /*9880*/  ISETP.GT.U32.AND P2, PT, R0.reuse, R188, PT ;  /* 0x000000bc0000720c */ /* 0x040fe20003f44070 */
[----:B------:R-:W-:Y:S01]  /*9890*/  IMAD R191, R0, R191, R193 ;  /* 0x000000bf00bf7224 */ /* 0x000fe200078e02c1 */
[----:B------:R-:W-:Y:S01]  /*98a0*/  @!P3 IADD3 R183, R183, -R0, RZ ;  /* 0x80000000b7b7b210 */ /* 0x000fe20007ffe0ff */
[----:B------:R-:W-:Y:S01]  /*98b0*/  IMAD.HI.U32 R185, R246, R199, RZ ;  /* 0x000000c7f6b97227 */ /* 0x000fe200078e00ff */
[----:B------:R-:W-:-:S03]  /*98c0*/  ISETP.GE.AND P3, PT, R192, RZ, PT ;  /* 0x000000ffc000720c */ /* 0x000fc60003f66270 */
[----:B------:R-:W-:Y:S01]  /*98d0*/  @!P5 IMAD.IADD R189, R189, 0x1, -R0 ;  /* 0x00000001bdbdd824 */ /* 0x000fe200078e0a00 */
[----:B------:R-:W-:Y:S01]  /*98e0*/  ISETP.GT.U32.AND P5, PT, R0, R191, PT ;  /* 0x000000bf0000720c */ /* 0x000fe20003fa4070 */
[----:B------:R-:W-:-:S04]  /*98f0*/  IMAD.HI.U32 R192, R246, R197, RZ ;  /* 0x000000c5f6c07227 */ /* 0x000fc800078e00ff */
[----:B------:R-:W-:-:S04]  /*9900*/  IMAD.HI.U32 R190, R246, R195, RZ ;  /* 0x000000c3f6be7227 */ /* 0x000fc800078e00ff */
[----:B------:R-:W-:Y:S02]  /*9910*/  IMAD.MOV R192, RZ, RZ, -R192 ;  /* 0x000000ffffc07224 */ /* 0x000fe400078e0ac0 */
[----:B------:R-:W-:Y:S02]  /*9920*/  IMAD.MOV R185, RZ, RZ, -R185 ;  /* 0x000000ffffb97224 */ /* 0x000fe400078e0ab9 */
[----:B------:R-:W-:Y:S01]  /*9930*/  @!P2 IMAD.IADD R188, R188, 0x1, -R0 ;  /* 0x00000001bcbca824 */ /* 0x000fe200078e0a00 */
[C---:B------:R-:W-:Y:S01]  /*9940*/  ISETP.GT.U32.AND P2, PT, R0.reuse, R189, PT ;  /* 0x000000bd0000720c */ /* 0x040fe20003f44070 */
[----:B------:R-:W-:Y:S02]  /*9950*/  IMAD.MOV R190, RZ, RZ, -R190 ;  /* 0x000000ffffbe7224 */ /* 0x000fe400078e0abe */
[C---:B------:R-:W-:Y:S01]  /*9960*/  IMAD R193, R0.reuse, R192, R197 ;  /* 0x000000c000c17224 */ /* 0x040fe200078e02c5 */
[----:B------:R-:W-:Y:S01]  /*9970*/  IABS R197, R203 ;  /* 0x000000cb00c57213 */ /* 0x000fe20000000000 */
[----:B------:R-:W-:-:S02]  /*9980*/  IMAD R192, R0, R185, R199 ;  /* 0x000000b900c07224 */ /* 0x000fc400078e02c7 */
[--C-:B------:R-:W-:Y:S01]  /*9990*/  @!P5 IMAD.IADD R191, R191, 0x1, -R0.reuse ;  /* 0x00000001bfbfd824 */ /* 0x100fe200078e0a00 */
[C---:B------:R-:W-:Y:S01]  /*99a0*/  ISETP.GT.U32.AND P5, PT, R0.reuse, R188, PT ;  /* 0x000000bc0000720c */ /* 0x040fe20003fa4070 */
[C---:B------:R-:W-:Y:S01]  /*99b0*/  IMAD R190, R0.reuse, R190, R195 ;  /* 0x000000be00be7224 */ /* 0x040fe200078e02c3 */
[----:B------:R-:W-:Y:S01]  /*99c0*/  IABS R195, R202 ;  /* 0x000000ca00c37213 */ /* 0x000fe20000000000 */
[----:B------:R-:W-:Y:S01]  /*99d0*/  IMAD.MOV.U32 R185, RZ, RZ, R187 ;  /* 0x000000ffffb97224 */ /* 0x000fe200078e00bb */
[C---:B------:R-:W-:Y:S01]  /*99e0*/  ISETP.GT.U32.AND P4, PT, R0.reuse, R191, PT ;  /* 0x000000bf0000720c */ /* 0x040fe20003f84070 */
[----:B------:R-:W-:Y:S01]  /*99f0*/  @!P1 IMAD.MOV R183, RZ, RZ, -R183 ;  /* 0x000000ffffb79224 */ /* 0x000fe200078e0ab7 */
[C---:B------:R-:W-:Y:S01]  /*9a00*/  ISETP.GT.U32.AND P1, PT, R0.reuse, R186, PT ;  /* 0x000000ba0000720c */ /* 0x040fe20003f24070 */
[----:B------:R-:W-:Y:S01]  /*9a10*/  @!P6 IMAD.MOV R185, RZ, RZ, -R185 ;  /* 0x000000ffffb9e224 */ /* 0x000fe200078e0ab9 */
[----:B------:R-:W-:Y:S01]  /*9a20*/  ISETP.GT.U32.AND P6, PT, R0, R190, PT ;  /* 0x000000be0000720c */ /* 0x000fe20003fc4070 */
[----:B------:R-:W-:Y:S01]  /*9a30*/  @!P2 IMAD.IADD R189, R189, 0x1, -R0 ;  /* 0x00000001bdbda824 */ /* 0x000fe200078e0a00 */
[----:B------:R-:W-:Y:S01]  /*9a40*/  ISETP.GE.AND P2, PT, R194, RZ, PT ;  /* 0x000000ffc200720c */ /* 0x000fe20003f46270 */
[----:B------:R-:W-:-:S04]  /*9a50*/  IMAD.HI.U32 R187, R246, R195, RZ ;  /* 0x000000c3f6bb7227 */ /* 0x000fc800078e00ff */
[--C-:B------:R-:W-:Y:S01]  /*9a60*/  @!P5 IMAD.IADD R188, R188, 0x1, -R0.reuse ;  /* 0x00000001bcbcd824 */ /* 0x100fe200078e0a00 */
[----:B------:R-:W-:Y:S01]  /*9a70*/  ISETP.GT.U32.AND P5, PT, R0, R192, PT ;  /* 0x000000c00000720c */ /* 0x000fe20003fa4070 */
[----:B------:R-:W-:Y:S02]  /*9a80*/  IMAD.MOV R187, RZ, RZ, -R187 ;  /* 0x000000ffffbb7224 */ /* 0x000fe400078e0abb */
[--C-:B------:R-:W-:Y:S01]  /*9a90*/  @!P1 IMAD.IADD R186, R186, 0x1, -R0.reuse ;  /* 0x00000001baba9824 */ /* 0x100fe200078e0a00 */
[----:B------:R-:W-:Y:S01]  /*9aa0*/  ISETP.GT.U32.AND P1, PT, R0, R193, PT ;  /* 0x000000c10000720c */ /* 0x000fe20003f24070 */
[--C-:B------:R-:W-:Y:S01]  /*9ab0*/  @!P6 IMAD.IADD R190, R190, 0x1, -R0.reuse ;  /* 0x00000001bebee824 */ /* 0x100fe200078e0a00 */
[----:B------:R-:W-:Y:S01]  /*9ac0*/  ISETP.GE.AND P6, PT, R200, RZ, PT ;  /* 0x000000ffc800720c */ /* 0x000fe20003fc6270 */
[----:B------:R-:W-:Y:S01]  /*9ad0*/  @!P4 IMAD.IADD R191, R191, 0x1, -R0 ;  /* 0x00000001bfbfc824 */ /* 0x000fe200078e0a00 */
[----:B------:R-:W-:Y:S01]  /*9ae0*/  ISETP.GE.AND P4, PT, R198, RZ, PT ;  /* 0x000000ffc600720c */ /* 0x000fe20003f86270 */
[C---:B------:R-:W-:Y:S01]  /*9af0*/  IMAD R195, R0.reuse, R187, R195 ;  /* 0x000000bb00c37224 */ /* 0x040fe200078e02c3 */
[C---:B------:R-:W-:Y:S01]  /*9b00*/  LOP3.LUT R198, R245.reuse, 0x192, RZ, 0xfc, !PT ;  /* 0x00000192f5c67812 */ /* 0x040fe200078efcff */
[----:B------:R-:W-:Y:S01]  /*9b10*/  @!P0 IMAD.MOV R186, RZ, RZ, -R186 ;  /* 0x000000ffffba8224 */ /* 0x000fe200078e0aba */
[----:B------:R-:W-:Y:S01]  /*9b20*/  ISETP.GT.U32.AND P0, PT, R0, R190, PT ;  /* 0x000000be0000720c */ /* 0x000fe20003f04070 */
[----:B------:R-:W-:Y:S01]  /*9b30*/  IMAD.HI.U32 R194, R246, R197, RZ ;  /* 0x000000c5f6c27227 */ /* 0x000fe200078e00ff */
[----:B------:R-:W-:-:S03]  /*9b40*/  LOP3.LUT R200, R245, 0x194, RZ, 0xfc, !PT ;  /* 0x00000194f5c87812 */ /* 0x000fc600078efcff */
[----:B------:R-:W-:Y:S01]  /*9b50*/  @!P2 IMAD.MOV R188, RZ, RZ, -R188 ;  /* 0x000000ffffbca224 */ /* 0x000fe200078e0abc */
[----:B------:R-:W-:Y:S01]  /*9b60*/  ISETP.GT.U32.AND P2, PT, R0, R195, PT ;  /* 0x000000c30000720c */ /* 0x000fe20003f44070 */
[----:B------:R-:W-:Y:S01]  /*9b70*/  IMAD.MOV R194, RZ, RZ, -R194 ;  /* 0x000000ffffc27224 */ /* 0x000fe200078e0ac2 */
[----:B------:R-:W-:Y:S01]  /*9b80*/  IABS R199, R200 ;  /* 0x000000c800c77213 */ /* 0x000fe20000000000 */
[--C-:B------:R-:W-:Y:S02]  /*9b90*/  @!P5 IMAD.IADD R192, R192, 0x1, -R0.reuse ;  /* 0x00000001c0c0d824 */ /* 0x100fe400078e0a00 */
[----:B------:R-:W-:Y:S01]  /*9ba0*/  IMAD.MOV.U32 R187, RZ, RZ, R189 ;  /* 0x000000ffffbb7224 */ /* 0x000fe200078e00bd */
[----:B------:R-:W-:Y:S01]  /*9bb0*/  MOV R189, R191 ;  /* 0x000000bf00bd7202 */ /* 0x000fe20000000f00 */
[C---:B------:R-:W-:Y:S01]  /*9bc0*/  IMAD R194, R0.reuse, R194, R197 ;  /* 0x000000c200c27224 */ /* 0x040fe200078e02c5 */
[----:B------:R-:W-:Y:S01]  /*9bd0*/  ISETP.GT.U32.AND P5, PT, R0, R192, PT ;  /* 0x000000c00000720c */ /* 0x000fe20003fa4070 */
[--C-:B------:R-:W-:Y:S01]  /*9be0*/  @!P1 IMAD.IADD R193, R193, 0x1, -R0.reuse ;  /* 0x00000001c1c19824 */ /* 0x100fe200078e0a00 */
[----:B------:R-:W-:Y:S01]  /*9bf0*/  IABS R197, R198 ;  /* 0x000000c600c57213 */ /* 0x000fe20000000000 */
[----:B------:R-:W-:Y:S01]  /*9c00*/  @!P4 IMAD.MOV R189, RZ, RZ, -R189 ;  /* 0x000000ffffbdc224 */ /* 0x000fe200078e0abd */
[----:B------:R-:W-:Y:S01]  /*9c10*/  ISETP.GE.AND P4, PT, R196, RZ, PT ;  /* 0x000000ffc400720c */ /* 0x000fe20003f86270 */
[----:B------:R-:W-:Y:S01]  /*9c20*/  @!P0 IMAD.IADD R190, R190, 0x1, -R0 ;  /* 0x00000001bebe8824 */ /* 0x000fe200078e0a00 */
[C---:B------:R-:W-:Y:S01]  /*9c30*/  ISETP.GT.U32.AND P0, PT, R0.reuse, R194, PT ;  /* 0x000000c20000720c */ /* 0x040fe20003f04070 */
[----:B------:R-:W-:Y:S01]  /*9c40*/  @!P3 IMAD.MOV R187, RZ, RZ, -R187 ;  /* 0x000000ffffbbb224 */ /* 0x000fe200078e0abb */
[----:B------:R-:W-:Y:S01]  /*9c50*/  ISETP.GT.U32.AND P3, PT, R0, R193, PT ;  /* 0x000000c10000720c */ /* 0x000fe20003f64070 */
[----:B------:R-:W-:Y:S01]  /*9c60*/  IMAD.HI.U32 R191, R246, R197, RZ ;  /* 0x000000c5f6bf7227 */ /* 0x000fe200078e00ff */
[----:B------:R-:W-:-:S03]  /*9c70*/  ISETP.GE.AND P1, PT, R201, RZ, PT ;  /* 0x000000ffc900720c */ /* 0x000fc60003f26270 */
[--C-:B------:R-:W-:Y:S01]  /*9c80*/  @!P2 IMAD.IADD R195, R195, 0x1, -R0.reuse ;  /* 0x00000001c3c3a824 */ /* 0x100fe200078e0a00 */
[----:B------:R-:W-:Y:S01]  /*9c90*/  ISETP.GE.AND P2, PT, R198, RZ, PT ;  /* 0x000000ffc600720c */ /* 0x000fe20003f46270 */
[----:B------:R-:W-:Y:S02]  /*9ca0*/  IMAD.MOV R198, RZ, RZ, -R191 ;  /* 0x000000ffffc67224 */ /* 0x000fe400078e0abf */
[----:B------:R-:W-:Y:S01]  /*9cb0*/  @!P5 IMAD.IADD R192, R192, 0x1, -R0 ;  /* 0x00000001c0c0d824 */ /* 0x000fe200078e0a00 */
[----:B------:R-:W-:Y:S01]  /*9cc0*/  ISETP.GE.AND P5, PT, R203, RZ, PT ;  /* 0x000000ffcb00720c */ /* 0x000fe20003fa6270 */
[----:B------:R-:W-:Y:S01]  /*9cd0*/  IMAD R197, R0, R198, R197 ;  /* 0x000000c600c57224 */ /* 0x000fe200078e02c5 */
[----:B------:R-:W-:Y:S01]  /*9ce0*/  LOP3.LUT R198, R245, 0x198, RZ, 0xfc, !PT ;  /* 0x00000198f5c67812 */ /* 0x000fe200078efcff */
[----:B------:R-:W-:Y:S01]  /*9cf0*/  @!P4 IMAD.MOV R192, RZ, RZ, -R192 ;  /* 0x000000ffffc0c224 */ /* 0x000fe200078e0ac0 */
[----:B------:R-:W-:Y:S01]  /*9d00*/  IABS R203, R206 ;  /* 0x000000ce00cb7213 */ /* 0x000fe20000000000 */
[--C-:B------:R-:W-:Y:S01]  /*9d10*/  @!P0 IMAD.IADD R194, R194, 0x1, -R0.reuse ;  /* 0x00000001c2c28824 */ /* 0x100fe200078e0a00 */
[C---:B------:R-:W-:Y:S01]  /*9d20*/  ISETP.GT.U32.AND P4, PT, R0.reuse, R197, PT ;  /* 0x000000c50000720c */ /* 0x040fe20003f84070 */
[----:B------:R-:W-:Y:S01]  /*9d30*/  @!P3 IMAD.IADD R193, R193, 0x1, -R0 ;  /* 0x00000001c1c1b824 */ /* 0x000fe200078e0a00 */
[----:B------:R-:W-:Y:S01]  /*9d40*/  ISETP.GT.U32.AND P0, PT, R0, R195, PT ;  /* 0x000000c30000720c */ /* 0x000fe20003f04070 */
[----:B------:R-:W-:Y:S01]  /*9d50*/  IMAD.HI.U32 R196, R246, R199, RZ ;  /* 0x000000c7f6c47227 */ /* 0x000fe200078e00ff */
[----:B------:R-:W-:-:S02]  /*9d60*/  ISETP.GE.AND P3, PT, R202, RZ, PT ;  /* 0x000000ffca00720c */ /* 0x000fc40003f66270 */
[C---:B------:R-:W-:Y:S01]  /*9d70*/  LOP3.LUT R202, R245.reuse, 0x19a, RZ, 0xfc, !PT ;  /* 0x0000019af5ca7812 */ /* 0x040fe200078efcff */
[----:B------:R-:W-:Y:S01]  /*9d80*/  IMAD.MOV.U32 R191, RZ, RZ, R193 ;  /* 0x000000ffffbf7224 */ /* 0x000fe200078e00c1 */
[----:B------:R-:W-:Y:S01]  /*9d90*/  LOP3.LUT R193, R245, 0x196, RZ, 0xfc, !PT ;  /* 0x00000196f5c17812 */ /* 0x000fe200078efcff */
[----:B------:R-:W-:Y:S01]  /*9da0*/  IMAD.MOV R196, RZ, RZ, -R196 ;  /* 0x000000ffffc47224 */ /* 0x000fe200078e0ac4 */
[----:B------:R-:W-:Y:S01]  /*9db0*/  IABS R201, R198 ;  /* 0x000000c600c97213 */ /* 0x000fe20000000000 */
[----:B------:R-:W-:Y:S01]  /*9dc0*/  @!P1 IMAD.MOV R191, RZ, RZ, -R191 ;  /* 0x000000ffffbf9224 */ /* 0x000fe200078e0abf */
[C---:B------:R-:W-:Y:S01]  /*9dd0*/  ISETP.GT.U32.AND P1, PT, R0.reuse, R194, PT ;  /* 0x000000c20000720c */ /* 0x040fe20003f24070 */
[C---:B------:R-:W-:Y:S01]  /*9de0*/  IMAD R196, R0.reuse, R196, R199 ;  /* 0x000000c400c47224 */ /* 0x040fe200078e02c7 */
[----:B------:R-:W-:Y:S01]  /*9df0*/  IABS R199, R193 ;  /* 0x000000c100c77213 */ /* 0x000fe20000000000 */
[--C-:B------:R-:W-:Y:S01]  /*9e00*/  @!P4 IMAD.IADD R197, R197, 0x1, -R0.reuse ;  /* 0x00000001c5c5c824 */ /* 0x100fe200078e0a00 */
[----:B------:R-:W-:Y:S01]  /*9e10*/  IABS R205, R202 ;  /* 0x000000ca00cd7213 */ /* 0x000fe20000000000 */
[----:B------:R-:W-:Y:S01]  /*9e20*/  @!P0 IMAD.IADD R195, R195, 0x1, -R0 ;  /* 0x00000001c3c38824 */ /* 0x000fe200078e0a00 */
[----:B------:R-:W-:Y:S01]  /*9e30*/  ISETP.GE.AND P0, PT, R193, RZ, PT ;  /* 0x000000ffc100720c */ /* 0x000fe20003f06270 */
[----:B------:R-:W-:Y:S01]  /*9e40*/  @!P6 IMAD.MOV R190, RZ, RZ, -R190 ;  /* 0x000000ffffbee224 */ /* 0x000fe200078e0abe */
[----:B------:R-:W-:Y:S01]  /*9e50*/  ISETP.GT.U32.AND P4, PT, R0, R197, PT ;  /* 0x000000c50000720c */ /* 0x000fe20003f84070 */
[----:B------:R-:W-:Y:S01]  /*9e60*/  IMAD.MOV.U32 R193, RZ, RZ, R195 ;  /* 0x000000ffffc17224 */ /* 0x000fe200078e00c3 */
[----:B------:R-:W-:Y:S01]  /*9e70*/  ISETP.GE.AND P6, PT, R200, RZ, PT ;  /* 0x000000ffc800720c */ /* 0x000fe20003fc6270 */
[----:B------:R-:W-:-:S02]  /*9e80*/  IMAD.HI.U32 R195, R246, R199, RZ ;  /* 0x000000c7f6c37227 */ /* 0x000fc400078e00ff */
[----:B------:R-:W-:Y:S02]  /*9e90*/  @!P1 IADD3 R194, R194, -R0, RZ ;  /* 0x80000000c2c29210 */ /* 0x000fe40007ffe0ff */
[----:B------:R-:W-:Y:S01]  /*9ea0*/  IMAD.MOV R195, RZ, RZ, -R195 ;  /* 0x000000ffffc37224 */ /* 0x000fe200078e0ac3 */
[----:B------:R-:W-:Y:S01]  /*9eb0*/  ISETP.GT.U32.AND P1, PT, R0, R196, PT ;  /* 0x000000c40000720c */ /* 0x000fe20003f24070 */
[----:B------:R-:W-:Y:S01]  /*9ec0*/  @!P3 IMAD.MOV R193, RZ, RZ, -R193 ;  /* 0x000000ffffc1b224 */ /* 0x000fe200078e0ac1 */
[----:B------:R-:W-:Y:S01]  /*9ed0*/  ISETP.GE.AND P3, PT, R198, RZ, PT ;  /* 0x000000ffc600720c */ /* 0x000fe20003f66270 */
[----:B------:R-:W-:Y:S02]  /*9ee0*/  IMAD R199, R0, R195, R199 ;  /* 0x000000c300c77224 */ /* 0x000fe400078e02c7 */
[----:B------:R-:W-:Y:S02]  /*9ef0*/  @!P4 IMAD.IADD R197, R197, 0x1, -R0 ;  /* 0x00000001c5c5c824 */ /* 0x000fe400078e0a00 */
[----:B------:R-:W-:Y:S01]  /*9f00*/  IMAD.HI.U32 R198, R246, R201, RZ ;  /* 0x000000c9f6c67227 */ /* 0x000fe200078e00ff */
[----:B------:R-:W-:-:S03]  /*9f10*/  ISETP.GT.U32.AND P4, PT, R0, R199, PT ;  /* 0x000000c70000720c */ /* 0x000fc60003f84070 */
[----:B------:R-:W-:-:S04]  /*9f20*/  IMAD.HI.U32 R200, R246, R205, RZ ;  /* 0x000000cdf6c87227 */ /* 0x000fc800078e00ff */
[----:B------:R-:W-:Y:S02]  /*9f30*/  @!P1 IMAD.IADD R196, R196, 0x1, -R0 ;  /* 0x00000001c4c49824 */ /* 0x000fe400078e0a00 */
[----:B------:R-:W-:Y:S01]  /*9f40*/  @!P5 IMAD.MOV R194, RZ, RZ, -R194 ;  /* 0x000000ffffc2d224 */ /* 0x000fe200078e0ac2 */
[----:B------:R-:W-:Y:S01]  /*9f50*/  ISETP.GE.AND P5, PT, R202, RZ, PT ;  /* 0x000000ffca00720c */ /* 0x000fe20003fa6270 */
[----:B------:R-:W-:Y:S01]  /*9f60*/  IMAD.MOV R198, RZ, RZ, -R198 ;  /* 0x000000ffffc67224 */ /* 0x000fe200078e0ac6 */
[----:B------:R-:W-:Y:S01]  /*9f70*/  LOP3.LUT R202, R245, 0x19c, RZ, 0xfc, !PT ;  /* 0x0000019cf5ca7812 */ /* 0x000fe200078efcff */
[----:B------:R-:W-:Y:S01]  /*9f80*/  IMAD.MOV R200, RZ, RZ, -R200 ;  /* 0x000000ffffc87224 */ /* 0x000fe200078e0ac8 */
[C---:B------:R-:W-:Y:S01]  /*9f90*/  ISETP.GT.U32.AND P1, PT, R0.reuse, R196, PT ;  /* 0x000000c40000720c */ /* 0x040fe20003f24070 */
[----:B------:R-:W-:Y:S01]  /*9fa0*/  IMAD R198, R0, R198, R201 ;  /* 0x000000c600c67224 */ /* 0x000fe200078e02c9 */
[----:B------:R-:W-:Y:S01]  /*9fb0*/  IABS R201, R202 ;  /* 0x000000ca00c97213 */ /* 0x000fe20000000000 */
[----:B------:R-:W-:-:S02]  /*9fc0*/  IMAD.MOV.U32 R195, RZ, RZ, R197 ;  /* 0x000000ffffc37224 */ /* 0x000fc400078e00c5 */
[----:B------:R-:W-:Y:S02]  /*9fd0*/  @!P4 IMAD.IADD R199, R199, 0x1, -R0 ;  /* 0x00000001c7c7c824 */ /* 0x000fe400078e0a00 */
[----:B------:R-:W-:Y:S02]  /*9fe0*/  IMAD R205, R0, R200, R205 ;  /* 0x000000c800cd7224 */ /* 0x000fe400078e02cd */
[----:B------:R-:W-:-:S03]  /*9ff0*/  IMAD.HI.U32 R197, R246, R201, RZ ;  /* 0x000000c9f6c57227 */ /* 0x000fc600078e00ff */
[C---:B------:R-:W-:Y:S01]  /*a000*/  ISETP.GT.U32.AND P4, PT, R0.reuse, R205, PT ;  /* 0x000000cd0000720c */ /* 0x040fe20003f84070 */
[----:B------:R-:W-:Y:S01]  /*a010*/  @!P2 IMAD.MOV R195, RZ, RZ, -R195 ;  /* 0x000000ffffc3a224 */ /* 0x000fe200078e0ac3 */
[----:B------:R-:W-:Y:S01]  /*a020*/  ISETP.GT.U32.AND P2, PT, R0, R199, PT ;  /* 0x000000c70000720c */ /* 0x000fe20003f44070 */
[----:B------:R-:W-:Y:S01]  /*a030*/  @!P1 IMAD.IADD R196, R196, 0x1, -R0 ;  /* 0x00000001c4c49824 */ /* 0x000fe200078e0a00 */
[----:B------:R-:W-:Y:S02]  /*a040*/  IADD3 R197, -R197, RZ, RZ ;  /* 0x000000ffc5c57210 */ /* 0x000fe40007ffe1ff */
[----:B------:R-:W-:Y:S01]  /*a050*/  ISETP.GT.U32.AND P1, PT, R0, R198, PT ;  /* 0x000000c60000720c */ /* 0x000fe20003f24070 */
[----:B------:R-:W-:Y:S01]  /*a060*/  @!P6 IMAD.MOV R196, RZ, RZ, -R196 ;  /* 0x000000ffffc4e224 */ /* 0x000fe200078e0ac4 */
[----:B------:R-:W-:Y:S01]  /*a070*/  ISETP.GE.AND P6, PT, R202, RZ, PT ;  /* 0x000000ffca00720c */ /* 0x000fe20003fc6270 */
[----:B------:R-:W-:Y:S02]  /*a080*/  IMAD R200, R0, R197, R201 ;  /* 0x000000c500c87224 */ /* 0x000fe400078e02c9 */
[----:B------:R-:W-:-:S04]  /*a090*/  IMAD.HI.U32 R197, R246, R203, RZ ;  /* 0x000000cbf6c57227 */ /* 0x000fc800078e00ff */
[--C-:B------:R-:W-:Y:S01]  /*a0a0*/  @!P2 IMAD.IADD R199, R199, 0x1, -R0.reuse ;  /* 0x00000001c7c7a824 */ /* 0x100fe200078e0a00 */
[----:B------:R-:W-:Y:S01]  /*a0b0*/  ISETP.GT.U32.AND P2, PT, R0, R200, PT ;  /* 0x000000c80000720c */ /* 0x000fe20003f44070 */
[--C-:B------:R-:W-:Y:S02]  /*a0c0*/  @!P4 IMAD.IADD R205, R205, 0x1, -R0.reuse ;  /* 0x00000001cdcdc824 */ /* 0x100fe400078e0a00 */
[----:B------:R-:W-:Y:S02]  /*a0d0*/  @!P1 IMAD.IADD R198, R198, 0x1, -R0 ;  /* 0x00000001c6c69824 */ /* 0x000fe400078e0a00 */
[----:B------:R-:W-:Y:S01]  /*a0e0*/  IMAD.HI.U32 R201, R246, R207, RZ ;  /* 0x000000cff6c97227 */ /* 0x000fe200078e00ff */
[C---:B------:R-:W-:Y:S02]  /*a0f0*/  ISETP.GT.U32.AND P4, PT, R0.reuse, R205, PT ;  /* 0x000000cd0000720c */ /* 0x040fe40003f84070 */
[----:B------:R-:W-:Y:S01]  /*a100*/  ISETP.GT.U32.AND P1, PT, R0, R198, PT ;  /* 0x000000c60000720c */ /* 0x000fe20003f24070 */
[----:B------:R-:W-:-:S02]  /*a110*/  IMAD.MOV R197, RZ, RZ, -R197 ;  /* 0x000000ffffc57224 */ /* 0x000fc400078e0ac5 */
[----:B------:R-:W-:-:S04]  /*a120*/  IMAD.HI.U32 R202, R246, R209, RZ ;  /* 0x000000d1f6ca7227 */ /* 0x000fc800078e00ff */
[----:B------:R-:W-:Y:S02]  /*a130*/  IMAD.MOV R204, RZ, RZ, -R201 ;  /* 0x000000ffffcc7224 */ /* 0x000fe400078e0ac9 */
[----:B------:R-:W-:Y:S02]  /*a140*/  IMAD R201, R0, R197, R203 ;  /* 0x000000c500c97224 */ /* 0x000fe400078e02cb */
[----:B------:R-:W-:Y:S02]  /*a150*/  IMAD.MOV R203, RZ, RZ, -R202 ;  /* 0x000000ffffcb7224 */ /* 0x000fe400078e0aca */
[----:B------:R-:W-:Y:S02]  /*a160*/  IMAD.MOV.U32 R197, RZ, RZ, R199 ;  /* 0x000000ffffc57224 */ /* 0x000fe400078e00c7 */
[----:B------:R-:W-:Y:S01]  /*a170*/  @!P2 IMAD.IADD R200, R200, 0x1, -R0 ;  /* 0x00000001c8c8a824 */ /* 0x000fe200078e0a00 */
[C---:B------:R-:W-:Y:S01]  /*a180*/  ISETP.GT.U32.AND P2, PT, R0.reuse, R201, PT ;  /* 0x000000c90000720c */ /* 0x040fe20003f44070 */
[----:B------:R-:W-:-:S02]  /*a190*/  IMAD R202, R0, R204, R207 ;  /* 0x000000cc00ca7224 */ /* 0x000fc400078e02cf */
[----:B------:R-:W-:Y:S01]  /*a1a0*/  @!P0 IMAD.MOV R197, RZ, RZ, -R197 ;  /* 0x000000ffffc58224 */ /* 0x000fe200078e0ac5 */
[C---:B------:R-:W-:Y:S01]  /*a1b0*/  ISETP.GT.U32.AND P0, PT, R0.reuse, R200, PT ;  /* 0x000000c80000720c */ /* 0x040fe20003f04070 */
[--C-:B------:R-:W-:Y:S01]  /*a1c0*/  @!P4 IMAD.IADD R205, R205, 0x1, -R0.reuse ;  /* 0x00000001cdcdc824 */ /* 0x100fe200078e0a00 */
[----:B------:R-:W-:Y:S01]  /*a1d0*/  ISETP.GT.U32.AND P4, PT, R0, R202, PT ;  /* 0x000000ca0000720c */ /* 0x000fe20003f84070 */
[----:B------:R-:W-:Y:S01]  /*a1e0*/  @!P1 IMAD.IADD R198, R198, 0x1, -R0 ;  /* 0x00000001c6c69824 */ /* 0x000fe200078e0a00 */
[----:B------:R-:W-:Y:S01]  /*a1f0*/  ISETP.GE.AND P1, PT, R206, RZ, PT ;  /* 0x000000ffce00720c */ /* 0x000fe20003f26270 */
[----:B------:R-:W-:Y:S01]  /*a200*/  IMAD R203, R0, R203, R209 ;  /* 0x000000cb00cb7224 */ /* 0x000fe200078e02d1 */
[C---:B------:R-:W-:Y:S01]  /*a210*/  LOP3.LUT R206, R245.reuse, 0x1a4, RZ, 0xfc, !PT ;  /* 0x000001a4f5ce7812 */ /* 0x040fe200078efcff */
[----:B------:R-:W-:Y:S01]  /*a220*/  @!P3 IMAD.MOV R198, RZ, RZ, -R198 ;  /* 0x000000ffffc6b224 */ /* 0x000fe200078e0ac6 */
[----:B------:R-:W-:Y:S01]  /*a230*/  ISETP.GE.AND P3, PT, R208, RZ, PT ;  /* 0x000000ffd000720c */ /* 0x000fe20003f66270 */
[----:B------:R-:W-:Y:S01]  /*a240*/  IMAD.MOV.U32 R199, RZ, RZ, R205 ;  /* 0x000000ffffc77224 */ /* 0x000fe200078e00cd */
[----:B------:R-:W-:Y:S01]  /*a250*/  LOP3.LUT R208, R245, 0x1a6, RZ, 0xfc, !PT ;  /* 0x000001a6f5d07812 */ /* 0x000fe200078efcff */
[--C-:B------:R-:W-:Y:S01]  /*a260*/  @!P2 IMAD.IADD R201, R201, 0x1, -R0.reuse ;  /* 0x00000001c9c9a824 */ /* 0x100fe200078e0a00 */
[----:B------:R-:W-:Y:S01]  /*a270*/  IABS R207, R206 ;  /* 0x000000ce00cf7213 */ /* 0x000fe20000000000 */
[----:B------:R-:W-:Y:S01]  /*a280*/  @!P5 IMAD.MOV R199, RZ, RZ, -R199 ;  /* 0x000000ffffc7d224 */ /* 0x000fe200078e0ac7 */
[----:B------:R-:W-:Y:S01]  /*a290*/  @!P0 IADD3 R200, R200, -R0, RZ ;  /* 0x80000000c8c88210 */ /* 0x000fe20007ffe0ff */
[----:B------:R-:W-:Y:S01]  /*a2a0*/  @!P4 IMAD.IADD R202, R202, 0x1, -R0 ;  /* 0x00000001cacac824 */ /* 0x000fe200078e0a00 */
[----:B------:R-:W-:Y:S01]  /*a2b0*/  ISETP.GT.U32.AND P5, PT, R0, R203, PT ;  /* 0x000000cb0000720c */ /* 0x000fe20003fa4070 */
[----:B------:R-:W-:Y:S01]  /*a2c0*/  IMAD.HI.U32 R204, R246, R207, RZ ;  /* 0x000000cff6cc7227 */ /* 0x000fe200078e00ff */
[----:B------:R-:W-:-:S02]  /*a2d0*/  IABS R209, R208 ;  /* 0x000000d000d17213 */ /* 0x000fc40000000000 */
[----:B------:R-:W-:Y:S01]  /*a2e0*/  ISETP.GE.AND P0, PT, R210, RZ, PT ;  /* 0x000000ffd200720c */ /* 0x000fe20003f06270 */
[----:B------:R-:W-:Y:S01]  /*a2f0*/  @!P6 IMAD.MOV R200, RZ, RZ, -R200 ;  /* 0x000000ffffc8e224 */ /* 0x000fe200078e0ac8 */
[----:B------:R-:W-:Y:S01]  /*a300*/  ISETP.GT.U32.AND P6, PT, R0, R202, PT ;  /* 0x000000ca0000720c */ /* 0x000fe20003fc4070 */
[----:B------:R-:W-:Y:S01]  /*a310*/  IMAD.HI.U32 R205, R246, R209, RZ ;  /* 0x000000d1f6cd7227 */ /* 0x000fe200078e00ff */
[----:B------:R-:W-:Y:S02]  /*a320*/  LOP3.LUT R210, R245, 0x1a8, RZ, 0xfc, !PT ;  /* 0x000001a8f5d27812 */ /* 0x000fe400078efcff */
[----:B------:R-:W-:Y:S01]  /*a330*/  ISETP.GE.AND P2, PT, R206, RZ, PT ;  /* 0x000000ffce00720c */ /* 0x000fe20003f46270 */
[----:B------:R-:W-:Y:S01]  /*a340*/  IMAD.MOV R205, RZ, RZ, -R205 ;  /* 0x000000ffffcd7224 */ /* 0x000fe200078e0acd */
[----:B------:R-:W-:Y:S01]  /*a350*/  IABS R206, R210 ;  /* 0x000000d200ce7213 */ /* 0x000fe20000000000 */
[----:B------:R-:W-:Y:S01]  /*a360*/  @!P5 IMAD.IADD R203, R203, 0x1, -R0 ;  /* 0x00000001cbcbd824 */ /* 0x000fe200078e0a00 */
[C---:B------:R-:W-:Y:S01]  /*a370*/  ISETP.GT.U32.AND P4, PT, R0.reuse, R201, PT ;  /* 0x000000c90000720c */ /* 0x040fe20003f84070 */
[----:B------:R-:W-:-:S02]  /*a380*/  IMAD R205, R0, R205, R209 ;  /* 0x000000cd00cd7224 */ /* 0x000fc400078e02d1 */
[----:B------:R-:W-:Y:S01]  /*a390*/  IMAD.MOV.U32 R209, RZ, RZ, R206 ;  /* 0x000000ffffd17224 */ /* 0x000fe200078e00ce */
[----:B------:R-:W-:Y:S01]  /*a3a0*/  ISETP.GT.U32.AND P5, PT, R0, R203, PT ;  /* 0x000000cb0000720c */ /* 0x000fe20003fa4070 */
[----:B------:R-:W-:Y:S01]  /*a3b0*/  @!P6 IMAD.IADD R202, R202, 0x1, -R0 ;  /* 0x00000001cacae824 */ /* 0x000fe200078e0a00 */
[----:B------:R-:W-:Y:S01]  /*a3c0*/  ISETP.GT.U32.AND P6, PT, R0, R205, PT ;  /* 0x000000cd0000720c */ /* 0x000fe20003fc4070 */
[----:B------:R-:W-:Y:S02]  /*a3d0*/  IMAD.MOV R204, RZ, RZ, -R204 ;  /* 0x000000ffffcc7224 */ /* 0x000fe400078e0acc */
[----:B------:R-:W-:-:S04]  /*a3e0*/  IMAD.HI.U32 R206, R246, R209, RZ ;  /* 0x000000d1f6ce7227 */ /* 0x000fc800078e00ff */
[----:B------:R-:W-:Y:S02]  /*a3f0*/  IMAD R204, R0, R204, R207 ;  /* 0x000000cc00cc7224 */ /* 0x000fe400078e02cf */
[----:B------:R-:W-:-:S04]  /*a400*/  IMAD.HI.U32 R207, R246, R211, RZ ;  /* 0x000000d3f6cf7227 */ /* 0x000fc800078e00ff */
[----:B------:R-:W-:Y:S02]  /*a410*/  IMAD.MOV R206, RZ, RZ, -R206 ;  /* 0x000000ffffce7224 */ /* 0x000fe400078e0ace */
[----:B------:R-:W-:Y:S02]  /*a420*/  IMAD.MOV R207, RZ, RZ, -R207 ;  /* 0x000000ffffcf7224 */ /* 0x000fe400078e0acf */
[----:B------:R-:W-:Y:S02]  /*a430*/  IMAD R206, R0, R206, R209 ;  /* 0x000000ce00ce7224 */ /* 0x000fe400078e02d1 */
[--C-:B------:R-:W-:Y:S01]  /*a440*/  @!P5 IMAD.IADD R203, R203, 0x1, -R0.reuse ;  /* 0x00000001cbcbd824 */ /* 0x100fe200078e0a00 */
[----:B------:R-:W-:Y:S01]  /*a450*/  ISETP.GE.AND P5, PT, R208, RZ, PT ;  /* 0x000000ffd000720c */ /* 0x000fe20003fa6270 */
[----:B------:R-:W-:Y:S02]  /*a460*/  @!P6 IMAD.IADD R205, R205, 0x1, -R0 ;  /* 0x00000001cdcde824 */ /* 0x000fe400078e0a00 */
[C---:B------:R-:W-:Y:S01]  /*a470*/  IMAD R207, R0.reuse, R207, R211 ;  /* 0x000000cf00cf7224 */ /* 0x040fe200078e02d3 */
[----:B------:R-:W-:Y:S01]  /*a480*/  IABS R211, R216 ;  /* 0x000000d800d37213 */ /* 0x000fe20000000000 */
[----:B------:R-:W-:Y:S01]  /*a490*/  @!P3 IMAD.MOV R202, RZ, RZ, -R202 ;  /* 0x000000ffffcab224 */ /* 0x000fe200078e0aca */
[C---:B------:R-:W-:Y:S01]  /*a4a0*/  ISETP.GT.U32.AND P3, PT, R0.reuse, R206, PT ;  /* 0x000000ce0000720c */ /* 0x040fe20003f64070 */
[----:B------:R-:W-:Y:S01]  /*a4b0*/  @!P0 IMAD.MOV R203, RZ, RZ, -R203 ;  /* 0x000000ffffcb8224 */ /* 0x000fe200078e0acb */
[----:B------:R-:W-:Y:S01]  /*a4c0*/  ISETP.GT.U32.AND P6, PT, R0, R205, PT ;  /* 0x000000cd0000720c */ /* 0x000fe20003fc4070 */
[----:B------:R-:W-:Y:S01]  /*a4d0*/  IMAD.HI.U32 R208, R246, R213, RZ ;  /* 0x000000d5f6d07227 */ /* 0x000fe200078e00ff */
[----:B------:R-:W-:-:S03]  /*a4e0*/  ISETP.GT.U32.AND P0, PT, R0, R207, PT ;  /* 0x000000cf0000720c */ /* 0x000fc60003f04070 */
[----:B------:R-:W-:Y:S02]  /*a4f0*/  IMAD.MOV R208, RZ, RZ, -R208 ;  /* 0x000000ffffd07224 */ /* 0x000fe400078e0ad0 */
[--C-:B------:R-:W-:Y:S01]  /*a500*/  @!P4 IMAD.IADD R201, R201, 0x1, -R0.reuse ;  /* 0x00000001c9c9c824 */ /* 0x100fe200078e0a00 */
[C---:B------:R-:W-:Y:S01]  /*a510*/  ISETP.GT.U32.AND P4, PT, R0.reuse, R204, PT ;  /* 0x000000cc0000720c */ /* 0x040fe20003f84070 */
[----:B------:R-:W-:Y:S01]  /*a520*/  IMAD R208, R0, R208, R213 ;  /* 0x000000d000d07224 */ /* 0x000fe200078e02d5 */
[----:B------:R-:W-:Y:S01]  /*a530*/  IABS R213, R218 ;  /* 0x000000da00d57213 */ /* 0x000fe20000000000 */
[--C-:B------:R-:W-:Y:S01]  /*a540*/  @!P3 IMAD.IADD R206, R206, 0x1, -R0.reuse ;  /* 0x00000001ceceb824 */ /* 0x100fe200078e0a00 */
[----:B------:R-:W-:Y:S01]  /*a550*/  @!P1 IADD3 R201, -R201, RZ, RZ ;  /* 0x000000ffc9c99210 */ /* 0x000fe20007ffe1ff */
[--C-:B------:R-:W-:Y:S01]  /*a560*/  @!P6 IMAD.IADD R205, R205, 0x1, -R0.reuse ;  /* 0x00000001cdcde824 */ /* 0x100fe200078e0a00 */
[C---:B------:R-:W-:Y:S01]  /*a570*/  ISETP.GT.U32.AND P6, PT, R0.reuse, R208, PT ;  /* 0x000000d00000720c */ /* 0x040fe20003fc4070 */
[----:B------:R-:W-:Y:S01]  /*a580*/  @!P0 IMAD.IADD R207, R207, 0x1, -R0 ;  /* 0x00000001cfcf8824 */ /* 0x000fe200078e0a00 */
[----:B------:R-:W-:Y:S01]  /*a590*/  ISETP.GT.U32.AND P0, PT, R0, R206, PT ;  /* 0x000000ce0000720c */ /* 0x000fe20003f04070 */
[----:B------:R-:W-:Y:S01]  /*a5a0*/  IMAD.HI.U32 R209, R246, R211, RZ ;  /* 0x000000d3f6d17227 */ /* 0x000fe200078e00ff */
[----:B------:R-:W-:-:S02]  /*a5b0*/  ISETP.GE.AND P3, PT, R214, RZ, PT ;  /* 0x000000ffd600720c */ /* 0x000fc40003f66270 */
[----:B------:R-:W-:Y:S01]  /*a5c0*/  LOP3.LUT R214, R245, 0x1b2, RZ, 0xfc, !PT ;  /* 0x000001b2f5d67812 */ /* 0x000fe200078efcff */
[----:B------:R-:W-:Y:S02]  /*a5d0*/  IMAD.MOV R209, RZ, RZ, -R209 ;  /* 0x000000ffffd17224 */ /* 0x000fe400078e0ad1 */
[--C-:B------:R-:W-:Y:S01]  /*a5e0*/  @!P4 IMAD.IADD R204, R204, 0x1, -R0.reuse ;  /* 0x00000001ccccc824 */ /* 0x100fe200078e0a00 */
[----:B------:R-:W-:Y:S01]  /*a5f0*/  ISETP.GE.AND P4, PT, R210, RZ, PT ;  /* 0x000000ffd200720c */ /* 0x000fe20003f86270 */
[----:B------:R-:W-:Y:S01]  /*a600*/  IMAD R209, R0, R209, R211 ;  /* 0x000000d100d17224 */ /* 0x000fe200078e02d3 */
[----:B------:R-:W-:Y:S01]  /*a610*/  IABS R215, R214 ;  /* 0x000000d600d77213 */ /* 0x000fe20000000000 */
[--C-:B------:R-:W-:Y:S01]  /*a620*/  @!P6 IMAD.IADD R208, R208, 0x1, -R0.reuse ;  /* 0x00000001d0d0e824 */ /* 0x100fe200078e0a00 */
[----:B------:R-:W-:Y:S01]  /*a630*/  ISETP.GT.U32.AND P6, PT, R0, R207, PT ;  /* 0x000000cf0000720c */ /* 0x000fe20003fc4070 */
[----:B------:R-:W-:Y:S01]  /*a640*/  @!P0 IMAD.IADD R206, R206, 0x1, -R0 ;  /* 0x00000001cece8824 */ /* 0x000fe200078e0a00 */
[----:B------:R-:W-:Y:S01]  /*a650*/  ISETP.GT.U32.AND P0, PT, R0, R209, PT ;  /* 0x000000d10000720c */ /* 0x000fe20003f04070 */
[----:B------:R-:W-:Y:S01]  /*a660*/  IMAD.HI.U32 R210, R246, R213, RZ ;  /* 0x000000d5f6d27227 */ /* 0x000fe200078e00ff */
[----:B------:R-:W-:-:S03]  /*a670*/  ISETP.GT.U32.AND P1, PT, R0, R204, PT ;  /* 0x000000cc0000720c */ /* 0x000fc60003f24070 */
[----:B------:R-:W-:Y:S02]  /*a680*/  IMAD.MOV R210, RZ, RZ, -R210 ;  /* 0x000000ffffd27224 */ /* 0x000fe400078e0ad2 */
[----:B------:R-:W-:-:S04]  /*a690*/  IMAD.HI.U32 R211, R246, R215, RZ ;  /* 0x000000d7f6d37227 */ /* 0x000fc800078e00ff */
[C---:B------:R-:W-:Y:S01]  /*a6a0*/  IMAD R210, R0.reuse, R210, R213 ;  /* 0x000000d200d27224 */ /* 0x040fe200078e02d5 */
[----:B------:R-:W-:Y:S01]  /*a6b0*/  IADD3 R211, -R211, RZ, RZ ;  /* 0x000000ffd3d37210 */ /* 0x000fe20007ffe1ff */
[--C-:B------:R-:W-:Y:S01]  /*a6c0*/  @!P6 IMAD.IADD R207, R207, 0x1, -R0.reuse ;  /* 0x00000001cfcfe824 */ /* 0x100fe200078e0a00 */
[----:B------:R-:W-:Y:S01]  /*a6d0*/  IABS R213, R220 ;  /* 0x000000dc00d57213 */ /* 0x000fe20000000000 */
[--C-:B------:R-:W-:Y:S01]  /*a6e0*/  @!P0 IMAD.IADD R209, R209, 0x1, -R0.reuse ;  /* 0x00000001d1d18824 */ /* 0x100fe200078e0a00 */
[----:B------:R-:W-:Y:S01]  /*a6f0*/  ISETP.GT.U32.AND P6, PT, R0, R210, PT ;  /* 0x000000d20000720c */ /* 0x000fe20003fc4070 */
[----:B------:R-:W-:Y:S01]  /*a700*/  @!P1 IMAD.IADD R204, R204, 0x1, -R0 ;  /* 0x00000001cccc9824 */ /* 0x000fe200078e0a00 */
[----:B------:R-:W-:Y:S01]  /*a710*/  ISETP.GE.AND P1, PT, R212, RZ, PT ;  /* 0x000000ffd400720c */ /* 0x000fe20003f26270 */
[----:B------:R-:W-:Y:S01]  /*a720*/  @!P5 IMAD.MOV R205, RZ, RZ, -R205 ;  /* 0x000000ffffcdd224 */ /* 0x000fe200078e0acd */
[C---:B------:R-:W-:Y:S01]  /*a730*/  ISETP.GT.U32.AND P5, PT, R0.reuse, R209, PT ;  /* 0x000000d10000720c */ /* 0x040fe20003fa4070 */
[----:B------:R-:W-:Y:S01]  /*a740*/  @!P2 IMAD.MOV R204, RZ, RZ, -R204 ;  /* 0x000000ffffcca224 */ /* 0x000fe200078e0acc */
[----:B------:R-:W-:Y:S01]  /*a750*/  ISETP.GT.U32.AND P2, PT, R0, R208, PT ;  /* 0x000000d00000720c */ /* 0x000fe20003f44070 */
[----:B------:R-:W-:Y:S01]  /*a760*/  IMAD.HI.U32 R212, R246, R217, RZ ;  /* 0x000000d9f6d47227 */ /* 0x000fe200078e00ff */
[----:B------:R-:W-:-:S02]  /*a770*/  ISETP.GE.AND P0, PT, R218, RZ, PT ;  /* 0x000000ffda00720c */ /* 0x000fc40003f06270 */
[C---:B------:R-:W-:Y:S01]  /*a780*/  LOP3.LUT R218, R245.reuse, 0x1bc, RZ, 0xfc, !PT ;  /* 0x000001bcf5da7812 */ /* 0x040fe200078efcff */
[----:B------:R-:W-:Y:S02]  /*a790*/  IMAD R211, R0, R211, R215 ;  /* 0x000000d300d37224 */ /* 0x000fe400078e02d7 */
[----:B------:R-:W-:Y:S01]  /*a7a0*/  IMAD.MOV R212, RZ, RZ, -R212 ;  /* 0x000000ffffd47224 */ /* 0x000fe200078e0ad4 */
[----:B------:R-:W-:Y:S01]  /*a7b0*/  IABS R221, R218 ;  /* 0x000000da00dd7213 */ /* 0x000fe20000000000 */
[--C-:B------:R-:W-:Y:S01]  /*a7c0*/  @!P6 IMAD.IADD R210, R210, 0x1, -R0.reuse ;  /* 0x00000001d2d2e824 */ /* 0x100fe200078e0a00 */
[C---:B------:R-:W-:Y:S01]  /*a7d0*/  ISETP.GT.U32.AND P6, PT, R0.reuse, R211, PT ;  /* 0x000000d30000720c */ /* 0x040fe20003fc4070 */
[C---:B------:R-:W-:Y:S01]  /*a7e0*/  IMAD R212, R0.reuse, R212, R217 ;  /* 0x000000d400d47224 */ /* 0x040fe200078e02d9 */
[----:B------:R-:W-:Y:S01]  /*a7f0*/  LOP3.LUT R217, R245, 0x1ba, RZ, 0xfc, !PT ;  /* 0x000001baf5d97812 */ /* 0x000fe200078efcff */
[----:B------:R-:W-:Y:S02]  /*a800*/  IMAD.MOV.U32 R215, RZ, RZ, R213 ;  /* 0x000000ffffd77224 */ /* 0x000fe400078e00d5 */
[--C-:B------:R-:W-:Y:S01]  /*a810*/  @!P5 IMAD.IADD R209, R209, 0x1, -R0.reuse ;  /* 0x00000001d1d1d824 */ /* 0x100fe200078e0a00 */
[----:B------:R-:W-:Y:S01]  /*a820*/  ISETP.GT.U32.AND P5, PT, R0, R212, PT ;  /* 0x000000d40000720c */ /* 0x000fe20003fa4070 */
[----:B------:R-:W-:Y:S01]  /*a830*/  @!P2 IMAD.IADD R208, R208, 0x1, -R0 ;  /* 0x00000001d0d0a824 */ /* 0x000fe200078e0a00 */
[----:B------:R-:W-:Y:S01]  /*a840*/  ISETP.GE.AND P2, PT, R216, RZ, PT ;  /* 0x000000ffd800720c */ /* 0x000fe20003f46270 */
[----:B------:R-:W-:Y:S01]  /*a850*/  IMAD.HI.U32 R213, R246, R215, RZ ;  /* 0x000000d7f6d57227 */ /* 0x000fe200078e00ff */
[----:B------:R-:W-:-:S03]  /*a860*/  LOP3.LUT R216, R245, 0x1b8, RZ, 0xfc, !PT ;  /* 0x000001b8f5d87812 */ /* 0x000fc600078efcff */
[----:B------:R-:W-:Y:S01]  /*a870*/  @!P1 IMAD.MOV R207, RZ, RZ, -R207 ;  /* 0x000000ffffcf9224 */ /* 0x000fe200078e0acf */
[----:B------:R-:W-:Y:S01]  /*a880*/  ISETP.GE.AND P1, PT, R214, RZ, PT ;  /* 0x000000ffd600720c */ /* 0x000fe20003f26270 */
[----:B------:R-:W-:Y:S01]  /*a890*/  @!P4 IMAD.MOV R206, RZ, RZ, -R206 ;  /* 0x000000ffffcec224 */ /* 0x000fe200078e0ace */
[----:B------:R-:W-:Y:S01]  /*a8a0*/  ISETP.GT.U32.AND P4, PT, R0, R210, PT ;  /* 0x000000d20000720c */ /* 0x000fe20003f84070 */
[----:B------:R-:W-:Y:S01]  /*a8b0*/  IMAD.MOV R213, RZ, RZ, -R213 ;  /* 0x000000ffffd57224 */ /* 0x000fe200078e0ad5 */
[----:B------:R-:W-:Y:S01]  /*a8c0*/  IABS R214, R216 ;  /* 0x000000d800d67213 */ /* 0x000fe20000000000 */
[----:B------:R-:W-:Y:S01]  /*a8d0*/  @!P6 IMAD.IADD R211, R211, 0x1, -R0 ;  /* 0x00000001d3d3e824 */ /* 0x000fe200078e0a00 */
[----:B------:R-:W-:Y:S01]  /*a8e0*/  ISETP.GE.AND P6, PT, R216, RZ, PT ;  /* 0x000000ffd800720c */ /* 0x000fe20003fc6270 */
[----:B------:R-:W-:Y:S01]  /*a8f0*/  IMAD R213, R0, R213, R215 ;  /* 0x000000d500d57224 */ /* 0x000fe200078e02d7 */
[----:B------:R-:W-:Y:S01]  /*a900*/  @!P2 IADD3 R209, -R209, RZ, RZ ;  /* 0x000000ffd1d1a210 */ /* 0x000fe20007ffe1ff */
[----:B------:R-:W-:-:S02]  /*a910*/  IMAD.MOV.U32 R215, RZ, RZ, R214 ;  /* 0x000000ffffd77224 */ /* 0x000fc400078e00d6 */
[----:B------:R-:W-:Y:S01]  /*a920*/  @!P5 IMAD.IADD R212, R212, 0x1, -R0 ;  /* 0x00000001d4d4d824 */ /* 0x000fe200078e0a00 */
[----:B------:R-:W-:Y:S01]  /*a930*/  ISETP.GT.U32.AND P5, PT, R0, R211, PT ;  /* 0x000000d30000720c */ /* 0x000fe20003fa4070 */
[----:B------:R-:W-:-:S03]  /*a940*/  IMAD.HI.U32 R214, R246, R215, RZ ;  /* 0x000000d7f6d67227 */ /* 0x000fc600078e00ff */
[----:B------:R-:W-:Y:S01]  /*a950*/  ISETP.GT.U32.AND P2, PT, R0, R212, PT ;  /* 0x000000d40000720c */ /* 0x000fe20003f44070 */
        /* <DEDUP_REMOVED lines=8> */
[----:B------:R-:W-:Y:S02]  /*a9e0*/  @!P5 IMAD.IADD R211, R211, 0x1, -R0 ;  /* 0x00000001d3d3d824 */ /* 0x000fe400078e0a00 */
[----:B------:R-:W-:Y:S01]  /*a9f0*/  @!P3 IMAD.MOV R208, RZ, RZ, -R208 ;  /* 0x000000ffffd0b224 */ /* 0x000fe200078e0ad0 */
[----:B------:R-:W-:Y:S01]  /*aa00*/  ISETP.GT.U32.AND P5, PT, R0, R214, PT ;  /* 0x000000d60000720c */ /* 0x000fe20003fa4070 */
[----:B------:R-:W-:Y:S01]  /*aa10*/  IMAD.HI.U32 R216, R246, R221, RZ ;  /* 0x000000ddf6d87227 */ /* 0x000fe200078e00ff */
[----:B------:R-:W-:-:S02]  /*aa20*/  ISETP.GE.AND P3, PT, R219, RZ, PT ;  /* 0x000000ffdb00720c */ /* 0x000fc40003f66270 */
[----:B------:R-:W-:Y:S01]  /*aa30*/  IABS R219, R217 ;  /* 0x000000d900db7213 */ /* 0x000fe20000000000 */
[--C-:B------:R-:W-:Y:S01]  /*aa40*/  @!P2 IMAD.IADD R212, R212, 0x1, -R0.reuse ;  /* 0x00000001d4d4a824 */ /* 0x100fe200078e0a00 */
[----:B------:R-:W-:Y:S01]  /*aa50*/  ISETP.GE.AND P2, PT, R217, RZ, PT ;  /* 0x000000ffd900720c */ /* 0x000fe20003f46270 */
[----:B------:R-:W-:Y:S01]  /*aa60*/  @!P0 IMAD.IADD R213, R213, 0x1, -R0 ;  /* 0x00000001d5d58824 */ /* 0x000fe200078e0a00 */
[----:B------:R-:W-:Y:S01]  /*aa70*/  ISETP.GE.AND P0, PT, R218, RZ, PT ;  /* 0x000000ffda00720c */ /* 0x000fe20003f06270 */
[----:B------:R-:W-:-:S04]  /*aa80*/  IMAD.HI.U32 R215, R246, R219, RZ ;  /* 0x000000dbf6d77227 */ /* 0x000fc800078e00ff */
[----:B------:R-:W-:Y:S01]  /*aa90*/  @!P5 IMAD.IADD R214, R214, 0x1, -R0 ;  /* 0x00000001d6d6d824 */ /* 0x000fe200078e0a00 */
[C---:B------:R-:W-:Y:S01]  /*aaa0*/  ISETP.GT.U32.AND P5, PT, R0.reuse, R213, PT ;  /* 0x000000d50000720c */ /* 0x040fe20003fa4070 */
[----:B------:R-:W-:Y:S02]  /*aab0*/  IMAD.MOV R215, RZ, RZ, -R215 ;  /* 0x000000ffffd77224 */ /* 0x000fe400078e0ad7 */
[----:B------:R-:W-:Y:S02]  /*aac0*/  IMAD.MOV R216, RZ, RZ, -R216 ;  /* 0x000000ffffd87224 */ /* 0x000fe400078e0ad8 */
[C---:B------:R-:W-:Y:S01]  /*aad0*/  IMAD R215, R0.reuse, R215, R219 ;  /* 0x000000d700d77224 */ /* 0x040fe200078e02db */
[----:B------:R-:W-:Y:S01]  /*aae0*/  IABS R219, R226 ;  /* 0x000000e200db7213 */ /* 0x000fe20000000000 */
[C---:B------:R-:W-:Y:S01]  /*aaf0*/  IMAD R216, R0.reuse, R216, R221 ;  /* 0x000000d800d87224 */ /* 0x040fe200078e02dd */
[----:B------:R-:W-:Y:S01]  /*ab00*/  IABS R221, R224 ;  /* 0x000000e000dd7213 */ /* 0x000fe20000000000 */
[----:B------:R-:W-:Y:S01]  /*ab10*/  @!P3 IMAD.MOV R212, RZ, RZ, -R212 ;  /* 0x000000ffffd4b224 */ /* 0x000fe200078e0ad4 */
[C---:B------:R-:W-:Y:S01]  /*ab20*/  ISETP.GT.U32.AND P3, PT, R0.reuse, R215, PT ;  /* 0x000000d70000720c */ /* 0x040fe20003f64070 */
[----:B------:R-:W-:Y:S01]  /*ab30*/  @!P1 IMAD.MOV R211, RZ, RZ, -R211 ;  /* 0x000000ffffd39224 */ /* 0x000fe200078e0ad3 */
[C---:B------:R-:W-:Y:S01]  /*ab40*/  ISETP.GT.U32.AND P1, PT, R0.reuse, R214, PT ;  /* 0x000000d60000720c */ /* 0x040fe20003f24070 */
[----:B------:R-:W-:Y:S01]  /*ab50*/  @!P5 IMAD.IADD R213, R213, 0x1, -R0 ;  /* 0x00000001d5d5d824 */ /* 0x000fe200078e0a00 */
[----:B------:R-:W-:Y:S01]  /*ab60*/  ISETP.GT.U32.AND P5, PT, R0, R216, PT ;  /* 0x000000d80000720c */ /* 0x000fe20003fa4070 */
[----:B------:R-:W-:-:S04]  /*ab70*/  IMAD.HI.U32 R217, R246, R223, RZ ;  /* 0x000000dff6d97227 */ /* 0x000fc800078e00ff */
[----:B------:R-:W-:Y:S02]  /*ab80*/  IMAD.MOV R217, RZ, RZ, -R217 ;  /* 0x000000ffffd97224 */ /* 0x000fe400078e0ad9 */
[----:B------:R-:W-:-:S04]  /*ab90*/  IMAD.HI.U32 R218, R246, R225, RZ ;  /* 0x000000e1f6da7227 */ /* 0x000fc800078e00ff */
[--C-:B------:R-:W-:Y:S01]  /*aba0*/  @!P3 IMAD.IADD R215, R215, 0x1, -R0.reuse ;  /* 0x00000001d7d7b824 */ /* 0x100fe200078e0a00 */
[----:B------:R-:W-:Y:S01]  /*abb0*/  IADD3 R218, -R218, RZ, RZ ;  /* 0x000000ffdada7210 */ /* 0x000fe20007ffe1ff */
[----:B------:R-:W-:Y:S01]  /*abc0*/  IMAD R217, R0, R217, R223 ;  /* 0x000000d900d97224 */ /* 0x000fe200078e02df */
[----:B------:R-:W-:Y:S01]  /*abd0*/  ISETP.GE.AND P3, PT, R220, RZ, PT ;  /* 0x000000ffdc00720c */ /* 0x000fe20003f66270 */
[--C-:B------:R-:W-:Y:S01]  /*abe0*/  @!P5 IMAD.IADD R216, R216, 0x1, -R0.reuse ;  /* 0x00000001d8d8d824 */ /* 0x100fe200078e0a00 */
[----:B------:R-:W-:Y:S01]  /*abf0*/  ISETP.GT.U32.AND P5, PT, R0, R215, PT ;  /* 0x000000d70000720c */ /* 0x000fe20003fa4070 */
[----:B------:R-:W-:Y:S01]  /*ac00*/  @!P1 IMAD.IADD R214, R214, 0x1, -R0 ;  /* 0x00000001d6d69824 */ /* 0x000fe200078e0a00 */
[C---:B------:R-:W-:Y:S01]  /*ac10*/  ISETP.GT.U32.AND P1, PT, R0.reuse, R217, PT ;  /* 0x000000d90000720c */ /* 0x040fe20003f24070 */
[----:B------:R-:W-:Y:S01]  /*ac20*/  @!P4 IMAD.MOV R213, RZ, RZ, -R213 ;  /* 0x000000ffffd5c224 */ /* 0x000fe200078e0ad5 */
[----:B------:R-:W-:Y:S01]  /*ac30*/  IABS R223, R222 ;  /* 0x000000de00df7213 */ /* 0x000fe20000000000 */
[C---:B------:R-:W-:Y:S01]  /*ac40*/  IMAD R218, R0.reuse, R218, R225 ;  /* 0x000000da00da7224 */ /* 0x040fe200078e02e1 */
[----:B------:R-:W-:Y:S01]  /*ac50*/  ISETP.GT.U32.AND P4, PT, R0, R216, PT ;  /* 0x000000d80000720c */ /* 0x000fe20003f84070 */
[----:B------:R-:W-:-:S04]  /*ac60*/  IMAD.HI.U32 R220, R246, R219, RZ ;  /* 0x000000dbf6dc7227 */ /* 0x000fc800078e00ff */
[----:B------:R-:W-:Y:S02]  /*ac70*/  IMAD.MOV R227, RZ, RZ, -R220 ;  /* 0x000000ffffe37224 */ /* 0x000fe400078e0adc */
[----:B------:R-:W-:Y:S01]  /*ac80*/  @!P5 IMAD.IADD R215, R215, 0x1, -R0 ;  /* 0x00000001d7d7d824 */ /* 0x000fe200078e0a00 */
[----:B------:R-:W-:Y:S01]  /*ac90*/  ISETP.GT.U32.AND P5, PT, R0, R218, PT ;  /* 0x000000da0000720c */ /* 0x000fe20003fa4070 */
[----:B------:R-:W-:-:S04]  /*aca0*/  IMAD.HI.U32 R220, R246, R223, RZ ;  /* 0x000000dff6dc7227 */ /* 0x000fc800078e00ff */
[----:B------:R-:W-:Y:S02]  /*acb0*/  @!P1 IMAD.IADD R217, R217, 0x1, -R0 ;  /* 0x00000001d9d99824 */ /* 0x000fe400078e0a00 */
[C---:B------:R-:W-:Y:S02]  /*acc0*/  IMAD R219, R0.reuse, R227, R219 ;  /* 0x000000e300db7224 */ /* 0x040fe400078e02db */
[----:B------:R-:W-:Y:S01]  /*acd0*/  IMAD.MOV R220, RZ, RZ, -R220 ;  /* 0x000000ffffdc7224 */ /* 0x000fe200078e0adc */
[----:B------:R-:W-:Y:S01]  /*ace0*/  ISETP.GT.U32.AND P1, PT, R0, R217, PT ;  /* 0x000000d90000720c */ /* 0x000fe20003f24070 */
[--C-:B------:R-:W-:Y:S01]  /*acf0*/  @!P4 IMAD.IADD R216, R216, 0x1, -R0.reuse ;  /* 0x00000001d8d8c824 */ /* 0x100fe200078e0a00 */
[C---:B------:R-:W-:Y:S01]  /*ad00*/  ISETP.GT.U32.AND P4, PT, R0.reuse, R219, PT ;  /* 0x000000db0000720c */ /* 0x040fe20003f84070 */
[----:B------:R-:W-:Y:S02]  /*ad10*/  IMAD R220, R0, R220, R223 ;  /* 0x000000dc00dc7224 */ /* 0x000fe400078e02df */
[----:B------:R-:W-:-:S02]  /*ad20*/  @!P5 IMAD.IADD R218, R218, 0x1, -R0 ;  /* 0x00000001dadad824 */ /* 0x000fc400078e0a00 */
[----:B------:R-:W-:Y:S01]  /*ad30*/  IMAD.HI.U32 R225, R246, R221, RZ ;  /* 0x000000ddf6e17227 */ /* 0x000fe200078e00ff */
[----:B------:R-:W-:-:S03]  /*ad40*/  ISETP.GT.U32.AND P5, PT, R0, R220, PT ;  /* 0x000000dc0000720c */ /* 0x000fc60003fa4070 */
[----:B------:R-:W-:Y:S01]  /*ad50*/  @!P2 IMAD.MOV R215, RZ, RZ, -R215 ;  /* 0x000000ffffd7a224 */ /* 0x000fe200078e0ad7 */
[----:B------:R-:W-:Y:S01]  /*ad60*/  ISETP.GT.U32.AND P2, PT, R0, R218, PT ;  /* 0x000000da0000720c */ /* 0x000fe20003f44070 */
[--C-:B------:R-:W-:Y:S01]  /*ad70*/  @!P1 IMAD.IADD R217, R217, 0x1, -R0.reuse ;  /* 0x00000001d9d99824 */ /* 0x100fe200078e0a00 */
[----:B------:R-:W-:Y:S01]  /*ad80*/  ISETP.GE.AND P1, PT, R226, RZ, PT ;  /* 0x000000ffe200720c */ /* 0x000fe20003f26270 */
[----:B------:R-:W-:Y:S01]  /*ad90*/  IMAD.MOV R227, RZ, RZ, -R225 ;  /* 0x000000ffffe37224 */ /* 0x000fe200078e0ae1 */
[----:B------:R-:W-:Y:S01]  /*ada0*/  LOP3.LUT R226, R245, 0x1c8, RZ, 0xfc, !PT ;  /* 0x000001c8f5e27812 */ /* 0x000fe200078efcff */
[----:B------:R-:W-:Y:S01]  /*adb0*/  @!P4 IMAD.IADD R219, R219, 0x1, -R0 ;  /* 0x00000001dbdbc824 */ /* 0x000fe200078e0a00 */
[----:B------:R-:W-:Y:S01]  /*adc0*/  LOP3.LUT R225, R245, 0x1ca, RZ, 0xfc, !PT ;  /* 0x000001caf5e17812 */ /* 0x000fe200078efcff */
[----:B------:R-:W-:Y:S01]  /*add0*/  IMAD R221, R0, R227, R221 ;  /* 0x000000e300dd7224 */ /* 0x000fe200078e02dd */
[----:B------:R-:W-:Y:S01]  /*ade0*/  IABS R227, R226 ;  /* 0x000000e200e37213 */ /* 0x000fe20000000000 */
[----:B------:R-:W-:Y:S01]  /*adf0*/  @!P0 IMAD.MOV R216, RZ, RZ, -R216 ;  /* 0x000000ffffd88224 */ /* 0x000fe200078e0ad8 */
[----:B------:R-:W-:Y:S01]  /*ae00*/  @!P5 IADD3 R220, R220, -R0, RZ ;  /* 0x80000000dcdcd210 */ /* 0x000fe20007ffe0ff */
[----:B------:R-:W-:Y:S01]  /*ae10*/  @!P3 IMAD.MOV R217, RZ, RZ, -R217 ;  /* 0x000000ffffd9b224 */ /* 0x000fe200078e0ad9 */
[----:B------:R-:W-:Y:S01]  /*ae20*/  IABS R229, R225 ;  /* 0x000000e100e57213 */ /* 0x000fe20000000000 */
[----:B------:R-:W-:Y:S01]  /*ae30*/  IMAD.HI.U32 R223, R246, R227, RZ ;  /* 0x000000e3f6df7227 */ /* 0x000fe200078e00ff */
[----:B------:R-:W-:-:S02]  /*ae40*/  ISETP.GT.U32.AND P4, PT, R0, R219, PT ;  /* 0x000000db0000720c */ /* 0x000fc40003f84070 */
[----:B------:R-:W-:Y:S01]  /*ae50*/  ISETP.GT.U32.AND P0, PT, R0, R221, PT ;  /* 0x000000dd0000720c */ /* 0x000fe20003f04070 */
[----:B------:R-:W-:Y:S01]  /*ae60*/  @!P2 IMAD.IADD R218, R218, 0x1, -R0 ;  /* 0x00000001dadaa824 */ /* 0x000fe200078e0a00 */
[----:B------:R-:W-:Y:S01]  /*ae70*/  ISETP.GT.U32.AND P3, PT, R0, R220, PT ;  /* 0x000000dc0000720c */ /* 0x000fe20003f64070 */
[----:B------:R-:W-:Y:S01]  /*ae80*/  IMAD.MOV R223, RZ, RZ, -R223 ;  /* 0x000000ffffdf7224 */ /* 0x000fe200078e0adf */
[----:B------:R-:W-:Y:S01]  /*ae90*/  ISETP.GE.AND P5, PT, R222, RZ, PT ;  /* 0x000000ffde00720c */ /* 0x000fe20003fa6270 */
[----:B------:R-:W-:Y:S01]  /*aea0*/  IMAD.HI.U32 R222, R246, R229, RZ ;  /* 0x000000e5f6de7227 */ /* 0x000fe200078e00ff */
[----:B------:R-:W-:-:S03]  /*aeb0*/  ISETP.GE.AND P2, PT, R224, RZ, PT ;  /* 0x000000ffe000720c */ /* 0x000fc60003f46270 */
[----:B------:R-:W-:Y:S02]  /*aec0*/  IMAD.MOV R224, RZ, RZ, -R222 ;  /* 0x000000ffffe07224 */ /* 0x000fe400078e0ade */
[----:B------:R-:W-:Y:S02]  /*aed0*/  IMAD R222, R0, R223, R227 ;  /* 0x000000df00de7224 */ /* 0x000fe400078e02e3 */
[--C-:B------:R-:W-:Y:S01]  /*aee0*/  @!P4 IMAD.IADD R219, R219, 0x1, -R0.reuse ;  /* 0x00000001dbdbc824 */ /* 0x100fe200078e0a00 */
[----:B------:R-:W-:Y:S01]  /*aef0*/  ISETP.GE.AND P4, PT, R226, RZ, PT ;  /* 0x000000ffe200720c */ /* 0x000fe20003f86270 */
[----:B------:R-:W-:Y:S01]  /*af00*/  IMAD R223, R0, R224, R229 ;  /* 0x000000e000df7224 */ /* 0x000fe200078e02e5 */
[----:B------:R-:W-:Y:S01]  /*af10*/  LOP3.LUT R224, R245, 0x1cc, RZ, 0xfc, !PT ;  /* 0x000001ccf5e07812 */ /* 0x000fe200078efcff */
[--C-:B------:R-:W-:Y:S01]  /*af20*/  @!P0 IMAD.IADD R221, R221, 0x1, -R0.reuse ;  /* 0x00000001dddd8824 */ /* 0x100fe200078e0a00 */
[----:B------:R-:W-:Y:S01]  /*af30*/  LOP3.LUT R226, R245, 0x1d0, RZ, 0xfc, !PT ;  /* 0x000001d0f5e27812 */ /* 0x000fe200078efcff */
[----:B------:R-:W-:Y:S01]  /*af40*/  @!P3 IMAD.IADD R220, R220, 0x1, -R0 ;  /* 0x00000001dcdcb824 */ /* 0x000fe200078e0a00 */
[C---:B------:R-:W-:Y:S01]  /*af50*/  ISETP.GT.U32.AND P3, PT, R0.reuse, R222, PT ;  /* 0x000000de0000720c */ /* 0x040fe20003f64070 */
[----:B------:R-:W-:Y:S01]  /*af60*/  @!P1 IMAD.MOV R219, RZ, RZ, -R219 ;  /* 0x000000ffffdb9224 */ /* 0x000fe200078e0adb */
[----:B------:R-:W-:Y:S01]  /*af70*/  ISETP.GT.U32.AND P1, PT, R0, R223, PT ;  /* 0x000000df0000720c */ /* 0x000fe20003f24070 */
[----:B------:R-:W-:Y:S01]  /*af80*/  @!P6 IMAD.MOV R214, RZ, RZ, -R214 ;  /* 0x000000ffffd6e224 */ /* 0x000fe200078e0ad6 */
[----:B------:R-:W-:Y:S01]  /*af90*/  ISETP.GE.AND P6, PT, R228, RZ, PT ;  /* 0x000000ffe400720c */ /* 0x000fe20003fc6270 */
[----:B------:R-:W-:Y:S01]  /*afa0*/  @!P5 IMAD.MOV R220, RZ, RZ, -R220 ;  /* 0x000000ffffdcd224 */ /* 0x000fe200078e0adc */
[----:B------:R-:W-:-:S02]  /*afb0*/  ISETP.GT.U32.AND P0, PT, R0, R221, PT ;  /* 0x000000dd0000720c */ /* 0x000fc40003f04070 */
[----:B------:R-:W-:Y:S02]  /*afc0*/  IABS R227, R224 ;  /* 0x000000e000e37213 */ /* 0x000fe40000000000 */
[----:B------:R-:W-:Y:S02]  /*afd0*/  ISETP.GE.AND P5, PT, R224, RZ, PT ;  /* 0x000000ffe000720c */ /* 0x000fe40003fa6270 */
[----:B------:R-:W-:Y:S01]  /*afe0*/  LOP3.LUT R224, R245, 0x1ce, RZ, 0xfc, !PT ;  /* 0x000001cef5e07812 */ /* 0x000fe200078efcff */
[--C-:B------:R-:W-:Y:S01]  /*aff0*/  @!P3 IMAD.IADD R222, R222, 0x1, -R0.reuse ;  /* 0x00000001dedeb824 */ /* 0x100fe200078e0a00 */
[----:B------:R-:W-:Y:S01]  /*b000*/  IABS R229, R226 ;  /* 0x000000e200e57213 */ /* 0x000fe20000000000 */
[----:B------:R-:W-:Y:S02]  /*b010*/  @!P1 IMAD.IADD R223, R223, 0x1, -R0 ;  /* 0x00000001dfdf9824 */ /* 0x000fe400078e0a00 */
[----:B------:R-:W-:Y:S01]  /*b020*/  @!P6 IMAD.MOV R218, RZ, RZ, -R218 ;  /* 0x000000ffffdae224 */ /* 0x000fe200078e0ada */
[----:B------:R-:W-:Y:S01]  /*b030*/  ISETP.GE.AND P6, PT, R225, RZ, PT ;  /* 0x000000ffe100720c */ /* 0x000fe20003fc6270 */
[----:B------:R-:W-:Y:S01]  /*b040*/  @!P0 IMAD.IADD R221, R221, 0x1, -R0 ;  /* 0x00000001dddd8824 */ /* 0x000fe200078e0a00 */
[----:B------:R-:W-:-:S02]  /*b050*/  ISETP.GE.AND P0, PT, R224, RZ, PT ;  /* 0x000000ffe000720c */ /* 0x000fc40003f06270 */
[----:B------:R-:W-:Y:S01]  /*b060*/  IABS R225, R224 ;  /* 0x000000e000e17213 */ /* 0x000fe20000000000 */
[----:B------:R-:W-:Y:S01]  /*b070*/  IMAD.HI.U32 R224, R246, R227, RZ ;  /* 0x000000e3f6e07227 */ /* 0x000fe200078e00ff */
[C---:B------:R-:W-:Y:S02]  /*b080*/  ISETP.GT.U32.AND P3, PT, R0.reuse, R222, PT ;  /* 0x000000de0000720c */ /* 0x040fe40003f64070 */
[----:B------:R-:W-:Y:S01]  /*b090*/  ISETP.GT.U32.AND P1, PT, R0, R223, PT ;  /* 0x000000df0000720c */ /* 0x000fe20003f24070 */
[----:B------:R-:W-:Y:S01]  /*b0a0*/  IMAD.MOV R224, RZ, RZ, -R224 ;  /* 0x000000ffffe07224 */ /* 0x000fe200078e0ae0 */
[----:B------:R-:W-:Y:S02]  /*b0b0*/  @!P2 IADD3 R221, -R221, RZ, RZ ;  /* 0x000000ffdddda210 */ /* 0x000fe40007ffe1ff */
[----:B------:R-:W-:Y:S01]  /*b0c0*/  ISETP.GE.AND P2, PT, R226, RZ, PT ;  /* 0x000000ffe200720c */ /* 0x000fe20003f46270 */
[----:B------:R-:W-:-:S04]  /*b0d0*/  IMAD.HI.U32 R226, R246, R225, RZ ;  /* 0x000000e1f6e27227 */ /* 0x000fc800078e00ff */
[----:B------:R-:W-:Y:S02]  /*b0e0*/  IMAD R224, R0, R224, R227 ;  /* 0x000000e000e07224 */ /* 0x000fe400078e02e3 */
[----:B------:R-:W-:Y:S02]  /*b0f0*/  IMAD.MOV R226, RZ, RZ, -R226 ;  /* 0x000000ffffe27224 */ /* 0x000fe400078e0ae2 */
[--C-:B------:R-:W-:Y:S01]  /*b100*/  @!P3 IMAD.IADD R222, R222, 0x1, -R0.reuse ;  /* 0x00000001dedeb824 */ /* 0x100fe200078e0a00 */
[C---:B------:R-:W-:Y:S01]  /*b110*/  ISETP.GT.U32.AND P3, PT, R0.reuse, R224, PT ;  /* 0x000000e00000720c */ /* 0x040fe20003f64070 */
[----:B------:R-:W-:Y:S01]  /*b120*/  @!P1 IMAD.IADD R223, R223, 0x1, -R0 ;  /* 0x00000001dfdf9824 */ /* 0x000fe200078e0a00 */
[----:B------:R-:W-:Y:S01]  /*b130*/  ISETP.GE.AND P1, PT, R231, RZ, PT ;  /* 0x000000ffe700720c */ /* 0x000fe20003f26270 */
[----:B------:R-:W-:Y:S01]  /*b140*/  IMAD R225, R0, R226, R225 ;  /* 0x000000e200e17224 */ /* 0x000fe200078e02e1 */
[----:B------:R-:W-:Y:S01]  /*b150*/  LOP3.LUT R231, R245, 0x1d6, RZ, 0xfc, !PT ;  /* 0x000001d6f5e77812 */ /* 0x000fe200078efcff */
[----:B------:R-:W-:-:S02]  /*b160*/  @!P6 IMAD.MOV R223, RZ, RZ, -R223 ;  /* 0x000000ffffdfe224 */ /* 0x000fc400078e0adf */
[----:B------:R-:W-:Y:S01]  /*b170*/  IMAD.HI.U32 R227, R246, R229, RZ ;  /* 0x000000e5f6e37227 */ /* 0x000fe200078e00ff */
[----:B------:R-:W-:-:S03]  /*b180*/  ISETP.GT.U32.AND P6, PT, R0, R225, PT ;  /* 0x000000e10000720c */ /* 0x000fc60003fc4070 */
[----:B------:R-:W-:Y:S02]  /*b190*/  IMAD.MOV R228, RZ, RZ, -R227 ;  /* 0x000000ffffe47224 */ /* 0x000fe400078e0ae3 */
[----:B------:R-:W-:Y:S02]  /*b1a0*/  IMAD.MOV.U32 R227, RZ, RZ, R230 ;  /* 0x000000ffffe37224 */ /* 0x000fe400078e00e6 */
[----:B------:R-:W-:Y:S02]  /*b1b0*/  @!P3 IMAD.IADD R224, R224, 0x1, -R0 ;  /* 0x00000001e0e0b824 */ /* 0x000fe400078e0a00 */
[----:B------:R-:W-:Y:S01]  /*b1c0*/  IMAD R226, R0, R228, R229 ;  /* 0x000000e400e27224 */ /* 0x000fe200078e02e5 */
[----:B------:R-:W-:Y:S01]  /*b1d0*/  LOP3.LUT R229, R245, 0x1d4, RZ, 0xfc, !PT ;  /* 0x000001d4f5e57812 */ /* 0x000fe200078efcff */
[----:B------:R-:W-:-:S03]  /*b1e0*/  IMAD.HI.U32 R228, R246, R227, RZ ;  /* 0x000000e3f6e47227 */ /* 0x000fc600078e00ff */
[----:B------:R-:W-:Y:S01]  /*b1f0*/  IABS R230, R229 ;  /* 0x000000e500e67213 */ /* 0x000fe20000000000 */
[----:B------:R-:W-:Y:S01]  /*b200*/  @!P4 IMAD.MOV R222, RZ, RZ, -R222 ;  /* 0x000000ffffdec224 */ /* 0x000fe200078e0ade */
[C---:B------:R-:W-:Y:S01]  /*b210*/  ISETP.GT.U32.AND P4, PT, R0.reuse, R224, PT ;  /* 0x000000e00000720c */ /* 0x040fe20003f84070 */
[----:B------:R-:W-:Y:S01]  /*b220*/  @!P6 IMAD.IADD R225, R225, 0x1, -R0 ;  /* 0x00000001e1e1e824 */ /* 0x000fe200078e0a00 */
[----:B------:R-:W-:Y:S01]  /*b230*/  ISETP.GE.AND P3, PT, R229, RZ, PT ;  /* 0x000000ffe500720c */ /* 0x000fe20003f66270 */
[----:B------:R-:W-:Y:S01]  /*b240*/  IMAD.MOV R228, RZ, RZ, -R228 ;  /* 0x000000ffffe47224 */ /* 0x000fe200078e0ae4 */
[----:B------:R-:W-:Y:S02]  /*b250*/  IABS R229, R231 ;  /* 0x000000e700e57213 */ /* 0x000fe40000000000 */
[C---:B------:R-:W-:Y:S01]  /*b260*/  ISETP.GT.U32.AND P6, PT, R0.reuse, R225, PT ;  /* 0x000000e10000720c */ /* 0x040fe20003fc4070 */
[----:B------:R-:W-:Y:S02]  /*b270*/  IMAD R227, R0, R228, R227 ;  /* 0x000000e400e37224 */ /* 0x000fe400078e02e3 */
[----:B------:R-:W-:Y:S01]  /*b280*/  IMAD.MOV.U32 R228, RZ, RZ, R230 ;  /* 0x000000ffffe47224 */ /* 0x000fe200078e00e6 */
[----:B------:R-:W-:Y:S01]  /*b290*/  IABS R230, R239 ;  /* 0x000000ef00e67213 */ /* 0x000fe20000000000 */
[----:B------:R-:W-:-:S04]  /*b2a0*/  IMAD.HI.U32 R237, R246, R229, RZ ;  /* 0x000000e5f6ed7227 */ /* 0x000fc800078e00ff */
[----:B------:R-:W-:-:S04]  /*b2b0*/  IMAD.HI.U32 R232, R246, R228, RZ ;  /* 0x000000e4f6e87227 */ /* 0x000fc800078e00ff */
[----:B------:R-:W-:Y:S01]  /*b2c0*/  @!P4 IMAD.IADD R224, R224, 0x1, -R0 ;  /* 0x00000001e0e0c824 */ /* 0x000fe200078e0a00 */
[C---:B------:R-:W-:Y:S01]  /*b2d0*/  ISETP.GT.U32.AND P4, PT, R0.reuse, R226, PT ;  /* 0x000000e20000720c */ /* 0x040fe20003f84070 */
[----:B------:R-:W-:Y:S02]  /*b2e0*/  IMAD.MOV R232, RZ, RZ, -R232 ;  /* 0x000000ffffe87224 */ /* 0x000fe400078e0ae8 */
[----:B------:R-:W-:Y:S01]  /*b2f0*/  @!P6 IMAD.IADD R225, R225, 0x1, -R0 ;  /* 0x00000001e1e1e824 */ /* 0x000fe200078e0a00 */
[C---:B------:R-:W-:Y:S01]  /*b300*/  ISETP.GT.U32.AND P6, PT, R0.reuse, R227, PT ;  /* 0x000000e30000720c */ /* 0x040fe20003fc4070 */
[C---:B------:R-:W-:Y:S01]  /*b310*/  IMAD R228, R0.reuse, R232, R228 ;  /* 0x000000e800e47224 */ /* 0x040fe200078e02e4 */
[----:B------:R-:W-:Y:S01]  /*b320*/  IABS R232, R234 ;  /* 0x000000ea00e87213 */ /* 0x000fe20000000000 */
[----:B------:R-:W-:Y:S02]  /*b330*/  @!P5 IMAD.MOV R224, RZ, RZ, -R224 ;  /* 0x000000ffffe0d224 */ /* 0x000fe400078e0ae0 */
[----:B------:R-:W-:Y:S01]  /*b340*/  IMAD.MOV R237, RZ, RZ, -R237 ;  /* 0x000000ffffed7224 */ /* 0x000fe200078e0aed */
[----:B------:R-:W-:Y:S01]  /*b350*/  ISETP.GT.U32.AND P5, PT, R0, R228, PT ;  /* 0x000000e40000720c */ /* 0x000fe20003fa4070 */
[----:B------:R-:W-:-:S02]  /*b360*/  IMAD.HI.U32 R233, R246, R230, RZ ;  /* 0x000000e6f6e97227 */ /* 0x000fc400078e00ff */
[----:B------:R-:W-:Y:S02]  /*b370*/  @!P4 IADD3 R226, R226, -R0, RZ ;  /* 0x80000000e2e2c210 */ /* 0x000fe40007ffe0ff */
[C---:B------:R-:W-:Y:S02]  /*b380*/  IMAD R229, R0.reuse, R237, R229 ;  /* 0x000000ed00e57224 */ /* 0x040fe400078e02e5 */
[C---:B------:R-:W-:Y:S01]  /*b390*/  ISETP.GT.U32.AND P4, PT, R0.reuse, R226, PT ;  /* 0x000000e20000720c */ /* 0x040fe20003f84070 */
[----:B------:R-:W-:Y:S02]  /*b3a0*/  IMAD.MOV R233, RZ, RZ, -R233 ;  /* 0x000000ffffe97224 */ /* 0x000fe400078e0ae9 */
[----:B------:R-:W-:Y:S02]  /*b3b0*/  @!P6 IMAD.IADD R227, R227, 0x1, -R0 ;  /* 0x00000001e3e3e824 */ /* 0x000fe400078e0a00 */
[C---:B------:R-:W-:Y:S02]  /*b3c0*/  IMAD R230, R0.reuse, R233, R230 ;  /* 0x000000e900e67224 */ /* 0x040fe400078e02e6 */
[----:B------:R-:W-:Y:S01]  /*b3d0*/  @!P0 IMAD.MOV R225, RZ, RZ, -R225 ;  /* 0x000000ffffe18224 */ /* 0x000fe200078e0ae1 */
[----:B------:R-:W-:Y:S01]  /*b3e0*/  ISETP.GT.U32.AND P0, PT, R0, R229, PT ;  /* 0x000000e50000720c */ /* 0x000fe20003f04070 */
[----:B------:R-:W-:Y:S01]  /*b3f0*/  @!P5 IMAD.IADD R228, R228, 0x1, -R0 ;  /* 0x00000001e4e4d824 */ /* 0x000fe200078e0a00 */
[----:B------:R-:W-:Y:S01]  /*b400*/  ISETP.GT.U32.AND P5, PT, R0, R227, PT ;  /* 0x000000e30000720c */ /* 0x000fe20003fa4070 */
[----:B------:R-:W-:Y:S01]  /*b410*/  IMAD.HI.U32 R237, R246, R235, RZ ;  /* 0x000000ebf6ed7227 */ /* 0x000fe200078e00ff */
[----:B------:R-:W-:-:S03]  /*b420*/  ISETP.GT.U32.AND P6, PT, R0, R230, PT ;  /* 0x000000e60000720c */ /* 0x000fc60003fc4070 */
[----:B------:R-:W-:Y:S02]  /*b430*/  IMAD.MOV R237, RZ, RZ, -R237 ;  /* 0x000000ffffed7224 */ /* 0x000fe400078e0aed */
[----:B------:R-:W-:Y:S01]  /*b440*/  @!P4 IMAD.IADD R226, R226, 0x1, -R0 ;  /* 0x00000001e2e2c824 */ /* 0x000fe200078e0a00 */
[----:B------:R-:W-:Y:S01]  /*b450*/  ISETP.GE.AND P4, PT, R231, RZ, PT ;  /* 0x000000ffe700720c */ /* 0x000fe20003f86270 */
[----:B------:R-:W-:-:S04]  /*b460*/  IMAD.HI.U32 R233, R246, R232, RZ ;  /* 0x000000e8f6e97227 */ /* 0x000fc800078e00ff */
[C---:B------:R-:W-:Y:S01]  /*b470*/  IMAD R231, R0.reuse, R237, R235 ;  /* 0x000000ed00e77224 */ /* 0x040fe200078e02eb */
[----:B------:R-:W-:Y:S01]  /*b480*/  IABS R235, R243 ;  /* 0x000000f300eb7213 */ /* 0x000fe20000000000 */
[----:B------:R-:W-:Y:S01]  /*b490*/  IMAD.MOV R233, RZ, RZ, -R233 ;  /* 0x000000ffffe97224 */ /* 0x000fe200078e0ae9 */
[----:B------:R-:W-:Y:S01]  /*b4a0*/  IABS R237, R242 ;  /* 0x000000f200ed7213 */ /* 0x000fe20000000000 */
[--C-:B------:R-:W-:Y:S01]  /*b4b0*/  @!P0 IMAD.IADD R229, R229, 0x1, -R0.reuse ;  /* 0x00000001e5e58824 */ /* 0x100fe200078e0a00 */
[C---:B------:R-:W-:Y:S01]  /*b4c0*/  ISETP.GT.U32.AND P0, PT, R0.reuse, R228, PT ;  /* 0x000000e40000720c */ /* 0x040fe20003f04070 */
[----:B------:R-:W-:Y:S01]  /*b4d0*/  @!P5 IMAD.IADD R227, R227, 0x1, -R0 ;  /* 0x00000001e3e3d824 */ /* 0x000fe200078e0a00 */
[C---:B------:R-:W-:Y:S01]  /*b4e0*/  ISETP.GT.U32.AND P5, PT, R0.reuse, R231, PT ;  /* 0x000000e70000720c */ /* 0x040fe20003fa4070 */
[----:B------:R-:W-:Y:S01]  /*b4f0*/  IMAD R232, R0, R233, R232 ;  /* 0x000000e900e87224 */ /* 0x000fe200078e02e8 */
[----:B------:R-:W-:Y:S01]  /*b500*/  IABS R233, R240 ;  /* 0x000000f000e97213 */ /* 0x000fe20000000000 */
[----:B------:R-:W-:Y:S01]  /*b510*/  @!P6 IMAD.IADD R230, R230, 0x1, -R0 ;  /* 0x00000001e6e6e824 */ /* 0x000fe200078e0a00 */
[----:B------:R-:W-:Y:S01]  /*b520*/  ISETP.GT.U32.AND P6, PT, R0, R229, PT ;  /* 0x000000e50000720c */ /* 0x000fe20003fc4070 */
[----:B------:R-:W-:-:S02]  /*b530*/  @!P2 IMAD.MOV R226, RZ, RZ, -R226 ;  /* 0x000000ffffe2a224 */ /* 0x000fc400078e0ae2 */
[----:B------:R-:W-:Y:S01]  /*b540*/  IMAD.HI.U32 R238, R246, R233, RZ ;  /* 0x000000e9f6ee7227 */ /* 0x000fe200078e00ff */
[----:B------:R-:W-:-:S03]  /*b550*/  ISETP.GT.U32.AND P2, PT, R0, R230, PT ;  /* 0x000000e60000720c */ /* 0x000fc60003f44070 */
[----:B------:R-:W-:Y:S01]  /*b560*/  IMAD.MOV R238, RZ, RZ, -R238 ;  /* 0x000000ffffee7224 */ /* 0x000fe200078e0aee */
[----:B------:R-:W-:Y:S01]  /*b570*/  @!P0 IADD3 R228, R228, -R0, RZ ;  /* 0x80000000e4e48210 */ /* 0x000fe20007ffe0ff */
[--C-:B------:R-:W-:Y:S01]  /*b580*/  @!P5 IMAD.IADD R231, R231, 0x1, -R0.reuse ;  /* 0x00000001e7e7d824 */ /* 0x100fe200078e0a00 */
[C---:B------:R-:W-:Y:S01]  /*b590*/  ISETP.GT.U32.AND P0, PT, R0.reuse, R232, PT ;  /* 0x000000e80000720c */ /* 0x040fe20003f04070 */
[----:B------:R-:W-:Y:S01]  /*b5a0*/  IMAD R233, R0, R238, R233 ;  /* 0x000000ee00e97224 */ /* 0x000fe200078e02e9 */
[----:B------:R-:W-:Y:S01]  /*b5b0*/  ISETP.GE.AND P5, PT, R236, RZ, PT ;  /* 0x000000ffec00720c */ /* 0x000fe20003fa6270 */
[----:B------:R-:W-:Y:S01]  /*b5c0*/  @!P6 IMAD.IADD R229, R229, 0x1, -R0 ;  /* 0x00000001e5e5e824 */ /* 0x000fe200078e0a00 */
[----:B------:R-:W-:Y:S01]  /*b5d0*/  ISETP.GE.AND P6, PT, R239, RZ, PT ;  /* 0x000000ffef00720c */ /* 0x000fe20003fc6270 */
[----:B------:R-:W-:Y:S01]  /*b5e0*/  @!P1 IMAD.MOV R227, RZ, RZ, -R227 ;  /* 0x000000ffffe39224 */ /* 0x000fe200078e0ae3 */
[----:B------:R-:W-:Y:S01]  /*b5f0*/  ISETP.GT.U32.AND P1, PT, R0, R231, PT ;  /* 0x000000e70000720c */ /* 0x000fe20003f24070 */
[----:B------:R-:W-:-:S04]  /*b600*/  IMAD.HI.U32 R239, R246, R235, RZ ;  /* 0x000000ebf6ef7227 */ /* 0x000fc800078e00ff */
[----:B------:R-:W-:Y:S01]  /*b610*/  @!P2 IMAD.IADD R230, R230, 0x1, -R0 ;  /* 0x00000001e6e6a824 */ /* 0x000fe200078e0a00 */
[----:B------:R-:W-:Y:S01]  /*b620*/  ISETP.GT.U32.AND P2, PT, R0, R233, PT ;  /* 0x000000e90000720c */ /* 0x000fe20003f44070 */
[----:B------:R-:W-:-:S04]  /*b630*/  IMAD.HI.U32 R238, R246, R237, RZ ;  /* 0x000000edf6ee7227 */ /* 0x000fc800078e00ff */
[----:B------:R-:W-:Y:S01]  /*b640*/  IMAD.MOV R236, RZ, RZ, -R239 ;  /* 0x000000ffffec7224 */ /* 0x000fe200078e0aef */
[----:B------:R-:W-:Y:S01]  /*b650*/  LOP3.LUT R239, R245, 0x1e4, RZ, 0xfc, !PT ;  /* 0x000001e4f5ef7812 */ /* 0x000fe200078efcff */
[----:B------:R-:W-:Y:S02]  /*b660*/  IMAD.MOV R238, RZ, RZ, -R238 ;  /* 0x000000ffffee7224 */ /* 0x000fe400078e0aee */
[----:B------:R-:W-:Y:S01]  /*b670*/  IMAD R235, R0, R236, R235 ;  /* 0x000000ec00eb7224 */ /* 0x000fe200078e02eb */
[----:B------:R-:W-:Y:S01]  /*b680*/  IABS R236, R239 ;  /* 0x000000ef00ec7213 */ /* 0x000fe20000000000 */
[--C-:B------:R-:W-:Y:S01]  /*b690*/  @!P0 IMAD.IADD R232, R232, 0x1, -R0.reuse ;  /* 0x00000001e8e88824 */ /* 0x100fe200078e0a00 */
[----:B------:R-:W-:Y:S01]  /*b6a0*/  ISETP.GE.AND P0, PT, R234, RZ, PT ;  /* 0x000000ffea00720c */ /* 0x000fe20003f06270 */
[C---:B------:R-:W-:Y:S01]  /*b6b0*/  IMAD R234, R0.reuse, R238, R237 ;  /* 0x000000ee00ea7224 */ /* 0x040fe200078e02ed */
[----:B------:R-:W-:Y:S01]  /*b6c0*/  IABS R237, R241 ;  /* 0x000000f100ed7213 */ /* 0x000fe20000000000 */
[--C-:B------:R-:W-:Y:S01]  /*b6d0*/  @!P1 IMAD.IADD R231, R231, 0x1, -R0.reuse ;  /* 0x00000001e7e79824 */ /* 0x100fe200078e0a00 */
[----:B------:R-:W-:Y:S01]  /*b6e0*/  ISETP.GT.U32.AND P1, PT, R0, R235, PT ;  /* 0x000000eb0000720c */ /* 0x000fe20003f24070 */
[----:B------:R-:W-:-:S02]  /*b6f0*/  @!P2 IMAD.IADD R233, R233, 0x1, -R0 ;  /* 0x00000001e9e9a824 */ /* 0x000fc400078e0a00 */
[----:B------:R-:W-:Y:S01]  /*b700*/  @!P4 IMAD.MOV R229, RZ, RZ, -R229 ;  /* 0x000000ffffe5c224 */ /* 0x000fe200078e0ae5 */
[C---:B------:R-:W-:Y:S01]  /*b710*/  ISETP.GT.U32.AND P4, PT, R0.reuse, R234, PT ;  /* 0x000000ea0000720c */ /* 0x040fe20003f84070 */
[----:B------:R-:W-:Y:S01]  /*b720*/  @!P6 IMAD.MOV R230, RZ, RZ, -R230 ;  /* 0x000000ffffe6e224 */ /* 0x000fe200078e0ae6 */
[----:B------:R-:W-:Y:S01]  /*b730*/  ISETP.GT.U32.AND P2, PT, R0, R233, PT ;  /* 0x000000e90000720c */ /* 0x000fe20003f44070 */
[----:B------:R-:W-:Y:S01]  /*b740*/  IMAD.HI.U32 R238, R246, R236, RZ ;  /* 0x000000ecf6ee7227 */ /* 0x000fe200078e00ff */
[----:B------:R-:W-:Y:S02]  /*b750*/  ISETP.GE.AND P6, PT, R240, RZ, PT ;  /* 0x000000fff000720c */ /* 0x000fe40003fc6270 */
[----:B------:R-:W-:Y:S01]  /*b760*/  LOP3.LUT R240, R245, 0x1e8, RZ, 0xfc, !PT ;  /* 0x000001e8f5f07812 */ /* 0x000fe200078efcff */
[----:B------:R-:W-:Y:S01]  /*b770*/  @!P3 IMAD.MOV R228, RZ, RZ, -R228 ;  /* 0x000000ffffe4b224 */ /* 0x000fe200078e0ae4 */
[----:B------:R-:W-:Y:S01]  /*b780*/  ISETP.GT.U32.AND P3, PT, R0, R232, PT ;  /* 0x000000e80000720c */ /* 0x000fe20003f64070 */
[----:B------:R-:W-:-:S02]  /*b790*/  @!P1 IMAD.IADD R235, R235, 0x1, -R0 ;  /* 0x00000001ebeb9824 */ /* 0x000fc400078e0a00 */
[----:B------:R-:W-:Y:S02]  /*b7a0*/  IMAD.MOV R238, RZ, RZ, -R238 ;  /* 0x000000ffffee7224 */ /* 0x000fe400078e0aee */
[----:B------:R-:W-:Y:S01]  /*b7b0*/  @!P4 IMAD.IADD R234, R234, 0x1, -R0 ;  /* 0x00000001eaeac824 */ /* 0x000fe200078e0a00 */
[----:B------:R-:W-:Y:S01]  /*b7c0*/  ISETP.GE.AND P4, PT, R239, RZ, PT ;  /* 0x000000ffef00720c */ /* 0x000fe20003f86270 */
[----:B------:R-:W-:Y:S01]  /*b7d0*/  IMAD.HI.U32 R239, R246, R237, RZ ;  /* 0x000000edf6ef7227 */ /* 0x000fe200078e00ff */
[C---:B------:R-:W-:Y:S02]  /*b7e0*/  ISETP.GT.U32.AND P1, PT, R0.reuse, R235, PT ;  /* 0x000000eb0000720c */ /* 0x040fe40003f24070 */
[----:B------:R-:W-:Y:S01]  /*b7f0*/  @!P2 IADD3 R233, R233, -R0, RZ ;  /* 0x80000000e9e9a210 */ /* 0x000fe20007ffe0ff */
[C---:B------:R-:W-:Y:S01]  /*b800*/  IMAD R236, R0.reuse, R238, R236 ;  /* 0x000000ee00ec7224 */ /* 0x040fe200078e02ec */
[----:B------:R-:W-:Y:S01]  /*b810*/  IABS R238, R240 ;  /* 0x000000f000ee7213 */ /* 0x000fe20000000000 */
[----:B------:R-:W-:Y:S01]  /*b820*/  IMAD.MOV R239, RZ, RZ, -R239 ;  /* 0x000000ffffef7224 */ /* 0x000fe200078e0aef */
[----:B------:R-:W-:Y:S01]  /*b830*/  ISETP.GE.AND P2, PT, R243, RZ, PT ;  /* 0x000000fff300720c */ /* 0x000fe20003f46270 */
[----:B------:R-:W-:Y:S01]  /*b840*/  @!P6 IMAD.MOV R233, RZ, RZ, -R233 ;  /* 0x000000ffffe9e224 */ /* 0x000fe200078e0ae9 */
[C---:B------:R-:W-:Y:S01]  /*b850*/  ISETP.GT.U32.AND P6, PT, R0.reuse, R236, PT ;  /* 0x000000ec0000720c */ /* 0x040fe20003fc4070 */
[----:B------:R-:W-:Y:S01]  /*b860*/  @!P5 IMAD.MOV R231, RZ, RZ, -R231 ;  /* 0x000000ffffe7d224 */ /* 0x000fe200078e0ae7 */
[C---:B------:R-:W-:Y:S01]  /*b870*/  ISETP.GT.U32.AND P5, PT, R0.reuse, R234, PT ;  /* 0x000000ea0000720c */ /* 0x040fe20003fa4070 */
[----:B------:R-:W-:Y:S01]  /*b880*/  IMAD R237, R0, R239, R237 ;  /* 0x000000ef00ed7224 */ /* 0x000fe200078e02ed */
[----:B------:R-:W-:Y:S01]  /*b890*/  LOP3.LUT R243, R245, 0x1ec, RZ, 0xfc, !PT ;  /* 0x000001ecf5f37812 */ /* 0x000fe200078efcff */
[--C-:B------:R-:W-:Y:S01]  /*b8a0*/  @!P3 IMAD.IADD R232, R232, 0x1, -R0.reuse ;  /* 0x00000001e8e8b824 */ /* 0x100fe200078e0a00 */
[----:B------:R-:W-:Y:S01]  /*b8b0*/  ISETP.GE.AND P3, PT, R242, RZ, PT ;  /* 0x000000fff200720c */ /* 0x000fe20003f66270 */
[----:B------:R-:W-:Y:S01]  /*b8c0*/  @!P1 IMAD.IADD R235, R235, 0x1, -R0 ;  /* 0x00000001ebeb9824 */ /* 0x000fe200078e0a00 */
[----:B------:R-:W-:Y:S01]  /*b8d0*/  ISETP.GT.U32.AND P1, PT, R0, R237, PT ;  /* 0x000000ed0000720c */ /* 0x000fe20003f24070 */
[----:B------:R-:W-:Y:S01]  /*b8e0*/  IMAD.HI.U32 R239, R246, R238, RZ ;  /* 0x000000eef6ef7227 */ /* 0x000fe200078e00ff */
[----:B------:R-:W-:-:S03]  /*b8f0*/  LOP3.LUT R242, R245, 0x1ea, RZ, 0xfc, !PT ;  /* 0x000001eaf5f27812 */ /* 0x000fc600078efcff */
[----:B------:R-:W-:Y:S02]  /*b900*/  IMAD.MOV R239, RZ, RZ, -R239 ;  /* 0x000000ffffef7224 */ /* 0x000fe400078e0aef */
[--C-:B------:R-:W-:Y:S02]  /*b910*/  @!P6 IMAD.IADD R236, R236, 0x1, -R0.reuse ;  /* 0x00000001ecece824 */ /* 0x100fe400078e0a00 */
[----:B------:R-:W-:Y:S01]  /*b920*/  @!P5 IMAD.IADD R234, R234, 0x1, -R0 ;  /* 0x00000001eaead824 */ /* 0x000fe200078e0a00 */
[----:B------:R-:W-:Y:S01]  /*b930*/  ISETP.GE.AND P5, PT, R240, RZ, PT ;  /* 0x000000fff000720c */ /* 0x000fe20003fa6270 */
[C---:B------:R-:W-:Y:S01]  /*b940*/  IMAD R238, R0.reuse, R239, R238 ;  /* 0x000000ef00ee7224 */ /* 0x040fe200078e02ee */
[C---:B------:R-:W-:Y:S01]  /*b950*/  ISETP.GT.U32.AND P6, PT, R0.reuse, R236, PT ;  /* 0x000000ec0000720c */ /* 0x040fe20003fc4070 */
[----:B------:R-:W-:Y:S01]  /*b960*/  @!P1 IMAD.IADD R237, R237, 0x1, -R0 ;  /* 0x00000001eded9824 */ /* 0x000fe200078e0a00 */
[----:B------:R-:W-:Y:S01]  /*b970*/  IABS R239, R242 ;  /* 0x000000f200ef7213 */ /* 0x000fe20000000000 */
[----:B------:R-:W-:Y:S01]  /*b980*/  @!P3 IMAD.MOV R234, RZ, RZ, -R234 ;  /* 0x000000ffffeab224 */ /* 0x000fe200078e0aea */
[C---:B------:R-:W-:Y:S01]  /*b990*/  ISETP.GT.U32.AND P3, PT, R0.reuse, R238, PT ;  /* 0x000000ee0000720c */ /* 0x040fe20003f64070 */
[----:B------:R-:W-:Y:S01]  /*b9a0*/  @!P2 IMAD.MOV R235, RZ, RZ, -R235 ;  /* 0x000000ffffeba224 */ /* 0x000fe200078e0aeb */
[----:B------:R-:W-:Y:S01]  /*b9b0*/  ISETP.GT.U32.AND P1, PT, R0, R237, PT ;  /* 0x000000ed0000720c */ /* 0x000fe20003f24070 */
[----:B------:R-:W-:Y:S01]  /*b9c0*/  IMAD.HI.U32 R247, R246, R239, RZ ;  /* 0x000000eff6f77227 */ /* 0x000fe200078e00ff */
[----:B------:R-:W-:-:S02]  /*b9d0*/  ISETP.GE.AND P2, PT, R242, RZ, PT ;  /* 0x000000fff200720c */ /* 0x000fc40003f46270 */
[----:B------:R-:W-:Y:S01]  /*b9e0*/  IABS R240, R243 ;  /* 0x000000f300f07213 */ /* 0x000fe20000000000 */
[----:B------:R-:W-:Y:S02]  /*b9f0*/  IMAD.MOV R242, RZ, RZ, -R247 ;  /* 0x000000fffff27224 */ /* 0x000fe400078e0af7 */
[----:B------:R-:W-:Y:S01]  /*ba00*/  @!P6 IADD3 R236, R236, -R0, RZ ;  /* 0x80000000ecece210 */ /* 0x000fe20007ffe0ff */
[----:B------:R-:W-:Y:S01]  /*ba10*/  @!P0 IMAD.MOV R232, RZ, RZ, -R232 ;  /* 0x000000ffffe88224 */ /* 0x000fe200078e0ae8 */
[----:B------:R-:W-:Y:S01]  /*ba20*/  ISETP.GE.AND P0, PT, R241, RZ, PT ;  /* 0x000000fff100720c */ /* 0x000fe20003f06270 */
[----:B------:R-:W-:Y:S01]  /*ba30*/  IMAD R239, R0, R242, R239 ;  /* 0x000000f200ef7224 */ /* 0x000fe200078e02ef */
[----:B------:R-:W-:Y:S01]  /*ba40*/  IABS R241, R244 ;  /* 0x000000f400f17213 */ /* 0x000fe20000000000 */
[--C-:B------:R-:W-:Y:S01]  /*ba50*/  @!P3 IMAD.IADD R238, R238, 0x1, -R0.reuse ;  /* 0x00000001eeeeb824 */ /* 0x100fe200078e0a00 */
[----:B------:R-:W-:Y:S01]  /*ba60*/  ISETP.GE.AND P6, PT, R243, RZ, PT ;  /* 0x000000fff300720c */ /* 0x000fe20003fc6270 */
[----:B------:R-:W-:Y:S01]  /*ba70*/  @!P1 IMAD.IADD R237, R237, 0x1, -R0 ;  /* 0x00000001eded9824 */ /* 0x000fe200078e0a00 */
[C---:B------:R-:W-:Y:S01]  /*ba80*/  ISETP.GT.U32.AND P1, PT, R0.reuse, R239, PT ;  /* 0x000000ef0000720c */ /* 0x040fe20003f24070 */
[----:B------:R-:W-:Y:S01]  /*ba90*/  @!P4 IMAD.MOV R236, RZ, RZ, -R236 ;  /* 0x000000ffffecc224 */ /* 0x000fe200078e0aec */
[----:B------:R-:W-:Y:S01]  /*baa0*/  ISETP.GT.U32.AND P4, PT, R0, R238, PT ;  /* 0x000000ee0000720c */ /* 0x000fe20003f84070 */
[----:B------:R-:W-:Y:S01]  /*bab0*/  IMAD.HI.U32 R247, R246, R240, RZ ;  /* 0x000000f0f6f77227 */ /* 0x000fe200078e00ff */
[----:B------:R-:W-:-:S02]  /*bac0*/  ISETP.GE.AND P3, PT, R244, RZ, PT ;  /* 0x000000fff400720c */ /* 0x000fc40003f66270 */
[----:B------:R-:W-:Y:S01]  /*bad0*/  IABS R244, R252 ;  /* 0x000000fc00f47213 */ /* 0x000fe20000000000 */
[----:B------:R-:W-:-:S04]  /*bae0*/  IMAD.HI.U32 R248, R246, R241, RZ ;  /* 0x000000f1f6f87227 */ /* 0x000fc800078e00ff */
[----:B------:R-:W-:Y:S02]  /*baf0*/  IMAD.MOV R242, RZ, RZ, -R247 ;  /* 0x000000fffff27224 */ /* 0x000fe400078e0af7 */
[----:B------:R-:W-:Y:S02]  /*bb00*/  IMAD.MOV R243, RZ, RZ, -R248 ;  /* 0x000000fffff37224 */ /* 0x000fe400078e0af8 */
[C---:B------:R-:W-:Y:S01]  /*bb10*/  IMAD R240, R0.reuse, R242, R240 ;  /* 0x000000f200f07224 */ /* 0x040fe200078e02f0 */
[----:B------:R-:W-:Y:S01]  /*bb20*/  LOP3.LUT R242, R245, 0x1f0, RZ, 0xfc, !PT ;  /* 0x000001f0f5f27812 */ /* 0x000fe200078efcff */
[----:B------:R-:W-:Y:S01]  /*bb30*/  IMAD R241, R0, R243, R241 ;  /* 0x000000f300f17224 */ /* 0x000fe200078e02f1 */
[----:B------:R-:W-:Y:S01]  /*bb40*/  IABS R243, R249 ;  /* 0x000000f900f37213 */ /* 0x000fe20000000000 */
[--C-:B------:R-:W-:Y:S02]  /*bb50*/  @!P1 IMAD.IADD R239, R239, 0x1, -R0.reuse ;  /* 0x00000001efef9824 */ /* 0x100fe400078e0a00 */
[----:B------:R-:W-:Y:S01]  /*bb60*/  @!P4 IMAD.IADD R238, R238, 0x1, -R0 ;  /* 0x00000001eeeec824 */ /* 0x000fe200078e0a00 */
[----:B------:R-:W-:Y:S01]  /*bb70*/  ISETP.GT.U32.AND P4, PT, R0, R240, PT ;  /* 0x000000f00000720c */ /* 0x000fe20003f84070 */
[----:B------:R-:W-:Y:S01]  /*bb80*/  @!P0 IMAD.MOV R237, RZ, RZ, -R237 ;  /* 0x000000ffffed8224 */ /* 0x000fe200078e0aed */
[----:B------:R-:W-:Y:S01]  /*bb90*/  ISETP.GE.AND P0, PT, R242, RZ, PT ;  /* 0x000000fff200720c */ /* 0x000fe20003f06270 */
[----:B------:R-:W-:Y:S01]  /*bba0*/  @!P5 IMAD.MOV R238, RZ, RZ, -R238 ;  /* 0x000000ffffeed224 */ /* 0x000fe200078e0aee */
[----:B------:R-:W-:Y:S01]  /*bbb0*/  IABS R242, R242 ;  /* 0x000000f200f27213 */ /* 0x000fe20000000000 */
[----:B------:R-:W-:Y:S01]  /*bbc0*/  IMAD.HI.U32 R248, R246, R243, RZ ;  /* 0x000000f3f6f87227 */ /* 0x000fe200078e00ff */
[----:B------:R-:W-:-:S02]  /*bbd0*/  ISETP.GT.U32.AND P1, PT, R0, R239, PT ;  /* 0x000000ef0000720c */ /* 0x000fc40003f24070 */
[----:B------:R-:W-:Y:S01]  /*bbe0*/  ISETP.GT.U32.AND P5, PT, R0, R241, PT ;  /* 0x000000f10000720c */ /* 0x000fe20003fa4070 */
[----:B------:R-:W-:-:S04]  /*bbf0*/  IMAD.HI.U32 R247, R246, R242, RZ ;  /* 0x000000f2f6f77227 */ /* 0x000fc800078e00ff */
[----:B------:R-:W-:Y:S02]  /*bc00*/  IMAD.MOV R247, RZ, RZ, -R247 ;  /* 0x000000fffff77224 */ /* 0x000fe400078e0af7 */
[----:B------:R-:W-:Y:S02]  /*bc10*/  @!P4 IMAD.IADD R240, R240, 0x1, -R0 ;  /* 0x00000001f0f0c824 */ /* 0x000fe400078e0a00 */
[C---:B------:R-:W-:Y:S01]  /*bc20*/  IMAD R242, R0.reuse, R247, R242 ;  /* 0x000000f700f27224 */ /* 0x040fe200078e02f2 */
[----:B------:R-:W-:Y:S01]  /*bc30*/  IABS R247, R251 ;  /* 0x000000fb00f77213 */ /* 0x000fe20000000000 */
[----:B------:R-:W-:Y:S01]  /*bc40*/  @!P1 IMAD.IADD R239, R239, 0x1, -R0 ;  /* 0x00000001efef9824 */ /* 0x000fe200078e0a00 */
[----:B------:R-:W-:Y:S01]  /*bc50*/  ISETP.GT.U32.AND P4, PT, R0, R240, PT ;  /* 0x000000f00000720c */ /* 0x000fe20003f84070 */
[----:B------:R-:W-:Y:S01]  /*bc60*/  IMAD.HI.U32 R2, R246, R244, RZ ;  /* 0x000000f4f6027227 */ /* 0x000fe200078e00ff */
[----:B------:R-:W-:Y:S02]  /*bc70*/  @!P5 IADD3 R241, R241, -R0, RZ ;  /* 0x80000000f1f1d210 */ /* 0x000fe40007ffe0ff */
[----:B------:R-:W-:Y:S01]  /*bc80*/  ISETP.GE.AND P1, PT, R249, RZ, PT ;  /* 0x000000fff900720c */ /* 0x000fe20003f26270 */
[----:B------:R-:W-:Y:S01]  /*bc90*/  @!P2 IMAD.MOV R239, RZ, RZ, -R239 ;  /* 0x000000ffffefa224 */ /* 0x000fe200078e0aef */
[C---:B------:R-:W-:Y:S01]  /*bca0*/  ISETP.GT.U32.AND P5, PT, R0.reuse, R241, PT ;  /* 0x000000f10000720c */ /* 0x040fe20003fa4070 */
[----:B------:R-:W-:Y:S01]  /*bcb0*/  IMAD.MOV R248, RZ, RZ, -R248 ;  /* 0x000000fffff87224 */ /* 0x000fe200078e0af8 */
[----:B------:R-:W-:Y:S01]  /*bcc0*/  ISETP.GT.U32.AND P2, PT, R0, R242, PT ;  /* 0x000000f20000720c */ /* 0x000fe20003f44070 */
[----:B------:R-:W-:-:S02]  /*bcd0*/  IMAD.MOV R2, RZ, RZ, -R2 ;  /* 0x000000ffff027224 */ /* 0x000fc400078e0a02 */
[C---:B------:R-:W-:Y:S01]  /*bce0*/  IMAD R243, R0.reuse, R248, R243 ;  /* 0x000000f800f37224 */ /* 0x040fe200078e02f3 */
[----:B------:R-:W-:Y:S01]  /*bcf0*/  IABS R248, R250 ;  /* 0x000000fa00f87213 */ /* 0x000fe20000000000 */
[----:B------:R-:W-:Y:S01]  /*bd00*/  IMAD R244, R0, R2, R244 ;  /* 0x0000000200f47224 */ /* 0x000fe200078e02f4 */
[----:B------:R-:W-:Y:S01]  /*bd10*/  LOP3.LUT R2, R245, 0x1fa, RZ, 0xfc, !PT ;  /* 0x000001faf5027812 */ /* 0x000fe200078efcff */
[----:B------:R-:W-:-:S03]  /*bd20*/  IMAD.HI.U32 R245, R246, R247, RZ ;  /* 0x000000f7f6f57227 */ /* 0x000fc600078e00ff */
[----:B------:R-:W-:Y:S01]  /*bd30*/  IABS R249, R2 ;  /* 0x0000000200f97213 */ /* 0x000fe20000000000 */
[--C-:B------:R-:W-:Y:S01]  /*bd40*/  @!P4 IMAD.IADD R240, R240, 0x1, -R0.reuse ;  /* 0x00000001f0f0c824 */ /* 0x100fe200078e0a00 */
[C---:B------:R-:W-:Y:S01]  /*bd50*/  ISETP.GT.U32.AND P4, PT, R0.reuse, R243, PT ;  /* 0x000000f30000720c */ /* 0x040fe20003f84070 */
[--C-:B------:R-:W-:Y:S01]  /*bd60*/  @!P5 IMAD.IADD R241, R241, 0x1, -R0.reuse ;  /* 0x00000001f1f1d824 */ /* 0x100fe200078e0a00 */
[----:B------:R-:W-:Y:S01]  /*bd70*/  ISETP.GT.U32.AND P5, PT, R0, R244, PT ;  /* 0x000000f40000720c */ /* 0x000fe20003fa4070 */
[----:B------:R-:W-:Y:S02]  /*bd80*/  @!P2 IMAD.IADD R242, R242, 0x1, -R0 ;  /* 0x00000001f2f2a824 */ /* 0x000fe400078e0a00 */
[----:B------:R-:W-:Y:S02]  /*bd90*/  IMAD.MOV R245, RZ, RZ, -R245 ;  /* 0x000000fffff57224 */ /* 0x000fe400078e0af5 */
[----:B-1----:R-:W-:Y:S01]  /*bda0*/  IMAD.MOV.U32 R3, RZ, RZ, R249 ;  /* 0x000000ffff037224 */ /* 0x002fe200078e00f9 */
[C---:B------:R-:W-:Y:S01]  /*bdb0*/  ISETP.GT.U32.AND P2, PT, R0.reuse, R242, PT ;  /* 0x000000f20000720c */ /* 0x040fe20003f44070 */
[----:B------:R-:W-:-:S02]  /*bdc0*/  IMAD R245, R0, R245, R247 ;  /* 0x000000f500f57224 */ /* 0x000fc400078e02f7 */
[----:B------:R-:W-:-:S04]  /*bdd0*/  IMAD.HI.U32 R247, R246, R248, RZ ;  /* 0x000000f8f6f77227 */ /* 0x000fc800078e00ff */
[----:B------:R-:W-:Y:S02]  /*bde0*/  IMAD.MOV.U32 R249, RZ, RZ, R4 ;  /* 0x000000fffff97224 */ /* 0x000fe400078e0004 */
[----:B------:R-:W-:Y:S02]  /*bdf0*/  IMAD.MOV R247, RZ, RZ, -R247 ;  /* 0x000000fffff77224 */ /* 0x000fe400078e0af7 */
[----:B------:R-:W-:-:S04]  /*be00*/  IMAD.HI.U32 R5, R246, R3, RZ ;  /* 0x00000003f6057227 */ /* 0x000fc800078e00ff */
[----:B------:R-:W-:Y:S01]  /*be10*/  @!P4 IMAD.IADD R243, R243, 0x1, -R0 ;  /* 0x00000001f3f3c824 */ /* 0x000fe200078e0a00 */
[----:B------:R-:W-:Y:S01]  /*be20*/  ISETP.GT.U32.AND P4, PT, R0, R245, PT ;  /* 0x000000f50000720c */ /* 0x000fe20003f84070 */
[----:B------:R-:W-:-:S04]  /*be30*/  IMAD.HI.U32 R4, R246, R249, RZ ;  /* 0x000000f9f6047227 */ /* 0x000fc800078e00ff */
[----:B------:R-:W-:Y:S01]  /*be40*/  @!P5 IMAD.IADD R244, R244, 0x1, -R0 ;  /* 0x00000001f4f4d824 */ /* 0x000fe200078e0a00 */
[C---:B------:R-:W-:Y:S01]  /*be50*/  ISETP.GT.U32.AND P5, PT, R0.reuse, R243, PT ;  /* 0x000000f30000720c */ /* 0x040fe20003fa4070 */
[C---:B------:R-:W-:Y:S02]  /*be60*/  IMAD R246, R0.reuse, R247, R248 ;  /* 0x000000f700f67224 */ /* 0x040fe400078e02f8 */
[----:B------:R-:W-:Y:S01]  /*be70*/  @!P6 IMAD.MOV R240, RZ, RZ, -R240 ;  /* 0x000000fffff0e224 */ /* 0x000fe200078e0af0 */
[----:B------:R-:W-:Y:S01]  /*be80*/  ISETP.GT.U32.AND P6, PT, R0, R244, PT ;  /* 0x000000f40000720c */ /* 0x000fe20003fc4070 */
[----:B------:R-:W-:Y:S01]  /*be90*/  @!P2 IMAD.IADD R242, R242, 0x1, -R0 ;  /* 0x00000001f2f2a824 */ /* 0x000fe200078e0a00 */
[C---:B------:R-:W-:Y:S01]  /*bea0*/  ISETP.GT.U32.AND P2, PT, R0.reuse, R246, PT ;  /* 0x000000f60000720c */ /* 0x040fe20003f44070 */
[----:B------:R-:W-:Y:S02]  /*beb0*/  IMAD.MOV R247, RZ, RZ, -R5 ;  /* 0x000000fffff77224 */ /* 0x000fe400078e0a05 */
[----:B------:R-:W-:Y:S01]  /*bec0*/  IMAD.MOV R248, RZ, RZ, -R4 ;  /* 0x000000fffff87224 */ /* 0x000fe200078e0a04 */
[----:B------:R-:W-:Y:S01]  /*bed0*/  @!P4 IADD3 R245, R245, -R0, RZ ;  /* 0x80000000f5f5c210 */ /* 0x000fe20007ffe0ff */
[C---:B------:R-:W-:Y:S01]  /*bee0*/  IMAD R247, R0.reuse, R247, R3 ;  /* 0x000000f700f77224 */ /* 0x040fe200078e0203 */
[----:B------:R-:W2:Y:S01]  /*bef0*/  LDL.LU R5, [R1+0x2630] ;  /* 0x0026300001057983 */ /* 0x000ea20000300800 */
[----:B------:R-:W-:-:S02]  /*bf00*/  IMAD R248, R0, R248, R249 ;  /* 0x000000f800f87224 */ /* 0x000fc400078e02f9 */
[--C-:B------:R-:W-:Y:S01]  /*bf10*/  @!P5 IMAD.IADD R243, R243, 0x1, -R0.reuse ;  /* 0x00000001f3f3d824 */ /* 0x100fe200078e0a00 */
[----:B------:R-:W-:Y:S01]  /*bf20*/  ISETP.GT.U32.AND P5, PT, R0, R247, PT ;  /* 0x000000f70000720c */ /* 0x000fe20003fa4070 */
[--C-:B------:R-:W-:Y:S01]  /*bf30*/  @!P6 IMAD.IADD R244, R244, 0x1, -R0.reuse ;  /* 0x00000001f4f4e824 */ /* 0x100fe200078e0a00 */
[----:B------:R-:W-:Y:S01]  /*bf40*/  ISETP.GT.U32.AND P6, PT, R0, R248, PT ;  /* 0x000000f80000720c */ /* 0x000fe20003fc4070 */
[----:B------:R-:W-:Y:S01]  /*bf50*/  @!P2 IMAD.IADD R246, R246, 0x1, -R0 ;  /* 0x00000001f6f6a824 */ /* 0x000fe200078e0a00 */
[C---:B------:R-:W-:Y:S01]  /*bf60*/  ISETP.GT.U32.AND P4, PT, R0.reuse, R245, PT ;  /* 0x000000f50000720c */ /* 0x040fe20003f84070 */
[----:B------:R-:W-:Y:S01]  /*bf70*/  @!P0 IMAD.MOV R242, RZ, RZ, -R242 ;  /* 0x000000fffff28224 */ /* 0x000fe200078e0af2 */
[----:B------:R-:W3:Y:S02]  /*bf80*/  LDL.LU R4, [R1+0x262c] ;  /* 0x00262c0001047983 */ /* 0x000ee40000300800 */
[----:B------:R-:W-:Y:S01]  /*bf90*/  ISETP.GT.U32.AND P0, PT, R0, R246, PT ;  /* 0x000000f60000720c */ /* 0x000fe20003f04070 */
[----:B------:R-:W-:Y:S01]  /*bfa0*/  @!P3 IMAD.MOV R241, RZ, RZ, -R241 ;  /* 0x000000fffff1b224 */ /* 0x000fe200078e0af1 */
[----:B------:R-:W4:Y:S01]  /*bfb0*/  LDL.LU R3, [R1+0x2628] ;  /* 0x0026280001037983 */ /* 0x000f220000300800 */
[----:B------:R-:W-:Y:S01]  /*bfc0*/  ISETP.GE.AND P3, PT, R252, RZ, PT ;  /* 0x000000fffc00720c */ /* 0x000fe20003f66270 */
[----:B------:R-:W-:-:S02]  /*bfd0*/  IMAD.MOV.U32 R249, RZ, RZ, c[0x0][0x180] ;  /* 0x00006000fff97624 */ /* 0x000fc400078e00ff */
[--C-:B------:R-:W-:Y:S01]  /*bfe0*/  @!P5 IMAD.IADD R247, R247, 0x1, -R0.reuse ;  /* 0x00000001f7f7d824 */ /* 0x100fe200078e0a00 */
[----:B------:R-:W-:Y:S01]  /*bff0*/  ISETP.GE.AND P5, PT, R250, RZ, PT ;  /* 0x000000fffa00720c */ /* 0x000fe20003fa6270 */
[--C-:B------:R-:W-:Y:S01]  /*c000*/  @!P6 IMAD.IADD R248, R248, 0x1, -R0.reuse ;  /* 0x00000001f8f8e824 */ /* 0x100fe200078e0a00 */
[----:B------:R-:W2:Y:S01]  /*c010*/  LDL.LU R250, [R1+0x10] ;  /* 0x0000100001fa7983 */ /* 0x000ea20000300800 */
[--C-:B------:R-:W-:Y:S01]  /*c020*/  @!P4 IMAD.IADD R245, R245, 0x1, -R0.reuse ;  /* 0x00000001f5f5c824 */ /* 0x100fe200078e0a00 */
[----:B------:R-:W-:Y:S01]  /*c030*/  ISETP.GE.AND P4, PT, R251, RZ, PT ;  /* 0x000000fffb00720c */ /* 0x000fe20003f86270 */
[----:B------:R-:W-:Y:S01]  /*c040*/  @!P1 IMAD.MOV R243, RZ, RZ, -R243 ;  /* 0x000000fffff39224 */ /* 0x000fe200078e0af3 */
[----:B------:R-:W2:Y:S01]  /*c050*/  LDL.LU R251, [R1+0xc] ;  /* 0x00000c0001fb7983 */ /* 0x000ea20000300800 */
[----:B------:R-:W-:Y:S01]  /*c060*/  ISETP.GT.U32.AND P6, PT, R0, R247, PT ;  /* 0x000000f70000720c */ /* 0x000fe20003fc4070 */
[----:B------:R-:W-:Y:S01]  /*c070*/  @!P0 IMAD.IADD R246, R246, 0x1, -R0 ;  /* 0x00000001f6f68824 */ /* 0x000fe200078e0a00 */
[----:B------:R-:W-:Y:S01]  /*c080*/  ISETP.GT.U32.AND P1, PT, R0, R248, PT ;  /* 0x000000f80000720c */ /* 0x000fe20003f24070 */
[----:B------:R-:W2:Y:S01]  /*c090*/  LDL.LU R252, [R1+0x8] ;  /* 0x0000080001fc7983 */ /* 0x000ea20000300800 */
[----:B------:R-:W-:-:S03]  /*c0a0*/  IADD3 R249, R249, -0x1, RZ ;  /* 0xfffffffff9f97810 */ /* 0x000fc60007ffe0ff */
[----:B------:R-:W2:Y:S01]  /*c0b0*/  LDL.LU R0, [R1+0x2c] ;  /* 0x00002c0001007983 */ /* 0x000ea20000300800 */
[----:B------:R-:W-:Y:S01]  /*c0c0*/  ISETP.GE.U32.AND P2, PT, R249, 0x7fffffc0, PT ;  /* 0x7fffffc0f900780c */ /* 0x000fe20003f46070 */
[----:B------:R-:W-:-:S05]  /*c0d0*/  IMAD.MOV.U32 R249, RZ, RZ, c[0x0][0x180] ;  /* 0x00006000fff97624 */ /* 0x000fca00078e00ff */
[----:B------:R-:W-:-:S04]  /*c0e0*/  IADD3 R249, R249, -0x5, RZ ;  /* 0xfffffffbf9f97810 */ /* 0x000fc80007ffe0ff */
[----:B------:R-:W-:Y:S01]  /*c0f0*/  ISETP.GE.U32.AND P0, PT, R249, 0x7fffffbc, PT ;  /* 0x7fffffbcf900780c */ /* 0x000fe20003f06070 */
[----:B------:R-:W-:Y:S02]  /*c100*/  IMAD.MOV.U32 R249, RZ, RZ, c[0x0][0x180] ;  /* 0x00006000fff97624 */ /* 0x000fe400078e00ff */
[----:B------:R-:W-:-:S03]  /*c110*/  @!P3 IMAD.MOV R244, RZ, RZ, -R244 ;  /* 0x000000fffff4b224 */ /* 0x000fc600078e0af4 */
[----:B------:R-:W-:Y:S01]  /*c120*/  IADD3 R249, R249, -0x9, RZ ;  /* 0xfffffff7f9f97810 */ /* 0x000fe20007ffe0ff */
[----:B------:R-:W-:-:S03]  /*c130*/  @!P5 IMAD.MOV R246, RZ, RZ, -R246 ;  /* 0x000000fffff6d224 */ /* 0x000fc600078e0af6 */
[----:B------:R-:W-:Y:S02]  /*c140*/  ISETP.GE.U32.AND P3, PT, R249, 0x7fffffb8, PT ;  /* 0x7fffffb8f900780c */ /* 0x000fe40003f66070 */
[----:B------:R-:W-:Y:S01]  /*c150*/  MOV R249, c[0x0][0x180] ;  /* 0x0000600000f97a02 */ /* 0x000fe20000000f00 */
[----:B------:R-:W-:Y:S01]  /*c160*/  @!P4 IMAD.MOV R245, RZ, RZ, -R245 ;  /* 0x000000fffff5c224 */ /* 0x000fe200078e0af5 */
[----:B------:R-:W-:Y:S02]  /*c170*/  ISETP.GE.AND P4, PT, R2, RZ, PT ;  /* 0x000000ff0200720c */ /* 0x000fe40003f86270 */
[----:B------:R-:W-:Y:S01]  /*c180*/  IADD3 R249, R249, -0xd, RZ ;  /* 0xfffffff3f9f97810 */ /* 0x000fe20007ffe0ff */
[----:B------:R-:W3:Y:S01]  /*c190*/  LDL.LU R2, [R1+0x2624] ;  /* 0x0026240001027983 */ /* 0x000ee20000300800 */
[----:B--2---:R-:W-:Y:S02]  /*c1a0*/  ISETP.GE.AND P5, PT, R0, RZ, PT ;  /* 0x000000ff0000720c */ /* 0x004fe40003fa6270 */
[----:B------:R-:W-:-:S05]  /*c1b0*/  IABS R0, c[0x0][0x17c] ;  /* 0x00005f0000007a13 */ /* 0x000fca0000000000 */
[--C-:B------:R-:W-:Y:S01]  /*c1c0*/  @!P6 IMAD.IADD R247, R247, 0x1, -R0.reuse ;  /* 0x00000001f7f7e824 */ /* 0x100fe200078e0a00 */
[----:B------:R-:W-:Y:S01]  /*c1d0*/  ISETP.GE.U32.AND P6, PT, R249, 0x7fffffb4, PT ;  /* 0x7fffffb4f900780c */ /* 0x000fe20003fc6070 */
[----:B------:R-:W-:Y:S02]  /*c1e0*/  IMAD.MOV.U32 R249, RZ, RZ, c[0x0][0x180] ;  /* 0x00006000fff97624 */ /* 0x000fe400078e00ff */
[----:B------:R-:W-:-:S03]  /*c1f0*/  @!P1 IMAD.IADD R248, R248, 0x1, -R0 ;  /* 0x00000001f8f89824 */ /* 0x000fc600078e0a00 */
[----:B------:R-:W-:Y:S01]  /*c200*/  IADD3 R0, R249, -0x11, RZ ;  /* 0xffffffeff9007810 */ /* 0x000fe20007ffe0ff */
[----:B------:R-:W-:-:S03]  /*c210*/  @!P4 IMAD.MOV R247, RZ, RZ, -R247 ;  /* 0x000000fffff7c224 */ /* 0x000fc600078e0af7 */
[----:B------:R-:W-:Y:S02]  /*c220*/  ISETP.GE.U32.AND P4, PT, R0, 0x7fffffb0, PT ;  /* 0x7fffffb00000780c */ /* 0x000fe40003f86070 */
[----:B------:R-:W1:Y:S01]  /*c230*/  S2R R0, SR_TID.X ;  /* 0x0000000000007919 */ /* 0x000e620000002100 */
[----:B------:R-:W-:Y:S01]  /*c240*/  @!P5 IMAD.MOV R248, RZ, RZ, -R248 ;  /* 0x000000fffff8d224 */ /* 0x000fe200078e0af8 */
[----:B-1----:R-:W-:-:S05]  /*c250*/  LOP3.LUT R0, R0, 0x3f, RZ, 0xc0, !PT ;  /* 0x0000003f00007812 */ /* 0x002fca00078ec0ff */
[----:B------:R-:W-:-:S05]  /*c260*/  IMAD R0, R0, c[0x0][0x18c], RZ ;  /* 0x0000630000007a24 */ /* 0x000fca00078e02ff */
[----:B------:R-:W-:-:S05]  /*c270*/  LEA R0, P5, R0, c[0x0][0x168], 0x2 ;  /* 0x00005a0000007a11 */ /* 0x000fca00078a10ff */
[----:B------:R1:W-:Y:S04]  /*c280*/  STL [R1+0x2610], R0 ;  /* 0x0026100001007387 */ /* 0x0003e80000100800 */
[----:B-1----:R-:W2:Y:S01]  /*c290*/  LDL.LU R0, [R1+0x14] ;  /* 0x0000140001007983 */ /* 0x002ea20000300800 */
[----:B------:R-:W-:Y:S02]  /*c2a0*/  ISETP.NE.AND P1, PT, RZ, c[0x0][0x17c], PT ;  /* 0x00005f00ff007a0c */ /* 0x000fe40003f25270 */
[----:B------:R-:W-:-:S04]  /*c2b0*/  LOP3.LUT R249, RZ, c[0x0][0x17c], RZ, 0x33, !PT ;  /* 0x00005f00fff97a12 */ /* 0x000fc800078e33ff */
[C---:B------:R-:W-:Y:S02]  /*c2c0*/  SEL R250, R249.reuse, R250, !P1 ;  /* 0x000000faf9fa7207 */ /* 0x040fe40004800000 */
[C---:B------:R-:W-:Y:S02]  /*c2d0*/  SEL R251, R249.reuse, R251, !P1 ;  /* 0x000000fbf9fb7207 */ /* 0x040fe40004800000 */
[C---:B------:R-:W-:Y:S02]  /*c2e0*/  SEL R252, R249.reuse, R252, !P1 ;  /* 0x000000fcf9fc7207 */ /* 0x040fe40004800000 */
[C---:B------:R-:W-:Y:S02]  /*c2f0*/  SEL R124, R249.reuse, R124, !P1 ;  /* 0x0000007cf97c7207 */ /* 0x040fe40004800000 */
[C---:B------:R-:W-:Y:S02]  /*c300*/  SEL R125, R249.reuse, R125, !P1 ;  /* 0x0000007df97d7207 */ /* 0x040fe40004800000 */
[----:B------:R-:W-:-:S02]  /*c310*/  SEL R126, R249, R126, !P1 ;  /* 0x0000007ef97e7207 */ /* 0x000fc40004800000 */
        /* <DEDUP_REMOVED lines=15> */
[----:B--2---:R-:W-:-:S05]  /*c410*/  SEL R0, R249, R0, !P1 ;  /* 0x00000000f9007207 */ /* 0x004fca0004800000 */
[----:B------:R3:W-:Y:S02]  /*c420*/  STL [R1+0x14], R0 ;  /* 0x0000140001007387 */ /* 0x0007e40000100800 */
[C---:B---3--:R-:W-:Y:S02]  /*c430*/  SEL R0, R249.reuse, R2, !P1 ;  /* 0x00000002f9007207 */ /* 0x048fe40004800000 */
[----:B------:R-:W2:Y:S04]  /*c440*/  LDL.LU R2, [R1] ;  /* 0x0000000001027983 */ /* 0x000ea80000300800 */
[----:B------:R1:W-:Y:S04]  /*c450*/  STL [R1+0x2614], R0 ;  /* 0x0026140001007387 */ /* 0x0003e80000100800 */
[----:B-1----:R-:W3:Y:S04]  /*c460*/  LDL.LU R0, [R1+0x4] ;  /* 0x0000040001007983 */ /* 0x002ee80000300800 */
[----:B------:R1:W-:Y:S04]  /*c470*/  STL [R1+0x10], R250 ;  /* 0x000010fa01007387 */ /* 0x0003e80000100800 */
[----:B-1----:R-:W2:Y:S04]  /*c480*/  LDL.LU R250, [R1+0x2620] ;  /* 0x0026200001fa7983 */ /* 0x002ea80000300800 */
[----:B------:R1:W-:Y:S04]  /*c490*/  STL [R1+0xc], R251 ;  /* 0x00000cfb01007387 */ /* 0x0003e80000100800 */
[----:B-1----:R-:W2:Y:S04]  /*c4a0*/  LDL.LU R251, [R1+0x261c] ;  /* 0x00261c0001fb7983 */ /* 0x002ea80000300800 */
[----:B------:R1:W-:Y:S04]  /*c4b0*/  STL [R1+0x8], R252 ;  /* 0x000008fc01007387 */ /* 0x0003e80000100800 */
[----:B-1----:R-:W2:Y:S04]  /*c4c0*/  LDL.LU R252, [R1+0x2618] ;  /* 0x0026180001fc7983 */ /* 0x002ea80000300800 */
[----:B------:R-:W-:Y:S04]  /*c4d0*/  STL.64 [R1+0x2608], R124 ;  /* 0x0026087c01007387 */ /* 0x000fe80000100a00 */
[----:B------:R-:W-:Y:S04]  /*c4e0*/  STL.64 [R1+0x25f8], R126 ;  /* 0x0025f87e01007387 */ /* 0x000fe80000100a00 */
[----:B------:R1:W-:Y:S04]  /*c4f0*/  STL.64 [R1+0x25f0], R128 ;  /* 0x0025f08001007387 */ /* 0x0003e80000100a00 */
[----:B------:R-:W-:Y:S04]  /*c500*/  STL.64 [R1+0x2600], R130 ;  /* 0x0026008201007387 */ /* 0x000fe80000100a00 */
[----:B------:R4:W-:Y:S01]  /*c510*/  STL [R1+0x25d8], R151 ;  /* 0x0025d89701007387 */ /* 0x0009e20000100800 */
[----:B-1----:R-:W-:Y:S01]  /*c520*/  SEL R129, R249, R150, !P1 ;  /* 0x00000096f9817207 */ /* 0x002fe20004800000 */
[----:B------:R-:W-:-:S02]  /*c530*/  IMAD.MOV.U32 R150, RZ, RZ, R148 ;  /* 0x000000ffff967224 */ /* 0x000fc400078e0094 */
[----:B------:R1:W-:Y:S01]  /*c540*/  STL [R1+0x25dc], R152 ;  /* 0x0025dc9801007387 */ /* 0x0003e20000100800 */
[C---:B------:R-:W-:Y:S02]  /*c550*/  SEL R148, R249.reuse, R174, !P1 ;  /* 0x000000aef9947207 */ /* 0x040fe40004800000 */
[C---:B----4-:R-:W-:Y:S01]  /*c560*/  SEL R151, R249.reuse, R188, !P1 ;  /* 0x000000bcf9977207 */ /* 0x050fe20004800000 */
[----:B------:R-:W-:Y:S01]  /*c570*/  STL [R1+0x25e0], R153 ;  /* 0x0025e09901007387 */ /* 0x000fe20000100800 */
[C---:B------:R-:W-:Y:S01]  /*c580*/  SEL R124, R249.reuse, R179, !P1 ;  /* 0x000000b3f97c7207 */ /* 0x040fe20004800000 */
[----:B------:R-:W-:Y:S02]  /*c590*/  IMAD.MOV.U32 R179, RZ, RZ, R149 ;  /* 0x000000ffffb37224 */ /* 0x000fe400078e0095 */
[----:B------:R4:W-:Y:S01]  /*c5a0*/  STL [R1+0x25e4], R154 ;  /* 0x0025e49a01007387 */ /* 0x0009e20000100800 */
[C---:B------:R-:W-:Y:S02]  /*c5b0*/  SEL R130, R249.reuse, R177, !P1 ;  /* 0x000000b1f9827207 */ /* 0x040fe40004800000 */
[C---:B-1----:R-:W-:Y:S01]  /*c5c0*/  SEL R152, R249.reuse, R184, !P1 ;  /* 0x000000b8f9987207 */ /* 0x042fe20004800000 */
[----:B------:R-:W-:Y:S01]  /*c5d0*/  STL [R1+0x25e8], R155 ;  /* 0x0025e89b01007387 */ /* 0x000fe20000100800 */
[C---:B------:R-:W-:Y:S01]  /*c5e0*/  SEL R177, R249.reuse, R178, !P1 ;  /* 0x000000b2f9b17207 */ /* 0x040fe20004800000 */
[----:B------:R-:W-:Y:S01]  /*c5f0*/  IMAD.MOV.U32 R178, RZ, RZ, R147 ;  /* 0x000000ffffb27224 */ /* 0x000fe200078e0093 */
[C---:B------:R-:W-:Y:S01]  /*c600*/  SEL R184, R249.reuse, R192, !P1 ;  /* 0x000000c0f9b87207 */ /* 0x040fe20004800000 */
[----:B------:R-:W-:Y:S01]  /*c610*/  STL [R1+0xc4], R151 ;  /* 0x0000c49701007387 */ /* 0x000fe20000100800 */
[----:B----4-:R-:W-:Y:S01]  /*c620*/  SEL R154, R249, R175, !P1 ;  /* 0x000000aff99a7207 */ /* 0x010fe20004800000 */
[----:B------:R-:W-:-:S02]  /*c630*/  IMAD.MOV.U32 R175, RZ, RZ, R148 ;  /* 0x000000ffffaf7224 */ /* 0x000fc400078e0094 */
[----:B------:R-:W4:Y:S01]  /*c640*/  LDL.LU R149, [R1+0x14] ;  /* 0x0000140001957983 */ /* 0x000f220000300800 */
[----:B------:R-:W-:Y:S01]  /*c650*/  IMAD.MOV.U32 R192, RZ, RZ, R185 ;  /* 0x000000ffffc07224 */ /* 0x000fe200078e00b9 */
[----:B------:R-:W-:Y:S02]  /*c660*/  MOV R185, R146 ;  /* 0x0000009200b97202 */ /* 0x000fe40000000f00 */
[----:B------:R-:W2:Y:S04]  /*c670*/  LDL.LU R148, [R1+0x10] ;  /* 0x0000100001947983 */ /* 0x000ea80000300800 */
[----:B------:R-:W2:Y:S04]  /*c680*/  LDL.LU R147, [R1+0xc] ;  /* 0x00000c0001937983 */ /* 0x000ea80000300800 */
[----:B------:R-:W2:Y:S01]  /*c690*/  LDL.LU R146, [R1+0x8] ;  /* 0x0000080001927983 */ /* 0x000ea20000300800 */
[----:B------:R-:W-:-:S03]  /*c6a0*/  IMAD.MOV.U32 R174, RZ, RZ, R150 ;  /* 0x000000ffffae7224 */ /* 0x000fc600078e0096 */
[----:B------:R-:W1:Y:S01]  /*c6b0*/  S2R R150, SR_TID.X ;  /* 0x0000000000967919 */ /* 0x000e620000002100 */
[C---:B------:R-:W-:Y:S02]  /*c6c0*/  SEL R128, R249.reuse, R180, !P1 ;  /* 0x000000b4f9807207 */ /* 0x040fe40004800000 */
[C---:B------:R-:W-:Y:S02]  /*c6d0*/  SEL R194, R249.reuse, R194, !P1 ;  /* 0x000000c2f9c27207 */ /* 0x040fe40004800000 */
[C---:B------:R-:W-:Y:S02]  /*c6e0*/  SEL R180, R249.reuse, R196, !P1 ;  /* 0x000000c4f9b47207 */ /* 0x040fe40004800000 */
[C---:B------:R-:W-:Y:S01]  /*c6f0*/  SEL R195, R249.reuse, R195, !P1 ;  /* 0x000000c3f9c37207 */ /* 0x040fe20004800000 */
[----:B------:R-:W-:Y:S01]  /*c700*/  STL [R1+0x25d0], R194 ;  /* 0x0025d0c201007387 */ /* 0x000fe20000100800 */
[----:B------:R-:W-:Y:S02]  /*c710*/  SEL R126, R249, R183, !P1 ;  /* 0x000000b7f97e7207 */ /* 0x000fe40004800000 */
[----:B-1----:R-:W-:-:S05]  /*c720*/  LOP3.LUT R150, R150, 0x3f, RZ, 0xc0, !PT ;  /* 0x0000003f96967812 */ /* 0x002fca00078ec0ff */
[----:B------:R-:W-:Y:S01]  /*c730*/  IMAD R150, R150, c[0x0][0x18c], RZ ;  /* 0x0000630096967a24 */ /* 0x000fe200078e02ff */
[----:B------:R-:W-:-:S04]  /*c740*/  SEL R183, R249, R189, !P1 ;  /* 0x000000bdf9b77207 */ /* 0x000fc80004800000 */
[----:B------:R-:W-:Y:S01]  /*c750*/  LEA.HI.X.SX32 R196, R150, c[0x0][0x16c], 0x2, P5 ;  /* 0x00005b0096c47a11 */ /* 0x000fe200028f16ff */
[----:B------:R1:W-:Y:S01]  /*c760*/  STL [R1+0x25d4], R195 ;  /* 0x0025d4c301007387 */ /* 0x0003e20000100800 */
[C---:B------:R-:W-:Y:S01]  /*c770*/  SEL R189, R249.reuse, R206, !P1 ;  /* 0x000000cef9bd7207 */ /* 0x040fe20004800000 */
[----:B------:R-:W-:Y:S01]  /*c780*/  IMAD.MOV.U32 R206, RZ, RZ, R174 ;  /* 0x000000ffffce7224 */ /* 0x000fe200078e00ae */
[----:B---3--:R-:W-:Y:S01]  /*c790*/  SEL R0, R249, R0, !P1 ;  /* 0x00000000f9007207 */ /* 0x008fe20004800000 */
[----:B----4-:R-:W-:Y:S02]  /*c7a0*/  IMAD R150, R149, c[0x0][0x190], RZ ;  /* 0x0000640095967a24 */ /* 0x010fe400078e02ff */
[----:B--2---:R-:W-:Y:S02]  /*c7b0*/  IMAD R149, R148, c[0x0][0x190], RZ ;  /* 0x0000640094957a24 */ /* 0x004fe400078e02ff */
[----:B------:R-:W-:Y:S02]  /*c7c0*/  IMAD R148, R147, c[0x0][0x190], RZ ;  /* 0x0000640093947a24 */ /* 0x000fe400078e02ff */
[----:B------:R-:W-:-:S02]  /*c7d0*/  IMAD R147, R146, c[0x0][0x190], RZ ;  /* 0x0000640092937a24 */ /* 0x000fc400078e02ff */
[----:B------:R-:W-:Y:S02]  /*c7e0*/  IMAD R146, R0, c[0x0][0x190], RZ ;  /* 0x0000640000927a24 */ /* 0x000fe400078e02ff */
[----:B------:R-:W2:Y:S04]  /*c7f0*/  LDL.LU R0, [R1+0x2614] ;  /* 0x0026140001007983 */ /* 0x000ea80000300800 */
[----:B------:R-:W3:Y:S01]  /*c800*/  LDL.LU R174, [R1+0x38] ;  /* 0x0000380001ae7983 */ /* 0x000ee20000300800 */
[C---:B-1----:R-:W-:Y:S02]  /*c810*/  SEL R195, R249.reuse, R200, !P1 ;  /* 0x000000c8f9c37207 */ /* 0x042fe40004800000 */
[C---:B------:R-:W-:Y:S02]  /*c820*/  SEL R200, R249.reuse, R207, !P1 ;  /* 0x000000cff9c87207 */ /* 0x040fe40004800000 */
[----:B------:R-:W4:Y:S01]  /*c830*/  LDL.LU R207, [R1+0x3c] ;  /* 0x00003c0001cf7983 */ /* 0x000f220000300800 */
[----:B------:R-:W-:-:S02]  /*c840*/  SEL R176, R249, R176, !P1 ;  /* 0x000000b0f9b07207 */ /* 0x000fc40004800000 */
[C---:B------:R-:W-:Y:S02]  /*c850*/  SEL R127, R249.reuse, R187, !P1 ;  /* 0x000000bbf97f7207 */ /* 0x040fe40004800000 */
[C---:B------:R-:W-:Y:S02]  /*c860*/  SEL R114, R249.reuse, R114, !P1 ;  /* 0x00000072f9727207 */ /* 0x040fe40004800000 */
[C---:B------:R-:W-:Y:S02]  /*c870*/  SEL R187, R249.reuse, R190, !P1 ;  /* 0x000000bef9bb7207 */ /* 0x040fe40004800000 */
[----:B------:R-:W-:Y:S01]  /*c880*/  SEL R190, R249, R201, !P1 ;  /* 0x000000c9f9be7207 */ /* 0x000fe20004800000 */
[----:B------:R-:W-:Y:S02]  /*c890*/  IMAD.MOV.U32 R201, RZ, RZ, R184 ;  /* 0x000000ffffc97224 */ /* 0x000fe400078e00b8 */
[----:B------:R-:W-:Y:S02]  /*c8a0*/  IMAD.MOV.U32 R184, RZ, RZ, R176 ;  /* 0x000000ffffb87224 */ /* 0x000fe400078e00b0 */
[----:B---3--:R-:W-:-:S02]  /*c8b0*/  IMAD R176, R174, c[0x0][0x184], RZ ;  /* 0x00006100aeb07a24 */ /* 0x008fc400078e02ff */
[----:B------:R-:W-:Y:S02]  /*c8c0*/  IMAD R174, R114, c[0x0][0x190], RZ ;  /* 0x0000640072ae7a24 */ /* 0x000fe400078e02ff */
[----:B--2---:R-:W-:Y:S02]  /*c8d0*/  IMAD R114, R0, c[0x0][0x190], RZ ;  /* 0x0000640000727a24 */ /* 0x004fe400078e02ff */
[----:B------:R-:W2:Y:S01]  /*c8e0*/  LDL.LU R0, [R1+0x2610] ;  /* 0x0026100001007983 */ /* 0x000ea20000300800 */
[C---:B------:R-:W-:Y:S01]  /*c8f0*/  SEL R155, R249.reuse, R186, !P1 ;  /* 0x000000baf99b7207 */ /* 0x040fe20004800000 */
[----:B------:R-:W-:Y:S01]  /*c900*/  IMAD.MOV.U32 R186, RZ, RZ, R126 ;  /* 0x000000ffffba7224 */ /* 0x000fe200078e007e */
[C---:B------:R-:W-:Y:S01]  /*c910*/  SEL R126, R249.reuse, R202, !P1 ;  /* 0x000000caf97e7207 */ /* 0x040fe20004800000 */
[----:B------:R-:W-:Y:S01]  /*c920*/  IMAD.MOV.U32 R188, RZ, RZ, R130 ;  /* 0x000000ffffbc7224 */ /* 0x000fe200078e0082 */
[C---:B------:R-:W-:Y:S01]  /*c930*/  SEL R115, R249.reuse, R115, !P1 ;  /* 0x00000073f9737207 */ /* 0x040fe20004800000 */
[----:B------:R-:W-:Y:S01]  /*c940*/  IMAD.MOV.U32 R202, RZ, RZ, R180 ;  /* 0x000000ffffca7224 */ /* 0x000fe200078e00b4 */
        /* <DEDUP_REMOVED lines=160> */
[C---:B------:R-:W-:Y:S01]  /*d350*/  SEL R182, R249.reuse, R193, !P1 ;  /* 0x000000c1f9b67207 */ /* 0x040fe20004800000 */
[----:B------:R-:W-:Y:S01]  /*d360*/  IMAD.MOV.U32 R193, RZ, RZ, R188 ;  /* 0x000000ffffc17224 */ /* 0x000fe200078e00bc */
        /* <DEDUP_REMOVED lines=44> */
[----:B------:R-:W-:Y:S01]  /*d630*/  SEL R248, R249, R248, !P1 ;  /* 0x000000f8f9f87207 */ /* 0x000fe20004800000 */
[----:B------:R-:W-:Y:S01]  /*d640*/  IMAD.MOV.U32 R249, RZ, RZ, R202 ;  /* 0x000000fffff97224 */ /* 0x000fe200078e00ca */
[C---:B------:R-:W-:Y:S01]  /*d650*/  LEA R202, P1, R176.reuse, c[0x0][0x160], 0x2 ;  /* 0x00005800b0ca7a11 */ /* 0x040fe200078210ff */
[----:B------:R-:W-:Y:S02]  /*d660*/  IMAD.MOV.U32 R188, RZ, RZ, R175 ;  /* 0x000000ffffbc7224 */ /* 0x000fe400078e00af */
[----:B------:R-:W-:Y:S02]  /*d670*/  IMAD R175, R115, c[0x0][0x190], RZ ;  /* 0x0000640073af7a24 */ /* 0x000fe400078e02ff */
[----:B----4-:R-:W-:Y:S02]  /*d680*/  IMAD R115, R207, c[0x0][0x184], RZ ;  /* 0x00006100cf737a24 */ /* 0x010fe400078e02ff */
[----:B------:R-:W-:Y:S01]  /*d690*/  IMAD.MOV.U32 R208, RZ, RZ, R203 ;  /* 0x000000ffffd07224 */ /* 0x000fe200078e00cb */
[----:B------:R-:W-:Y:S01]  /*d6a0*/  LEA.HI.X.SX32 R203, R176, c[0x0][0x164], 0x2, P1 ;  /* 0x00005900b0cb7a11 */ /* 0x000fe200008f16ff */
[----:B------:R-:W-:-:S02]  /*d6b0*/  IMAD.MOV.U32 R176, RZ, RZ, R185 ;  /* 0x000000ffffb07224 */ /* 0x000fc400078e00b9 */
[----:B------:R-:W-:Y:S01]  /*d6c0*/  IMAD.MOV.U32 R247, RZ, RZ, R200 ;  /* 0x000000fffff77224 */ /* 0x000fe200078e00c8 */
[----:B------:R-:W-:Y:S01]  /*d6d0*/  LEA R200, P1, R115, c[0x0][0x160], 0x2 ;  /* 0x0000580073c87a11 */ /* 0x000fe200078210ff */
[----:B------:R-:W-:Y:S02]  /*d6e0*/  IMAD R185, R119, c[0x0][0x190], RZ ;  /* 0x0000640077b97a24 */ /* 0x000fe400078e02ff */
[----:B------:R-:W-:Y:S02]  /*d6f0*/  IMAD.MOV.U32 R119, RZ, RZ, R186 ;  /* 0x000000ffff777224 */ /* 0x000fe400078e00ba */
[----:B------:R-:W-:Y:S02]  /*d700*/  IMAD R186, R120, c[0x0][0x190], RZ ;  /* 0x0000640078ba7a24 */ /* 0x000fe400078e02ff */
[----:B------:R-:W-:Y:S02]  /*d710*/  IMAD.MOV.U32 R120, RZ, RZ, R189 ;  /* 0x000000ffff787224 */ /* 0x000fe400078e00bd */
[----:B------:R-:W-:Y:S01]  /*d720*/  IMAD.MOV.U32 R207, RZ, RZ, R201 ;  /* 0x000000ffffcf7224 */ /* 0x000fe200078e00c9 */
[----:B------:R-:W-:Y:S01]  /*d730*/  LEA.HI.X.SX32 R201, R115, c[0x0][0x164], 0x2, P1 ;  /* 0x0000590073c97a11 */ /* 0x000fe200008f16ff */
[----:B------:R-:W-:-:S02]  /*d740*/  IMAD R189, R121, c[0x0][0x190], RZ ;  /* 0x0000640079bd7a24 */ /* 0x000fc400078e02ff */
[----:B------:R-:W-:Y:S01]  /*d750*/  IMAD.MOV.U32 R121, RZ, RZ, R124 ;  /* 0x000000ffff797224 */ /* 0x000fe200078e007c */
[----:B--2---:R-:W-:Y:S01]  /*d760*/  LEA R124, P1, R114, R0, 0x2 ;  /* 0x00000000727c7211 */ /* 0x004fe200078210ff */
[----:B------:R-:W-:-:S03]  /*d770*/  IMAD.MOV.U32 R115, RZ, RZ, R125 ;  /* 0x000000ffff737224 */ /* 0x000fc600078e007d */
[----:B------:R-:W-:-:S05]  /*d780*/  LEA.HI.X.SX32 R125, R114, R196, 0x2, P1 ;  /* 0x000000c4727d7211 */ /* 0x000fca00008f16ff */
[----:B------:R1:W-:Y:S04]  /*d790*/  STL.64 [R1+0x948], R124 ;  /* 0x0009487c01007387 */ /* 0x0003e80000100a00 */
[----:B-1----:R-:W2:Y:S01]  /*d7a0*/  LDL.LU.64 R124, [R1+0x2608] ;  /* 0x00260800017c7983 */ /* 0x002ea20000300a00 */
[----:B------:R-:W-:Y:S01]  /*d7b0*/  IMAD.MOV.U32 R180, RZ, RZ, R178 ;  /* 0x000000ffffb47224 */ /* 0x000fe200078e00b2 */
[----:B------:R-:W-:Y:S01]  /*d7c0*/  MOV R209, R179 ;  /* 0x000000b300d17202 */ /* 0x000fe20000000f00 */
[----:B------:R-:W-:Y:S02]  /*d7d0*/  IMAD R178, R116, c[0x0][0x190], RZ ;  /* 0x0000640074b27a24 */ /* 0x000fe400078e02ff */
[----:B------:R-:W-:Y:S02]  /*d7e0*/  IMAD R179, R117, c[0x0][0x190], RZ ;  /* 0x0000640075b37a24 */ /* 0x000fe400078e02ff */
[----:B------:R-:W-:-:S02]  /*d7f0*/  IMAD.MOV.U32 R116, RZ, RZ, R237 ;  /* 0x000000ffff747224 */ /* 0x000fc400078e00ed */
[----:B------:R-:W-:Y:S01]  /*d800*/  IMAD.MOV.U32 R117, RZ, RZ, R182 ;  /* 0x000000ffff757224 */ /* 0x000fe200078e00b6 */
[----:B------:R-:W-:Y:S01]  /*d810*/  LEA R236, P5, R150, R0, 0x2 ;  /* 0x0000000096ec7211 */ /* 0x000fe200078a10ff */
[----:B------:R-:W-:Y:S02]  /*d820*/  IMAD R182, R118, c[0x0][0x190], RZ ;  /* 0x0000640076b67a24 */ /* 0x000fe400078e02ff */
[----:B------:R-:W-:Y:S02]  /*d830*/  IMAD.MOV.U32 R118, RZ, RZ, R192 ;  /* 0x000000ffff767224 */ /* 0x000fe400078e00c0 */
[----:B------:R-:W-:Y:S02]  /*d840*/  IMAD R192, R122, c[0x0][0x190], RZ ;  /* 0x000064007ac07a24 */ /* 0x000fe400078e02ff */
[----:B------:R-:W-:Y:S02]  /*d850*/  IMAD.MOV.U32 R246, RZ, RZ, R193 ;  /* 0x000000fffff67224 */ /* 0x000fe400078e00c1 */
[----:B------:R-:W-:Y:S01]  /*d860*/  IMAD.MOV.U32 R122, RZ, RZ, R116 ;  /* 0x000000ffff7a7224 */ /* 0x000fe200078e0074 */
[----:B------:R-:W-:Y:S01]  /*d870*/  LEA.HI.X.SX32 R237, R150, R196, 0x2, P5 ;  /* 0x000000c496ed7211 */ /* 0x000fe200028f16ff */
[----:B------:R-:W-:-:S02]  /*d880*/  IMAD R193, R123, c[0x0][0x190], RZ ;  /* 0x000064007bc17a24 */ /* 0x000fc400078e02ff */
[----:B------:R-:W-:Y:S02]  /*d890*/  IMAD.MOV.U32 R116, RZ, RZ, R209 ;  /* 0x000000ffff747224 */ /* 0x000fe400078e00d1 */
[----:B------:R-:W-:Y:S02]  /*d8a0*/  IMAD.MOV.U32 R123, RZ, RZ, R115 ;  /* 0x000000ffff7b7224 */ /* 0x000fe400078e0073 */
[----:B------:R-:W-:Y:S01]  /*d8b0*/  IMAD.MOV.U32 R209, RZ, RZ, R128 ;  /* 0x000000ffffd17224 */ /* 0x000fe200078e0080 */
[C---:B------:R-:W-:Y:S01]  /*d8c0*/  LEA R128, P1, R149.reuse, R0, 0x2 ;  /* 0x0000000095807211 */ /* 0x040fe200078210ff */
[----:B------:R-:W-:Y:S01]  /*d8d0*/  IMAD.MOV.U32 R115, RZ, RZ, R247 ;  /* 0x000000ffff737224 */ /* 0x000fe200078e00f7 */
[----:B------:R-:W-:Y:S01]  /*d8e0*/  MOV R247, R206 ;  /* 0x000000ce00f77202 */ /* 0x000fe20000000f00 */
[----:B------:R-:W-:Y:S01]  /*d8f0*/  IMAD.MOV.U32 R206, RZ, RZ, R190 ;  /* 0x000000ffffce7224 */ /* 0x000fe200078e00be */
[----:B------:R1:W-:Y:S01]  /*d900*/  STL.64 [R1+0x2588], R236 ;  /* 0x002588ec01007387 */ /* 0x0003e20000100a00 */
[----:B------:R-:W-:Y:S01]  /*d910*/  IMAD.MOV.U32 R190, RZ, RZ, R129 ;  /* 0x000000ffffbe7224 */ /* 0x000fe200078e0081 */
[----:B------:R-:W-:Y:S01]  /*d920*/  LEA.HI.X.SX32 R129, R149, R196, 0x2, P1 ;  /* 0x000000c495817211 */ /* 0x000fe200008f16ff */
[----:B------:R-:W-:-:S02]  /*d930*/  IMAD.MOV.U32 R114, RZ, RZ, R121 ;  /* 0x000000ffff727224 */ /* 0x000fc400078e0079 */
[----:B------:R-:W-:Y:S02]  /*d940*/  IMAD.MOV.U32 R121, RZ, RZ, R117 ;  /* 0x000000ffff797224 */ /* 0x000fe400078e0075 */
[----:B------:R-:W-:Y:S02]  /*d950*/  IMAD.MOV.U32 R117, RZ, RZ, R246 ;  /* 0x000000ffff757224 */ /* 0x000fe400078e00f6 */
[----:B------:R-:W-:Y:S02]  /*d960*/  IMAD.MOV.U32 R246, RZ, RZ, R191 ;  /* 0x000000fffff67224 */ /* 0x000fe400078e00bf */
[----:B-1----:R-:W-:Y:S01]  /*d970*/  IMAD.MOV.U32 R237, RZ, RZ, R130 ;  /* 0x000000ffffed7224 */ /* 0x002fe200078e0082 */
[C---:B------:R-:W-:Y:S01]  /*d980*/  LEA R130, P5, R148.reuse, R0, 0x2 ;  /* 0x0000000094827211 */ /* 0x040fe200078a10ff */
[----:B------:R1:W-:Y:S01]  /*d990*/  STL.64 [R1+0x70], R128 ;  /* 0x0000708001007387 */ /* 0x0003e20000100a00 */
[----:B------:R-:W-:Y:S02]  /*d9a0*/  IMAD.MOV.U32 R150, RZ, RZ, R131 ;  /* 0x000000ffff967224 */ /* 0x000fe400078e0083 */
[----:B------:R-:W-:Y:S01]  /*d9b0*/  LEA.HI.X.SX32 R131, R148, R196, 0x2, P5 ;  /* 0x000000c494837211 */ /* 0x000fe200028f16ff */
[----:B------:R-:W-:-:S02]  /*d9c0*/  IMAD R2, R2, c[0x0][0x190], RZ ;  /* 0x0000640002027a24 */ /* 0x000fc400078e02ff */
[----:B------:R-:W-:Y:S01]  /*d9d0*/  IMAD.MOV.U32 R149, RZ, RZ, R114 ;  /* 0x000000ffff957224 */ /* 0x000fe200078e0072 */
[----:B-1----:R-:W-:Y:S01]  /*d9e0*/  LEA R128, P1, R147, R0, 0x2 ;  /* 0x0000000093807211 */ /* 0x002fe200078210ff */
[----:B------:R-:W-:-:S03]  /*d9f0*/  IMAD.MOV.U32 R114, RZ, RZ, R117 ;  /* 0x000000ffff727224 */ /* 0x000fc600078e0075 */
[----:B------:R-:W-:Y:S01]  /*da00*/  LEA.HI.X.SX32 R129, R147, R196, 0x2, P1 ;  /* 0x000000c493817211 */ /* 0x000fe200008f16ff */
[----:B------:R1:W-:Y:S01]  /*da10*/  STL.64 [R1+0x68], R130 ;  /* 0x0000688201007387 */ /* 0x0003e20000100a00 */
[----:B------:R-:W-:Y:S02]  /*da20*/  IMAD.MOV.U32 R117, RZ, RZ, R188 ;  /* 0x000000ffff757224 */ /* 0x000fe400078e00bc */
[----:B------:R-:W-:Y:S02]  /*da30*/  IMAD.MOV.U32 R188, RZ, RZ, R127 ;  /* 0x000000ffffbc7224 */ /* 0x000fe400078e007f */
[----:B------:R-:W-:Y:S01]  /*da40*/  IMAD R252, R252, c[0x0][0x190], RZ ;  /* 0x00006400fcfc7a24 */ /* 0x000fe200078e02ff */
[----:B-1----:R-:W3:Y:S04]  /*da50*/  LDL.LU.64 R130, [R1+0x2600] ;  /* 0x0026000001827983 */ /* 0x002ee80000300a00 */
[----:B------:R1:W-:Y:S01]  /*da60*/  STL.64 [R1+0x518], R128 ;  /* 0x0005188001007387 */ /* 0x0003e20000100a00 */
[----:B------:R-:W-:Y:S01]  /*da70*/  IMAD R251, R251, c[0x0][0x190], RZ ;  /* 0x00006400fbfb7a24 */ /* 0x000fe200078e02ff */
[----:B-1----:R-:W-:-:S04]  /*da80*/  LEA R128, P1, R2, R0, 0x2 ;  /* 0x0000000002807211 */ /* 0x002fc800078210ff */
[----:B------:R-:W-:Y:S01]  /*da90*/  LEA.HI.X.SX32 R129, R2, R196, 0x2, P1 ;  /* 0x000000c402817211 */ /* 0x000fe200008f16ff */
[----:B--2---:R-:W-:Y:S02]  /*daa0*/  IMAD R191, R124, c[0x0][0x190], RZ ;  /* 0x000064007cbf7a24 */ /* 0x004fe400078e02ff */
[----:B------:R-:W-:Y:S02]  /*dab0*/  IMAD.MOV.U32 R124, RZ, RZ, R237 ;  /* 0x000000ffff7c7224 */ /* 0x000fe400078e00ed */
[----:B------:R-:W-:Y:S02]  /*dac0*/  IMAD.MOV.U32 R237, RZ, RZ, R122 ;  /* 0x000000ffffed7224 */ /* 0x000fe400078e007a */
[----:B------:R-:W-:Y:S01]  /*dad0*/  IMAD.MOV.U32 R122, RZ, RZ, R115 ;  /* 0x000000ffff7a7224 */ /* 0x000fe200078e0073 */
[----:B------:R-:W-:Y:S01]  /*dae0*/  MOV R115, R246 ;  /* 0x000000f600737202 */ /* 0x000fe20000000f00 */
[----:B------:R-:W-:Y:S02]  /*daf0*/  IMAD.MOV.U32 R246, RZ, RZ, R209 ;  /* 0x000000fffff67224 */ /* 0x000fe400078e00d1 */
[----:B------:R-:W-:Y:S01]  /*db00*/  IMAD.MOV.U32 R209, RZ, RZ, R126 ;  /* 0x000000ffffd17224 */ /* 0x000fe200078e007e */
[----:B------:R-:W-:-:S04]  /*db10*/  LEA R126, P5, R146, R0, 0x2 ;  /* 0x00000000927e7211 */ /* 0x000fc800078a10ff */
[----:B------:R-:W-:-:S05]  /*db20*/  LEA.HI.X.SX32 R127, R146, R196, 0x2, P5 ;  /* 0x000000c4927f7211 */ /* 0x000fca00028f16ff */
[----:B------:R1:W-:Y:S01]  /*db30*/  STL.64 [R1+0x60], R126 ;  /* 0x0000607e01007387 */ /* 0x0003e20000100a00 */
[----:B------:R-:W-:-:S03]  /*db40*/  LEA R146, P5, R252, R0, 0x2 ;  /* 0x00000000fc927211 */ /* 0x000fc600078a10ff */
[----:B-1----:R-:W2:Y:S04]  /*db50*/  LDL.LU.64 R126, [R1+0x25f8] ;  /* 0x0025f800017e7983 */ /* 0x002ea80000300a00 */
[----:B------:R1:W-:Y:S01]  /*db60*/  STL.64 [R1+0x58], R128 ;  /* 0x0000588001007387 */ /* 0x0003e20000100a00 */
[----:B------:R-:W-:Y:S02]  /*db70*/  LEA.HI.X.SX32 R147, R252, R196, 0x2, P5 ;  /* 0x000000c4fc937211 */ /* 0x000fe400028f16ff */
[----:B-1----:R-:W-:-:S04]  /*db80*/  LEA R128, P1, R251, R0, 0x2 ;  /* 0x00000000fb807211 */ /* 0x002fc800078210ff */
[----:B------:R-:W-:Y:S01]  /*db90*/  LEA.HI.X.SX32 R129, R251, R196, 0x2, P1 ;  /* 0x000000c4fb817211 */ /* 0x000fe200008f16ff */
[----:B------:R-:W-:Y:S04]  /*dba0*/  STL.64 [R1+0x50], R146 ;  /* 0x0000509201007387 */ /* 0x000fe80000100a00 */
[----:B------:R1:W-:Y:S04]  /*dbb0*/  STL.64 [R1+0x520], R128 ;  /* 0x0005208001007387 */ /* 0x0003e80000100a00 */
[----:B-1----:R-:W4:Y:S01]  /*dbc0*/  LDL.LU.64 R128, [R1+0x25f0] ;  /* 0x0025f00001807983 */ /* 0x002f220000300a00 */
[----:B------:R-:W-:-:S02]  /*dbd0*/  IMAD R250, R250, c[0x0][0x190], RZ ;  /* 0x00006400fafa7a24 */ /* 0x000fc400078e02ff */
[----:B------:R-:W-:Y:S02]  /*dbe0*/  IMAD R3, R3, c[0x0][0x190], RZ ;  /* 0x0000640003037a24 */ /* 0x000fe400078e02ff */
[----:B------:R-:W-:Y:S02]  /*dbf0*/  IMAD.MOV.U32 R236, RZ, RZ, R150 ;  /* 0x000000ffffec7224 */ /* 0x000fe400078e0096 */
[----:B------:R-:W-:Y:S02]  /*dc00*/  IMAD.MOV.U32 R150, RZ, RZ, R116 ;  /* 0x000000ffff967224 */ /* 0x000fe400078e0074 */
[----:B------:R-:W-:Y:S01]  /*dc10*/  IMAD.MOV.U32 R148, RZ, RZ, R149 ;  /* 0x000000ffff947224 */ /* 0x000fe200078e0095 */
[----:B------:R-:W-:Y:S01]  /*dc20*/  LEA R146, P5, R250, R0, 0x2 ;  /* 0x00000000fa927211 */ /* 0x000fe200078a10ff */
[----:B------:R-:W-:Y:S02]  /*dc30*/  IMAD.MOV.U32 R116, RZ, RZ, R247 ;  /* 0x000000ffff747224 */ /* 0x000fe400078e00f7 */
[----:B------:R-:W-:-:S02]  /*dc40*/  IMAD.MOV.U32 R149, RZ, RZ, R188 ;  /* 0x000000ffff957224 */ /* 0x000fc400078e00bc */
[----:B------:R-:W-:Y:S02]  /*dc50*/  IMAD.MOV.U32 R247, RZ, RZ, R190 ;  /* 0x000000fffff77224 */ /* 0x000fe400078e00be */
[----:B------:R-:W-:Y:S02]  /*dc60*/  IMAD R190, R125, c[0x0][0x190], RZ ;  /* 0x000064007dbe7a24 */ /* 0x000fe400078e02ff */
[----:B------:R-:W-:Y:S01]  /*dc70*/  IMAD.MOV.U32 R125, RZ, RZ, R148 ;  /* 0x000000ffff7d7224 */ /* 0x000fe200078e0094 */
[----:B------:R-:W-:Y:S01]  /*dc80*/  LEA.HI.X.SX32 R147, R250, R196, 0x2, P5 ;  /* 0x000000c4fa937211 */ /* 0x000fe200028f16ff */
[----:B------:R-:W-:Y:S02]  /*dc90*/  IMAD R4, R4, c[0x0][0x190], RZ ;  /* 0x0000640004047a24 */ /* 0x000fe400078e02ff */
[----:B------:R-:W-:Y:S02]  /*dca0*/  IMAD.MOV.U32 R148, RZ, RZ, R149 ;  /* 0x000000ffff947224 */ /* 0x000fe400078e0095 */
[----:B------:R-:W-:Y:S01]  /*dcb0*/  IMAD.MOV.U32 R149, RZ, RZ, R187 ;  /* 0x000000ffff957224 */ /* 0x000fe200078e00bb */
[----:B------:R-:W-:Y:S01]  /*dcc0*/  LEA R250, P5, R4, R0, 0x2 ;  /* 0x0000000004fa7211 */ /* 0x000fe200078a10ff */
[----:B------:R-:W-:Y:S01]  /*dcd0*/  IMAD R5, R5, c[0x0][0x190], RZ ;  /* 0x0000640005057a24 */ /* 0x000fe200078e02ff */
[----:B------:R1:W-:Y:S01]  /*dce0*/  STL.64 [R1+0x48], R146 ;  /* 0x0000489201007387 */ /* 0x0003e20000100a00 */
[----:B------:R-:W-:Y:S01]  /*dcf0*/  IMAD R6, R6, c[0x0][0x190], RZ ;  /* 0x0000640006067a24 */ /* 0x000fe200078e02ff */
[----:B------:R-:W-:Y:S01]  /*dd00*/  LEA.HI.X.SX32 R251, R4, R196, 0x2, P5 ;  /* 0x000000c404fb7211 */ /* 0x000fe200028f16ff */
[----:B------:R-:W-:-:S03]  /*dd10*/  IMAD R7, R7, c[0x0][0x190], RZ ;  /* 0x0000640007077a24 */ /* 0x000fc600078e02ff */
[----:B------:R-:W-:Y:S01]  /*dd20*/  LEA R2, P5, R6, R0, 0x2 ;  /* 0x0000000006027211 */ /* 0x000fe200078a10ff */
[----:B-1----:R-:W-:Y:S02]  /*dd30*/  IMAD.MOV.U32 R147, RZ, RZ, R125 ;  /* 0x000000ffff937224 */ /* 0x002fe400078e007d */
[----:B------:R-:W-:Y:S02]  /*dd40*/  IMAD.MOV.U32 R125, RZ, RZ, R148 ;  /* 0x000000ffff7d7224 */ /* 0x000fe400078e0094 */
[----:B------:R-:W-:Y:S01]  /*dd50*/  IMAD.MOV.U32 R148, RZ, RZ, R149 ;  /* 0x000000ffff947224 */ /* 0x000fe200078e0095 */
[----:B------:R-:W-:Y:S01]  /*dd60*/  MOV R146, R147 ;  /* 0x0000009300927202 */ /* 0x000fe20000000f00 */
[----:B------:R-:W-:Y:S02]  /*dd70*/  IMAD.MOV.U32 R149, RZ, RZ, R184 ;  /* 0x000000ffff957224 */ /* 0x000fe400078e00b8 */
[----:B------:R-:W-:Y:S02]  /*dd80*/  IMAD.MOV.U32 R147, RZ, RZ, R125 ;  /* 0x000000ffff937224 */ /* 0x000fe400078e007d */
[----:B------:R-:W-:-:S02]  /*dd90*/  IMAD.MOV.U32 R125, RZ, RZ, R148 ;  /* 0x000000ffff7d7224 */ /* 0x000fc400078e0094 */
[----:B------:R-:W-:Y:S02]  /*dda0*/  IMAD R8, R8, c[0x0][0x190], RZ ;  /* 0x0000640008087a24 */ /* 0x000fe400078e02ff */
[----:B------:R-:W-:Y:S02]  /*ddb0*/  IMAD.MOV.U32 R148, RZ, RZ, R124 ;  /* 0x000000ffff947224 */ /* 0x000fe400078e007c */
[----:B------:R-:W-:Y:S02]  /*ddc0*/  IMAD.MOV.U32 R124, RZ, RZ, R183 ;  /* 0x000000ffff7c7224 */ /* 0x000fe400078e00b7 */
[----:B------:R-:W-:Y:S02]  /*ddd0*/  IMAD R9, R9, c[0x0][0x190], RZ ;  /* 0x0000640009097a24 */ /* 0x000fe400078e02ff */
[----:B------:R-:W-:Y:S02]  /*dde0*/  IMAD R10, R10, c[0x0][0x190], RZ ;  /* 0x000064000a0a7a24 */ /* 0x000fe400078e02ff */
[----:B------:R-:W-:-:S02]  /*ddf0*/  IMAD R11, R11, c[0x0][0x190], RZ ;  /* 0x000064000b0b7a24 */ /* 0x000fc400078e02ff */
[----:B------:R-:W-:Y:S02]  /*de00*/  IMAD R12, R12, c[0x0][0x190], RZ ;  /* 0x000064000c0c7a24 */ /* 0x000fe400078e02ff */
[----:B------:R-:W-:Y:S02]  /*de10*/  IMAD R13, R13, c[0x0][0x190], RZ ;  /* 0x000064000d0d7a24 */ /* 0x000fe400078e02ff */
[----:B------:R-:W-:Y:S02]  /*de20*/  IMAD R14, R14, c[0x0][0x190], RZ ;  /* 0x000064000e0e7a24 */ /* 0x000fe400078e02ff */
        /* <DEDUP_REMOVED lines=25> */
[----:B--2---:R-:W-:Y:S01]  /*dfc0*/  IMAD R188, R126, c[0x0][0x190], RZ ;  /* 0x000064007ebc7a24 */ /* 0x004fe200078e02ff */
[----:B------:R-:W-:Y:S01]  /*dfd0*/  LEA R126, P1, R3, R0, 0x2 ;  /* 0x00000000037e7211 */ /* 0x000fe200078210ff */
[----:B------:R-:W-:-:S03]  /*dfe0*/  IMAD R187, R127, c[0x0][0x190], RZ ;  /* 0x000064007fbb7a24 */ /* 0x000fc600078e02ff */
[----:B------:R-:W-:-:S05]  /*dff0*/  LEA.HI.X.SX32 R127, R3, R196, 0x2, P1 ;  /* 0x000000c4037f7211 */ /* 0x000fca00008f16ff */
[----:B------:R1:W-:Y:S01]  /*e000*/  STL.64 [R1+0x40], R126 ;  /* 0x0000407e01007387 */ /* 0x0003e20000100a00 */
[----:B------:R-:W-:-:S03]  /*e010*/  LEA.HI.X.SX32 R3, R6, R196, 0x2, P5 ;  /* 0x000000c406037211 */ /* 0x000fc600028f16ff */
[----:B------:R-:W-:Y:S01]  /*e020*/  STL.64 [R1+0x4e8], R250 ;  /* 0x0004e8fa01007387 */ /* 0x000fe20000100a00 */
[----:B-1----:R-:W-:-:S04]  /*e030*/  LEA R126, P1, R5, R0, 0x2 ;  /* 0x00000000057e7211 */ /* 0x002fc800078210ff */
[----:B------:R-:W-:-:S05]  /*e040*/  LEA.HI.X.SX32 R127, R5, R196, 0x2, P1 ;  /* 0x000000c4057f7211 */ /* 0x000fca00008f16ff */
[----:B------:R-:W-:Y:S01]  /*e050*/  STL.64 [R1+0x760], R126 ;  /* 0x0007607e01007387 */ /* 0x000fe20000100a00 */
[----:B----4-:R-:W-:Y:S01]  /*e060*/  IMAD R184, R128, c[0x0][0x190], RZ ;  /* 0x0000640080b87a24 */ /* 0x010fe200078e02ff */
[----:B------:R-:W-:Y:S01]  /*e070*/  LEA R128, P1, R7, R0, 0x2 ;  /* 0x0000000007807211 */ /* 0x000fe200078210ff */
[----:B------:R-:W-:Y:S01]  /*e080*/  IMAD R183, R129, c[0x0][0x190], RZ ;  /* 0x0000640081b77a24 */ /* 0x000fe200078e02ff */
[----:B------:R1:W-:Y:S02]  /*e090*/  STL.64 [R1+0x38], R2 ;  /* 0x0000380201007387 */ /* 0x0003e40000100a00 */
[----:B------:R-:W-:-:S05]  /*e0a0*/  LEA.HI.X.SX32 R129, R7, R196, 0x2, P1 ;  /* 0x000000c407817211 */ /* 0x000fca00008f16ff */
[----:B------:R2:W-:Y:S01]  /*e0b0*/  STL.64 [R1+0x30], R128 ;  /* 0x0000308001007387 */ /* 0x0005e20000100a00 */
[----:B-1----:R-:W-:-:S04]  /*e0c0*/  LEA R2, P5, R8, R0, 0x2 ;  /* 0x0000000008027211 */ /* 0x002fc800078a10ff */
[----:B------:R-:W-:Y:S02]  /*e0d0*/  LEA.HI.X.SX32 R3, R8, R196, 0x2, P5 ;  /* 0x000000c408037211 */ /* 0x000fe400028f16ff */
[CC--:B------:R-:W-:Y:S02]  /*e0e0*/  LEA R4, P5, R10.reuse, R0.reuse, 0x2 ;  /* 0x000000000a047211 */ /* 0x0c0fe400078a10ff */
[C---:B--2---:R-:W-:Y:S02]  /*e0f0*/  LEA R128, P1, R9.reuse, R0, 0x2 ;  /* 0x0000000009807211 */ /* 0x044fe400078210ff */
[-C--:B------:R-:W-:Y:S02]  /*e100*/  LEA.HI.X.SX32 R5, R10, R196.reuse, 0x2, P5 ;  /* 0x000000c40a057211 */ /* 0x080fe400028f16ff */
[----:B------:R-:W-:Y:S01]  /*e110*/  LEA.HI.X.SX32 R129, R9, R196, 0x2, P1 ;  /* 0x000000c409817211 */ /* 0x000fe200008f16ff */
[----:B------:R-:W-:Y:S01]  /*e120*/  STL.64 [R1+0x4e0], R2 ;  /* 0x0004e00201007387 */ /* 0x000fe20000100a00 */
[----:B------:R-:W-:-:S03]  /*e130*/  LEA R6, P1, R11, R0, 0x2 ;  /* 0x000000000b067211 */ /* 0x000fc600078210ff */
[----:B------:R-:W-:Y:S01]  /*e140*/  STL.64 [R1+0x758], R128 ;  /* 0x0007588001007387 */ /* 0x000fe20000100a00 */
[----:B------:R-:W-:-:S03]  /*e150*/  LEA.HI.X.SX32 R7, R11, R196, 0x2, P1 ;  /* 0x000000c40b077211 */ /* 0x000fc600008f16ff */
[----:B------:R1:W-:Y:S04]  /*e160*/  STL.64 [R1+0x28], R4 ;  /* 0x0000280401007387 */ /* 0x0003e80000100a00 */
[----:B------:R2:W-:Y:S01]  /*e170*/  STL.64 [R1+0x20], R6 ;  /* 0x0000200601007387 */ /* 0x0005e20000100a00 */
[----:B-1----:R-:W-:-:S04]  /*e180*/  LEA R4, P5, R12, R0, 0x2 ;  /* 0x000000000c047211 */ /* 0x002fc800078a10ff */
[----:B------:R-:W-:Y:S02]  /*e190*/  LEA.HI.X.SX32 R5, R12, R196, 0x2, P5 ;  /* 0x000000c40c057211 */ /* 0x000fe400028f16ff */
[----:B--2---:R-:W-:-:S03]  /*e1a0*/  LEA R6, P1, R13, R0, 0x2 ;  /* 0x000000000d067211 */ /* 0x004fc600078210ff */
[----:B------:R1:W-:Y:S01]  /*e1b0*/  STL.64 [R1+0x4f8], R4 ;  /* 0x0004f80401007387 */ /* 0x0003e20000100a00 */
[----:B------:R-:W-:-:S05]  /*e1c0*/  LEA.HI.X.SX32 R7, R13, R196, 0x2, P1 ;  /* 0x000000c40d077211 */ /* 0x000fca00008f16ff */
        /* <DEDUP_REMOVED lines=9> */
[C---:B--2---:R-:W-:Y:S01]  /*e260*/  LEA R6, P1, R17.reuse, R0, 0x2 ;  /* 0x0000000011067211 */ /* 0x044fe200078210ff */
[----:B------:R-:W-:Y:S02]  /*e270*/  IMAD.MOV.U32 R127, RZ, RZ, R123 ;  /* 0x000000ffff7f7224 */ /* 0x000fe400078e007b */
[----:B------:R1:W-:Y:S01]  /*e280*/  STL.64 [R1+0x4f0], R4 ;  /* 0x0004f00401007387 */ /* 0x0003e20000100a00 */
[----:B------:R-:W-:Y:S01]  /*e290*/  LEA.HI.X.SX32 R7, R17, R196, 0x2, P1 ;  /* 0x000000c411077211 */ /* 0x000fe200008f16ff */
[----:B------:R-:W-:Y:S02]  /*e2a0*/  IMAD.MOV.U32 R126, RZ, RZ, R146 ;  /* 0x000000ffff7e7224 */ /* 0x000fe400078e0092 */
[----:B------:R-:W-:Y:S02]  /*e2b0*/  IMAD.MOV.U32 R251, RZ, RZ, R127 ;  /* 0x000000fffffb7224 */ /* 0x000fe400078e007f */
[----:B------:R2:W-:Y:S01]  /*e2c0*/  STL.64 [R1+0x748], R6 ;  /* 0x0007480601007387 */ /* 0x0005e20000100a00 */
[----:B-1----:R-:W-:Y:S01]  /*e2d0*/  LEA R4, P5, R18, R0, 0x2 ;  /* 0x0000000012047211 */ /* 0x002fe200078a10ff */
[----:B------:R-:W-:-:S03]  /*e2e0*/  IMAD.MOV.U32 R127, RZ, RZ, R126 ;  /* 0x000000ffff7f7224 */ /* 0x000fc600078e007e */
[----:B------:R-:W-:Y:S01]  /*e2f0*/  LEA.HI.X.SX32 R5, R18, R196, 0x2, P5 ;  /* 0x000000c412057211 */ /* 0x000fe200028f16ff */
[----:B------:R-:W-:Y:S01]  /*e300*/  IMAD.MOV.U32 R126, RZ, RZ, R236 ;  /* 0x000000ffff7e7224 */ /* 0x000fe200078e00ec */
[C---:B--2---:R-:W-:Y:S01]  /*e310*/  LEA R6, P1, R19.reuse, R0, 0x2 ;  /* 0x0000000013067211 */ /* 0x044fe200078210ff */
[----:B------:R-:W-:Y:S02]  /*e320*/  IMAD.MOV.U32 R236, RZ, RZ, R237 ;  /* 0x000000ffffec7224 */ /* 0x000fe400078e00ed */
[----:B------:R-:W-:Y:S01]  /*e330*/  IMAD.MOV.U32 R237, RZ, RZ, R122 ;  /* 0x000000ffffed7224 */ /* 0x000fe200078e007a */
[----:B------:R1:W-:Y:S01]  /*e340*/  STL.64 [R1+0x8], R4 ;  /* 0x0000080401007387 */ /* 0x0003e20000100a00 */
[----:B------:R-:W-:Y:S01]  /*e350*/  IMAD.MOV.U32 R250, RZ, RZ, R251 ;  /* 0x000000fffffa7224 */ /* 0x000fe200078e00fb */
[----:B------:R-:W-:Y:S01]  /*e360*/  LEA.HI.X.SX32 R7, R19, R196, 0x2, P1 ;  /* 0x000000c413077211 */ /* 0x000fe200008f16ff */
[----:B------:R-:W-:Y:S02]  /*e370*/  IMAD.MOV.U32 R251, RZ, RZ, R127 ;  /* 0x000000fffffb7224 */ /* 0x000fe400078e007f */
[----:B------:R-:W-:-:S02]  /*e380*/  IMAD.MOV.U32 R127, RZ, RZ, R126 ;  /* 0x000000ffff7f7224 */ /* 0x000fc400078e007e */
[----:B------:R-:W-:Y:S01]  /*e390*/  IMAD.MOV.U32 R126, RZ, RZ, R237 ;  /* 0x000000ffff7e7224 */ /* 0x000fe200078e00ed */
[C---:B-1----:R-:W-:Y:S01]  /*e3a0*/  LEA R4, P5, R20.reuse, R0, 0x2 ;  /* 0x0000000014047211 */ /* 0x042fe200078a10ff */
[----:B------:R-:W-:Y:S01]  /*e3b0*/  IMAD.MOV.U32 R237, RZ, RZ, R150 ;  /* 0x000000ffffed7224 */ /* 0x000fe200078e0096 */
[----:B------:R1:W-:Y:S02]  /*e3c0*/  STL.64 [R1], R6 ;  /* 0x0000000601007387 */ /* 0x0003e40000100a00 */
[----:B------:R-:W-:Y:S01]  /*e3d0*/  LEA.HI.X.SX32 R5, R20, R196, 0x2, P5 ;  /* 0x000000c414057211 */ /* 0x000fe200028f16ff */
[----:B------:R-:W-:Y:S02]  /*e3e0*/  IMAD.MOV.U32 R128, RZ, RZ, R127 ;  /* 0x000000ffff807224 */ /* 0x000fe400078e007f */
[----:B------:R-:W-:Y:S02]  /*e3f0*/  IMAD.MOV.U32 R127, RZ, RZ, R126 ;  /* 0x000000ffff7f7224 */ /* 0x000fe400078e007e */
[----:B------:R-:W-:Y:S01]  /*e400*/  IMAD.MOV.U32 R3, RZ, RZ, R251 ;  /* 0x000000ffff037224 */ /* 0x000fe200078e00fb */
[----:B------:R2:W-:Y:S01]  /*e410*/  STL.64 [R1+0x508], R4 ;  /* 0x0005080401007387 */ /* 0x0005e20000100a00 */
[----:B------:R-:W-:Y:S01]  /*e420*/  IMAD.MOV.U32 R126, RZ, RZ, R237 ;  /* 0x000000ffff7e7224 */ /* 0x000fe200078e00ed */
[----:B-1----:R-:W-:Y:S01]  /*e430*/  LEA R6, P1, R21, R0, 0x2 ;  /* 0x0000000015067211 */ /* 0x002fe200078210ff */
[----:B------:R-:W-:-:S03]  /*e440*/  IMAD.MOV.U32 R237, RZ, RZ, R115 ;  /* 0x000000ffffed7224 */ /* 0x000fc600078e0073 */
[----:B------:R-:W-:Y:S02]  /*e450*/  LEA.HI.X.SX32 R7, R21, R196, 0x2, P1 ;  /* 0x000000c415077211 */ /* 0x000fe400008f16ff */
[----:B--2---:R-:W-:Y:S01]  /*e460*/  MOV R4, R250 ;  /* 0x000000fa00047202 */ /* 0x004fe20000000f00 */
[----:B------:R-:W-:Y:S01]  /*e470*/  IMAD.MOV.U32 R5, RZ, RZ, R3 ;  /* 0x000000ffff057224 */ /* 0x000fe200078e0003 */
[C---:B------:R-:W-:Y:S01]  /*e480*/  LEA R250, P5, R22.reuse, R0, 0x2 ;  /* 0x0000000016fa7211 */ /* 0x040fe200078a10ff */
[----:B------:R-:W-:Y:S01]  /*e490*/  IMAD.MOV.U32 R3, RZ, RZ, R237 ;  /* 0x000000ffff037224 */ /* 0x000fe200078e00ed */
[----:B------:R-:W-:Y:S01]  /*e4a0*/  MOV R237, R246 ;  /* 0x000000f600ed7202 */ /* 0x000fe20000000f00 */
[----:B------:R1:W-:Y:S01]  /*e4b0*/  STL.64 [R1+0x628], R6 ;  /* 0x0006280601007387 */ /* 0x0003e20000100a00 */
[----:B------:R-:W-:Y:S02]  /*e4c0*/  LEA R246, P1, R23, R0, 0x2 ;  /* 0x0000000017f67211 */ /* 0x000fe400078210ff */
[----:B------:R-:W-:-:S02]  /*e4d0*/  LEA.HI.X.SX32 R251, R22, R196, 0x2, P5 ;  /* 0x000000c416fb7211 */ /* 0x000fc400028f16ff */
[C---:B------:R-:W-:Y:S01]  /*e4e0*/  LEA R8, P5, R24.reuse, R0, 0x2 ;  /* 0x0000000018087211 */ /* 0x040fe200078a10ff */
[----:B------:R-:W-:Y:S02]  /*e4f0*/  IMAD.MOV.U32 R146, RZ, RZ, R125 ;  /* 0x000000ffff927224 */ /* 0x000fe400078e007d */
[----:B-1----:R-:W-:Y:S02]  /*e500*/  IMAD.MOV.U32 R6, RZ, RZ, R4 ;  /* 0x000000ffff067224 */ /* 0x002fe400078e0004 */
[----:B------:R-:W-:Y:S02]  /*e510*/  IMAD.MOV.U32 R4, RZ, RZ, R127 ;  /* 0x000000ffff047224 */ /* 0x000fe400078e007f */
[----:B------:R-:W-:Y:S01]  /*e520*/  IMAD.MOV.U32 R127, RZ, RZ, R247 ;  /* 0x000000ffff7f7224 */ /* 0x000fe200078e00f7 */
[-C--:B------:R-:W-:Y:S02]  /*e530*/  LEA.HI.X.SX32 R247, R23, R196.reuse, 0x2, P1 ;  /* 0x000000c417f77211 */ /* 0x080fe400008f16ff */
[----:B------:R-:W-:Y:S01]  /*e540*/  LEA.HI.X.SX32 R9, R24, R196, 0x2, P5 ;  /* 0x000000c418097211 */ /* 0x000fe200028f16ff */
[----:B------:R-:W-:Y:S01]  /*e550*/  IMAD.MOV.U32 R129, RZ, RZ, R128 ;  /* 0x000000ffff817224 */ /* 0x000fe200078e0080 */
[C---:B------:R-:W-:Y:S01]  /*e560*/  LEA R10, P1, R25.reuse, R0, 0x2 ;  /* 0x00000000190a7211 */ /* 0x040fe200078210ff */
[----:B------:R-:W-:Y:S01]  /*e570*/  IMAD.MOV.U32 R125, RZ, RZ, R124 ;  /* 0x000000ffff7d7224 */ /* 0x000fe200078e007c */
[----:B------:R-:W-:Y:S01]  /*e580*/  STL.64 [R1+0x2590], R250 ;  /* 0x002590fa01007387 */ /* 0x000fe20000100a00 */
[----:B------:R-:W-:Y:S01]  /*e590*/  IMAD.MOV.U32 R124, RZ, RZ, R120 ;  /* 0x000000ffff7c7224 */ /* 0x000fe200078e0078 */
[----:B------:R-:W-:Y:S01]  /*e5a0*/  LEA.HI.X.SX32 R11, R25, R196, 0x2, P1 ;  /* 0x000000c4190b7211 */ /* 0x000fe200008f16ff */
[----:B------:R-:W-:Y:S01]  /*e5b0*/  IMAD.MOV.U32 R2, RZ, RZ, R146 ;  /* 0x000000ffff027224 */ /* 0x000fe200078e0092 */
[----:B------:R-:W-:Y:S01]  /*e5c0*/  STL.64 [R1+0x2598], R246 ;  /* 0x002598f601007387 */ /* 0x000fe20000100a00 */
[----:B------:R-:W-:-:S02]  /*e5d0*/  IMAD.MOV.U32 R120, RZ, RZ, R181 ;  /* 0x000000ffff787224 */ /* 0x000fc400078e00b5 */
[----:B---3--:R-:W-:Y:S01]  /*e5e0*/  IMAD R181, R130, c[0x0][0x190], RZ ;  /* 0x0000640082b57a24 */ /* 0x008fe200078e02ff */
[----:B------:R1:W-:Y:S01]  /*e5f0*/  STL.64 [R1+0x500], R8 ;  /* 0x0005000801007387 */ /* 0x0003e20000100a00 */
[----:B------:R-:W-:Y:S02]  /*e600*/  IMAD.MOV.U32 R7, RZ, RZ, R5 ;  /* 0x000000ffff077224 */ /* 0x000fe400078e0005 */
[----:B------:R-:W-:Y:S02]  /*e610*/  IMAD.MOV.U32 R130, RZ, RZ, R3 ;  /* 0x000000ffff827224 */ /* 0x000fe400078e0003 */
[----:B------:R-:W-:Y:S01]  /*e620*/  IMAD.MOV.U32 R5, RZ, RZ, R2 ;  /* 0x000000ffff057224 */ /* 0x000fe200078e0002 */
[----:B------:R-:W-:Y:S01]  /*e630*/  LEA R2, P5, R26, R0, 0x2 ;  /* 0x000000001a027211 */ /* 0x000fe200078a10ff */
[----:B------:R2:W-:Y:S01]  /*e640*/  STL.64 [R1+0x630], R10 ;  /* 0x0006300a01007387 */ /* 0x0005e20000100a00 */
[----:B-1----:R-:W-:Y:S02]  /*e650*/  IMAD.MOV.U32 R8, RZ, RZ, R129 ;  /* 0x000000ffff087224 */ /* 0x002fe400078e0081 */
[----:B------:R-:W-:-:S02]  /*e660*/  IMAD.MOV.U32 R129, RZ, RZ, R4 ;  /* 0x000000ffff817224 */ /* 0x000fc400078e0004 */
[----:B------:R-:W-:Y:S01]  /*e670*/  IMAD.MOV.U32 R4, RZ, RZ, R147 ;  /* 0x000000ffff047224 */ /* 0x000fe200078e0093 */
[----:B------:R-:W-:Y:S01]  /*e680*/  LEA.HI.X.SX32 R3, R26, R196, 0x2, P5 ;  /* 0x000000c41a037211 */ /* 0x000fe200028f16ff */
[----:B------:R-:W-:Y:S02]  /*e690*/  IMAD.MOV.U32 R146, RZ, RZ, R125 ;  /* 0x000000ffff927224 */ /* 0x000fe400078e007d */
[----:B--2---:R-:W-:Y:S02]  /*e6a0*/  IMAD.MOV.U32 R10, RZ, RZ, R130 ;  /* 0x000000ffff0a7224 */ /* 0x004fe400078e0082 */
[----:B------:R-:W-:Y:S01]  /*e6b0*/  IMAD.MOV.U32 R130, RZ, RZ, R4 ;  /* 0x000000ffff827224 */ /* 0x000fe200078e0004 */
[-C--:B------:R-:W-:Y:S01]  /*e6c0*/  LEA R4, P1, R27, R0.reuse, 0x2 ;  /* 0x000000001b047211 */ /* 0x080fe200078210ff */
[----:B------:R-:W-:Y:S01]  /*e6d0*/  IMAD.MOV.U32 R125, RZ, RZ, R120 ;  /* 0x000000ffff7d7224 */ /* 0x000fe200078e0078 */
[----:B------:R-:W-:Y:S01]  /*e6e0*/  LEA R12, P5, R28, R0, 0x2 ;  /* 0x000000001c0c7211 */ /* 0x000fe200078a10ff */
[----:B------:R-:W-:-:S02]  /*e6f0*/  IMAD.MOV.U32 R120, RZ, RZ, R180 ;  /* 0x000000ffff787224 */ /* 0x000fc400078e00b4 */
[----:B------:R-:W-:Y:S02]  /*e700*/  IMAD R180, R131, c[0x0][0x190], RZ ;  /* 0x0000640083b47a24 */ /* 0x000fe400078e02ff */
[----:B------:R-:W-:Y:S01]  /*e710*/  IMAD.MOV.U32 R131, RZ, RZ, R5 ;  /* 0x000000ffff837224 */ /* 0x000fe200078e0005 */
[----:B------:R-:W-:Y:S01]  /*e720*/  LEA.HI.X.SX32 R5, R27, R196, 0x2, P1 ;  /* 0x000000c41b057211 */ /* 0x000fe200008f16ff */
[----:B------:R-:W-:Y:S01]  /*e730*/  IMAD.MOV.U32 R252, RZ, RZ, R146 ;  /* 0x000000fffffc7224 */ /* 0x000fe200078e0092 */
[----:B------:R-:W-:Y:S01]  /*e740*/  LEA R14, P1, R29, R0, 0x2 ;  /* 0x000000001d0e7211 */ /* 0x000fe200078210ff */
[----:B------:R-:W-:Y:S01]  /*e750*/  IMAD.MOV.U32 R9, RZ, RZ, R118 ;  /* 0x000000ffff097224 */ /* 0x000fe200078e0076 */
[-C--:B------:R-:W-:Y:S01]  /*e760*/  LEA.HI.X.SX32 R13, R28, R196.reuse, 0x2, P5 ;  /* 0x000000c41c0d7211 */ /* 0x080fe200028f16ff */
[----:B------:R-:W-:Y:S01]  /*e770*/  IMAD.MOV.U32 R123, RZ, RZ, R176 ;  /* 0x000000ffff7b7224 */ /* 0x000fe200078e00b0 */
[----:B------:R-:W-:Y:S01]  /*e780*/  MOV R146, R125 ;  /* 0x0000007d00927202 */ /* 0x000fe20000000f00 */
[----:B------:R-:W-:Y:S01]  /*e790*/  IMAD.MOV.U32 R125, RZ, RZ, R177 ;  /* 0x000000ffff7d7224 */ /* 0x000fe200078e00b1 */
[----:B------:R-:W-:Y:S01]  /*e7a0*/  STL.64 [R1+0x25a0], R2 ;  /* 0x0025a00201007387 */ /* 0x000fe20000100a00 */
[----:B------:R-:W-:Y:S01]  /*e7b0*/  IMAD R176, R133, c[0x0][0x190], RZ ;  /* 0x0000640085b07a24 */ /* 0x000fe200078e02ff */
[----:B------:R-:W-:Y:S01]  /*e7c0*/  LEA.HI.X.SX32 R15, R29, R196, 0x2, P1 ;  /* 0x000000c41d0f7211 */ /* 0x000fe200008f16ff */
[----:B------:R-:W-:Y:S01]  /*e7d0*/  IMAD.MOV.U32 R133, RZ, RZ, R9 ;  /* 0x000000ffff857224 */ /* 0x000fe200078e0009 */
[----:B------:R-:W-:Y:S01]  /*e7e0*/  STL.64 [R1+0x25a8], R4 ;  /* 0x0025a80401007387 */ /* 0x000fe20000100a00 */
[----:B------:R-:W-:Y:S01]  /*e7f0*/  MOV R9, R6 ;  /* 0x0000000600097202 */ /* 0x000fe20000000f00 */
[----:B------:R-:W-:-:S02]  /*e800*/  IMAD.MOV.U32 R11, RZ, RZ, R7 ;  /* 0x000000ffff0b7224 */ /* 0x000fc400078e0007 */
[----:B------:R1:W-:Y:S01]  /*e810*/  STL.64 [R1+0x510], R12 ;  /* 0x0005100c01007387 */ /* 0x0003e20000100a00 */
[----:B------:R-:W-:Y:S01]  /*e820*/  IMAD R177, R132, c[0x0][0x190], RZ ;  /* 0x0000640084b17a24 */ /* 0x000fe200078e02ff */
[----:B------:R-:W-:Y:S01]  /*e830*/  LEA R6, P5, R30, R0, 0x2 ;  /* 0x000000001e067211 */ /* 0x000fe200078a10ff */
[----:B------:R-:W-:Y:S01]  /*e840*/  IMAD R132, R134, c[0x0][0x190], RZ ;  /* 0x0000640086847a24 */ /* 0x000fe200078e02ff */
[----:B------:R2:W-:Y:S01]  /*e850*/  STL.64 [R1+0x638], R14 ;  /* 0x0006380e01007387 */ /* 0x0005e20000100a00 */
[----:B------:R-:W-:Y:S02]  /*e860*/  IMAD.MOV.U32 R134, RZ, RZ, R133 ;  /* 0x000000ffff867224 */ /* 0x000fe400078e0085 */
[----:B------:R-:W-:Y:S02]  /*e870*/  IMAD.MOV.U32 R133, RZ, RZ, R11 ;  /* 0x000000ffff857224 */ /* 0x000fe400078e000b */
[----:B-1----:R-:W-:Y:S02]  /*e880*/  IMAD.MOV.U32 R12, RZ, RZ, R8 ;  /* 0x000000ffff0c7224 */ /* 0x002fe400078e0008 */
[----:B------:R-:W-:-:S02]  /*e890*/  IMAD.MOV.U32 R8, RZ, RZ, R125 ;  /* 0x000000ffff087224 */ /* 0x000fc400078e007d */
[----:B--2---:R-:W-:Y:S02]  /*e8a0*/  IMAD.MOV.U32 R14, RZ, RZ, R12 ;  /* 0x000000ffff0e7224 */ /* 0x004fe400078e000c */
[----:B------:R-:W-:Y:S02]  /*e8b0*/  IMAD.MOV.U32 R13, RZ, RZ, R9 ;  /* 0x000000ffff0d7224 */ /* 0x000fe400078e0009 */
[----:B------:R-:W-:Y:S01]  /*e8c0*/  IMAD.MOV.U32 R12, RZ, RZ, R8 ;  /* 0x000000ffff0c7224 */ /* 0x000fe200078e0008 */
[----:B------:R-:W-:Y:S01]  /*e8d0*/  LEA R8, P1, R31, R0, 0x2 ;  /* 0x000000001f087211 */ /* 0x000fe200078210ff */
[----:B------:R-:W-:Y:S01]  /*e8e0*/  IMAD.MOV.U32 R11, RZ, RZ, R119 ;  /* 0x000000ffff0b7224 */ /* 0x000fe200078e0077 */
[----:B------:R-:W-:Y:S01]  /*e8f0*/  LEA.HI.X.SX32 R7, R30, R196, 0x2, P5 ;  /* 0x000000c41e077211 */ /* 0x000fe200028f16ff */
[----:B------:R-:W-:Y:S01]  /*e900*/  IMAD R122, R135, c[0x0][0x190], RZ ;  /* 0x00006400877a7a24 */ /* 0x000fe200078e02ff */
[----:B------:R-:W-:Y:S01]  /*e910*/  LEA R4, P5, R32, R0, 0x2 ;  /* 0x0000000020047211 */ /* 0x000fe200078a10ff */
[----:B------:R-:W-:Y:S01]  /*e920*/  IMAD.MOV.U32 R16, RZ, RZ, R134 ;  /* 0x000000ffff107224 */ /* 0x000fe200078e0086 */
[----:B------:R-:W-:Y:S01]  /*e930*/  LEA.HI.X.SX32 R9, R31, R196, 0x2, P1 ;  /* 0x000000c41f097211 */ /* 0x000fe200008f16ff */
[----:B------:R-:W-:-:S02]  /*e940*/  IMAD.MOV.U32 R134, RZ, RZ, R14 ;  /* 0x000000ffff867224 */ /* 0x000fc400078e000e */
[----:B------:R-:W-:Y:S02]  /*e950*/  IMAD.MOV.U32 R135, RZ, RZ, R13 ;  /* 0x000000ffff877224 */ /* 0x000fe400078e000d */
[----:B------:R-:W-:Y:S01]  /*e960*/  IMAD.MOV.U32 R15, RZ, RZ, R12 ;  /* 0x000000ffff0f7224 */ /* 0x000fe200078e000c */
[----:B------:R-:W-:Y:S01]  /*e970*/  MOV R12, R121 ;  /* 0x00000079000c7202 */ /* 0x000fe20000000f00 */
[----:B------:R-:W-:Y:S01]  /*e980*/  IMAD.MOV.U32 R14, RZ, RZ, R11 ;  /* 0x000000ffff0e7224 */ /* 0x000fe200078e000b */
[C---:B------:R-:W-:Y:S01]  /*e990*/  LEA R2, P1, R33.reuse, R0, 0x2 ;  /* 0x0000000021027211 */ /* 0x040fe200078210ff */
[----:B------:R-:W-:Y:S01]  /*e9a0*/  IMAD.MOV.U32 R13, RZ, RZ, R10 ;  /* 0x000000ffff0d7224 */ /* 0x000fe200078e000a */
[----:B------:R-:W-:Y:S01]  /*e9b0*/  LEA.HI.X.SX32 R5, R32, R196, 0x2, P5 ;  /* 0x000000c420057211 */ /* 0x000fe200028f16ff */
[----:B------:R-:W-:Y:S01]  /*e9c0*/  IMAD.MOV.U32 R18, RZ, RZ, R135 ;  /* 0x000000ffff127224 */ /* 0x000fe200078e0087 */
[----:B------:R-:W-:Y:S01]  /*e9d0*/  LEA R10, P5, R34, R0, 0x2 ;  /* 0x00000000220a7211 */ /* 0x000fe200078a10ff */
[----:B------:R-:W-:Y:S01]  /*e9e0*/  IMAD.MOV.U32 R135, RZ, RZ, R14 ;  /* 0x000000ffff877224 */ /* 0x000fe200078e000e */
[----:B------:R-:W-:Y:S01]  /*e9f0*/  LEA.HI.X.SX32 R3, R33, R196, 0x2, P1 ;  /* 0x000000c421037211 */ /* 0x000fe200008f16ff */
[----:B------:R-:W-:Y:S01]  /*ea00*/  IMAD.MOV.U32 R14, RZ, RZ, R12 ;  /* 0x000000ffff0e7224 */ /* 0x000fe200078e000c */
[----:B------:R-:W-:Y:S01]  /*ea10*/  STL.64 [R1+0x25b0], R6 ;  /* 0x0025b00601007387 */ /* 0x000fe20000100a00 */
[----:B------:R-:W-:Y:S01]  /*ea20*/  IMAD.MOV.U32 R17, RZ, RZ, R15 ;  /* 0x000000ffff117224 */ /* 0x000fe200078e000f */
[----:B------:R-:W-:-:S02]  /*ea30*/  LEA R12, P1, R35, R0, 0x2 ;  /* 0x00000000230c7211 */ /* 0x000fc400078210ff */
[----:B------:R-:W-:Y:S01]  /*ea40*/  STL.64 [R1+0x25b8], R8 ;  /* 0x0025b80801007387 */ /* 0x000fe20000100a00 */
[-C--:B------:R-:W-:Y:S01]  /*ea50*/  LEA.HI.X.SX32 R11, R34, R196.reuse, 0x2, P5 ;  /* 0x000000c4220b7211 */ /* 0x080fe200028f16ff */
[----:B------:R-:W-:Y:S02]  /*ea60*/  IMAD.MOV.U32 R15, RZ, RZ, R13 ;  /* 0x000000ffff0f7224 */ /* 0x000fe400078e000d */
[----:B------:R1:W-:Y:S01]  /*ea70*/  STL.64 [R1+0x4d8], R4 ;  /* 0x0004d80401007387 */ /* 0x0003e20000100a00 */
[----:B------:R-:W-:Y:S01]  /*ea80*/  LEA.HI.X.SX32 R13, R35, R196, 0x2, P1 ;  /* 0x000000c4230d7211 */ /* 0x000fe200008f16ff */
[----:B------:R-:W-:Y:S02]  /*ea90*/  IMAD.MOV.U32 R19, RZ, RZ, R17 ;  /* 0x000000ffff137224 */ /* 0x000fe400078e0011 */
[----:B------:R2:W-:Y:S01]  /*eaa0*/  STL.64 [R1+0x648], R2 ;  /* 0x0006480201007387 */ /* 0x0005e20000100a00 */
[----:B------:R-:W-:Y:S02]  /*eab0*/  IMAD.MOV.U32 R20, RZ, RZ, R14 ;  /* 0x000000ffff147224 */ /* 0x000fe400078e000e */
[----:B------:R-:W-:Y:S01]  /*eac0*/  IMAD.MOV.U32 R17, RZ, RZ, R131 ;  /* 0x000000ffff117224 */ /* 0x000fe200078e0083 */
[-C--:B-1----:R-:W-:Y:S01]  /*ead0*/  LEA R4, P5, R36, R0.reuse, 0x2 ;  /* 0x0000000024047211 */ /* 0x082fe200078a10ff */
[----:B------:R-:W-:Y:S01]  /*eae0*/  IMAD.MOV.U32 R115, RZ, RZ, R116 ;  /* 0x000000ffff737224 */ /* 0x000fe200078e0074 */
[----:B--2---:R-:W-:Y:S01]  /*eaf0*/  LEA R2, P1, R37, R0, 0x2 ;  /* 0x0000000025027211 */ /* 0x004fe200078210ff */
[----:B------:R-:W-:Y:S01]  /*eb00*/  IMAD R40, R40, c[0x0][0x190], RZ ;  /* 0x0000640028287a24 */ /* 0x000fe200078e02ff */
[----:B------:R-:W-:Y:S01]  /*eb10*/  LEA.HI.X.SX32 R5, R36, R196, 0x2, P5 ;  /* 0x000000c424057211 */ /* 0x000fe200028f16ff */
[----:B------:R-:W-:Y:S01]  /*eb20*/  IMAD R116, R137, c[0x0][0x190], RZ ;  /* 0x0000640089747a24 */ /* 0x000fe200078e02ff */
[----:B------:R-:W-:Y:S01]  /*eb30*/  LEA R14, P5, R38, R0, 0x2 ;  /* 0x00000000260e7211 */ /* 0x000fe200078a10ff */
[----:B------:R-:W-:Y:S01]  /*eb40*/  IMAD.MOV.U32 R150, RZ, RZ, R114 ;  /* 0x000000ffff967224 */ /* 0x000fe200078e0072 */
[----:B------:R-:W-:Y:S01]  /*eb50*/  LEA.HI.X.SX32 R3, R37, R196, 0x2, P1 ;  /* 0x000000c425037211 */ /* 0x000fe200008f16ff */
[----:B------:R-:W-:Y:S01]  /*eb60*/  IMAD.MOV.U32 R137, RZ, RZ, R20 ;  /* 0x000000ffff897224 */ /* 0x000fe200078e0014 */
[----:B------:R-:W-:Y:S01]  /*eb70*/  STL.64 [R1+0x25c0], R10 ;  /* 0x0025c00a01007387 */ /* 0x000fe20000100a00 */
[----:B------:R-:W-:-:S02]  /*eb80*/  IMAD.MOV.U32 R22, RZ, RZ, R17 ;  /* 0x000000ffff167224 */ /* 0x000fc400078e0011 */
[----:B------:R-:W-:Y:S01]  /*eb90*/  IMAD.MOV.U32 R21, RZ, RZ, R16 ;  /* 0x000000ffff157224 */ /* 0x000fe200078e0010 */
[----:B------:R-:W-:Y:S01]  /*eba0*/  LEA R16, P1, R39, R0, 0x2 ;  /* 0x0000000027107211 */ /* 0x000fe200078210ff */
[----:B------:R-:W-:Y:S01]  /*ebb0*/  IMAD R41, R41, c[0x0][0x190], RZ ;  /* 0x0000640029297a24 */ /* 0x000fe200078e02ff */
[----:B------:R-:W-:Y:S01]  /*ebc0*/  STL.64 [R1+0x25c8], R12 ;  /* 0x0025c80c01007387 */ /* 0x000fe20000100a00 */
[----:B------:R-:W-:Y:S02]  /*ebd0*/  IMAD R114, R136, c[0x0][0x190], RZ ;  /* 0x0000640088727a24 */ /* 0x000fe400078e02ff */
[----:B------:R-:W-:Y:S02]  /*ebe0*/  IMAD.MOV.U32 R128, RZ, RZ, R126 ;  /* 0x000000ffff807224 */ /* 0x000fe400078e007e */
[----:B------:R-:W-:Y:S01]  /*ebf0*/  IMAD.MOV.U32 R20, RZ, RZ, R146 ;  /* 0x000000ffff147224 */ /* 0x000fe200078e0092 */
[----:B------:R1:W-:Y:S01]  /*ec00*/  STL.64 [R1+0x4d0], R4 ;  /* 0x0004d00401007387 */ /* 0x0003e20000100a00 */
[----:B------:R-:W-:-:S02]  /*ec10*/  IMAD.MOV.U32 R126, RZ, RZ, R115 ;  /* 0x000000ffff7e7224 */ /* 0x000fc400078e0073 */
[----:B------:R-:W-:Y:S01]  /*ec20*/  IMAD.MOV.U32 R136, RZ, RZ, R15 ;  /* 0x000000ffff887224 */ /* 0x000fe200078e000f */
[-C--:B------:R-:W-:Y:S01]  /*ec30*/  LEA.HI.X.SX32 R15, R38, R196.reuse, 0x2, P5 ;  /* 0x000000c4260f7211 */ /* 0x080fe200028f16ff */
[----:B------:R-:W-:Y:S01]  /*ec40*/  IMAD R115, R138, c[0x0][0x190], RZ ;  /* 0x000064008a737a24 */ /* 0x000fe200078e02ff */
[----:B------:R2:W-:Y:S01]  /*ec50*/  STL.64 [R1+0x650], R2 ;  /* 0x0006500201007387 */ /* 0x0005e20000100a00 */
[----:B------:R-:W-:Y:S01]  /*ec60*/  IMAD R42, R42, c[0x0][0x190], RZ ;  /* 0x000064002a2a7a24 */ /* 0x000fe200078e02ff */
[----:B------:R-:W-:Y:S01]  /*ec70*/  LEA.HI.X.SX32 R17, R39, R196, 0x2, P1 ;  /* 0x000000c427117211 */ /* 0x000fe200008f16ff */
[----:B------:R-:W-:Y:S02]  /*ec80*/  IMAD.MOV.U32 R138, RZ, RZ, R22 ;  /* 0x000000ffff8a7224 */ /* 0x000fe400078e0016 */
[----:B------:R-:W-:Y:S01]  /*ec90*/  IMAD.MOV.U32 R251, RZ, RZ, R20 ;  /* 0x000000fffffb7224 */ /* 0x000fe200078e0014 */
[----:B-1----:R-:W-:Y:S01]  /*eca0*/  LEA R4, P5, R40, R0, 0x2 ;  /* 0x0000000028047211 */ /* 0x002fe200078a10ff */
[----:B------:R-:W-:-:S02]  /*ecb0*/  IMAD R43, R43, c[0x0][0x190], RZ ;  /* 0x000064002b2b7a24 */ /* 0x000fc400078e02ff */
[----:B------:R-:W-:Y:S01]  /*ecc0*/  IMAD.MOV.U32 R20, RZ, RZ, R154 ;  /* 0x000000ffff147224 */ /* 0x000fe200078e009a */
[----:B------:R-:W-:Y:S01]  /*ecd0*/  LEA.HI.X.SX32 R5, R40, R196, 0x2, P5 ;  /* 0x000000c428057211 */ /* 0x000fe200028f16ff */
[----:B------:R-:W-:Y:S01]  /*ece0*/  IMAD.MOV.U32 R250, RZ, RZ, R21 ;  /* 0x000000fffffa7224 */ /* 0x000fe200078e0015 */
[CC--:B--2---:R-:W-:Y:S01]  /*ecf0*/  LEA R2, P1, R41.reuse, R0.reuse, 0x2 ;  /* 0x0000000029027211 */ /* 0x0c4fe200078210ff */
[----:B------:R-:W-:Y:S01]  /*ed00*/  IMAD.MOV.U32 R21, RZ, RZ, R18 ;  /* 0x000000ffff157224 */ /* 0x000fe200078e0012 */
[----:B------:R-:W-:Y:S01]  /*ed10*/  LEA R18, P5, R42, R0, 0x2 ;  /* 0x000000002a127211 */ /* 0x000fe200078a10ff */
[----:B------:R-:W-:Y:S01]  /*ed20*/  IMAD.MOV.U32 R246, RZ, RZ, R138 ;  /* 0x000000fffff67224 */ /* 0x000fe200078e008a */
[----:B------:R-:W-:Y:S01]  /*ed30*/  LEA.HI.X.SX32 R3, R41, R196, 0x2, P1 ;  /* 0x000000c429037211 */ /* 0x000fe200008f16ff */
[----:B------:R-:W-:Y:S02]  /*ed40*/  IMAD R44, R44, c[0x0][0x190], RZ ;  /* 0x000064002c2c7a24 */ /* 0x000fe400078e02ff */
[----:B------:R-:W-:Y:S01]  /*ed50*/  IMAD.MOV.U32 R138, RZ, RZ, R251 ;  /* 0x000000ffff8a7224 */ /* 0x000fe200078e00fb */
[----:B------:R-:W-:Y:S01]  /*ed60*/  MOV R146, R155 ;  /* 0x0000009b00927202 */ /* 0x000fe20000000f00 */
[----:B------:R-:W-:Y:S01]  /*ed70*/  IMAD.MOV.U32 R251, RZ, RZ, R20 ;  /* 0x000000fffffb7224 */ /* 0x000fe200078e0014 */
[----:B------:R-:W-:Y:S01]  /*ed80*/  LEA R20, P1, R43, R0, 0x2 ;  /* 0x000000002b147211 */ /* 0x000fe200078210ff */
[----:B------:R-:W-:Y:S01]  /*ed90*/  IMAD R45, R45, c[0x0][0x190], RZ ;  /* 0x000064002d2d7a24 */ /* 0x000fe200078e02ff */
[----:B------:R-:W2:Y:S01]  /*eda0*/  LDL.LU R155, [R1+0x25e8] ;  /* 0x0025e800019b7983 */ /* 0x000ea20000300800 */
[----:B------:R-:W-:Y:S01]  /*edb0*/  IMAD.MOV.U32 R22, RZ, RZ, R19 ;  /* 0x000000ffff167224 */ /* 0x000fe200078e0013 */
[-C--:B------:R-:W-:Y:S01]  /*edc0*/  LEA.HI.X.SX32 R19, R42, R196.reuse, 0x2, P5 ;  /* 0x000000c42a137211 */ /* 0x080fe200028f16ff */
[----:B------:R-:W-:Y:S01]  /*edd0*/  IMAD.MOV.U32 R247, RZ, RZ, R250 ;  /* 0x000000fffff77224 */ /* 0x000fe200078e00fa */
[----:B------:R1:W-:Y:S01]  /*ede0*/  STL.64 [R1+0x4c8], R4 ;  /* 0x0004c80401007387 */ /* 0x0003e20000100a00 */
[----:B------:R-:W-:Y:S01]  /*edf0*/  IMAD.MOV.U32 R250, RZ, RZ, R21 ;  /* 0x000000fffffa7224 */ /* 0x000fe200078e0015 */
[----:B------:R-:W-:-:S02]  /*ee00*/  LEA.HI.X.SX32 R21, R43, R196, 0x2, P1 ;  /* 0x000000c42b157211 */ /* 0x000fc400008f16ff */
[----:B------:R-:W3:Y:S01]  /*ee10*/  LDL.LU R154, [R1+0x25e4] ;  /* 0x0025e400019a7983 */ /* 0x000ee20000300800 */
[----:B------:R-:W-:-:S03]  /*ee20*/  IMAD.MOV.U32 R147, RZ, RZ, R117 ;  /* 0x000000ffff937224 */ /* 0x000fc600078e0075 */
[----:B------:R4:W-:Y:S01]  /*ee30*/  STL.64 [R1+0x660], R2 ;  /* 0x0006600201007387 */ /* 0x0009e20000100a00 */
[----:B------:R-:W-:Y:S01]  /*ee40*/  IMAD R117, R139, c[0x0][0x190], RZ ;  /* 0x000064008b757a24 */ /* 0x000fe200078e02ff */
[C---:B-1----:R-:W-:Y:S01]  /*ee50*/  LEA R4, P5, R44.reuse, R0, 0x2 ;  /* 0x000000002c047211 */ /* 0x042fe200078a10ff */
[----:B------:R-:W-:Y:S02]  /*ee60*/  IMAD.MOV.U32 R139, RZ, RZ, R250 ;  /* 0x000000ffff8b7224 */ /* 0x000fe400078e00fa */
[----:B------:R-:W-:Y:S01]  /*ee70*/  IMAD.MOV.U32 R23, RZ, RZ, R22 ;  /* 0x000000ffff177224 */ /* 0x000fe200078e0016 */
[----:B------:R-:W-:Y:S01]  /*ee80*/  LEA.HI.X.SX32 R5, R44, R196, 0x2, P5 ;  /* 0x000000c42c057211 */ /* 0x000fe200028f16ff */
[----:B------:R-:W-:Y:S01]  /*ee90*/  IMAD.MOV.U32 R250, RZ, RZ, R152 ;  /* 0x000000fffffa7224 */ /* 0x000fe200078e0098 */
[C---:B----4-:R-:W-:Y:S01]  /*eea0*/  LEA R2, P1, R45.reuse, R0, 0x2 ;  /* 0x000000002d027211 */ /* 0x050fe200078210ff */
[----:B------:R-:W-:Y:S02]  /*eeb0*/  IMAD.MOV.U32 R22, RZ, RZ, R249 ;  /* 0x000000ffff167224 */ /* 0x000fe400078e00f9 */
[----:B------:R-:W-:Y:S01]  /*eec0*/  IMAD.MOV.U32 R249, RZ, RZ, R153 ;  /* 0x000000fffff97224 */ /* 0x000fe200078e0099 */
[----:B------:R-:W-:Y:S01]  /*eed0*/  LEA.HI.X.SX32 R3, R45, R196, 0x2, P1 ;  /* 0x000000c42d037211 */ /* 0x000fe200008f16ff */
[----:B------:R-:W4:Y:S01]  /*eee0*/  LDL.LU R153, [R1+0x25e0] ;  /* 0x0025e00001997983 */ /* 0x000f220000300800 */
[----:B------:R-:W-:-:S02]  /*eef0*/  IMAD.MOV.U32 R26, RZ, RZ, R250 ;  /* 0x000000ffff1a7224 */ /* 0x000fc400078e00fa */
[----:B------:R-:W-:Y:S01]  /*ef00*/  IMAD.MOV.U32 R250, RZ, RZ, R150 ;  /* 0x000000fffffa7224 */ /* 0x000fe200078e0096 */
[----:B------:R-:W-:Y:S01]  /*ef10*/  STL.64 [R1+0x4c0], R4 ;  /* 0x0004c00401007387 */ /* 0x000fe20000100a00 */
[----:B------:R-:W-:-:S03]  /*ef20*/  IMAD.MOV.U32 R150, RZ, RZ, R151 ;  /* 0x000000ffff967224 */ /* 0x000fc600078e0097 */
[----:B------:R-:W2:Y:S04]  /*ef30*/  LDL.LU R152, [R1+0x25dc] ;  /* 0x0025dc0001987983 */ /* 0x000ea80000300800 */
[----:B------:R1:W-:Y:S04]  /*ef40*/  STL.64 [R1+0x668], R2 ;  /* 0x0006680201007387 */ /* 0x0003e80000100a00 */
[----:B------:R-:W2:Y:S01]  /*ef50*/  LDL.LU R151, [R1+0x25d8] ;  /* 0x0025d80001977983 */ /* 0x000ea20000300800 */
[----:B------:R-:W-:Y:S02]  /*ef60*/  IMAD R46, R46, c[0x0][0x190], RZ ;  /* 0x000064002e2e7a24 */ /* 0x000fe400078e02ff */
[----:B------:R-:W-:-:S02]  /*ef70*/  IMAD.MOV.U32 R24, RZ, RZ, R251 ;  /* 0x000000ffff187224 */ /* 0x000fc400078e00fb */
[----:B------:R-:W-:Y:S01]  /*ef80*/  IMAD.MOV.U32 R251, RZ, RZ, R22 ;  /* 0x000000fffffb7224 */ /* 0x000fe200078e0016 */
[----:B------:R-:W-:Y:S01]  /*ef90*/  LEA R22, P5, R46, R0, 0x2 ;  /* 0x000000002e167211 */ /* 0x000fe200078a10ff */
[----:B------:R-:W-:Y:S01]  /*efa0*/  IMAD R48, R48, c[0x0][0x190], RZ ;  /* 0x0000640030307a24 */ /* 0x000fe200078e02ff */
[----:B------:R-:W-:Y:S01]  /*efb0*/  MOV R25, R23 ;  /* 0x0000001700197202 */ /* 0x000fe20000000f00 */
[----:B------:R-:W-:Y:S01]  /*efc0*/  IMAD R47, R47, c[0x0][0x190], RZ ;  /* 0x000064002f2f7a24 */ /* 0x000fe200078e02ff */
[----:B------:R-:W-:Y:S01]  /*efd0*/  LEA.HI.X.SX32 R23, R46, R196, 0x2, P5 ;  /* 0x000000c42e177211 */ /* 0x000fe200028f16ff */
[----:B-1----:R-:W-:Y:S01]  /*efe0*/  IMAD.MOV.U32 R3, RZ, RZ, R139 ;  /* 0x000000ffff037224 */ /* 0x002fe200078e008b */
[CC--:B------:R-:W-:Y:S01]  /*eff0*/  LEA R4, P5, R48.reuse, R0.reuse, 0x2 ;  /* 0x0000000030047211 */ /* 0x0c0fe200078a10ff */
[----:B------:R-:W-:Y:S01]  /*f000*/  IMAD.MOV.U32 R139, RZ, RZ, R24 ;  /* 0x000000ffff8b7224 */ /* 0x000fe200078e0018 */
[----:B------:R-:W-:Y:S01]  /*f010*/  LEA R24, P1, R47, R0, 0x2 ;  /* 0x000000002f187211 */ /* 0x000fe200078210ff */
[----:B------:R-:W-:Y:S01]  /*f020*/  IMAD R49, R49, c[0x0][0x190], RZ ;  /* 0x0000640031317a24 */ /* 0x000fe200078e02ff */
[-C--:B------:R-:W-:Y:S01]  /*f030*/  LEA.HI.X.SX32 R5, R48, R196.reuse, 0x2, P5 ;  /* 0x000000c430057211 */ /* 0x080fe200028f16ff */
[----:B------:R-:W-:Y:S01]  /*f040*/  IMAD.MOV.U32 R2, RZ, RZ, R25 ;  /* 0x000000ffff027224 */ /* 0x000fe200078e0019 */
[----:B------:R-:W-:Y:S01]  /*f050*/  LEA.HI.X.SX32 R25, R47, R196, 0x2, P1 ;  /* 0x000000c42f197211 */ /* 0x000fe200008f16ff */
[----:B------:R-:W-:Y:S01]  /*f060*/  IMAD R50, R50, c[0x0][0x190], RZ ;  /* 0x0000640032327a24 */ /* 0x000fe200078e02ff */
[----:B------:R-:W-:Y:S01]  /*f070*/  LEA R6, P1, R49, R0, 0x2 ;  /* 0x0000000031067211 */ /* 0x000fe200078210ff */
[----:B------:R-:W-:Y:S01]  /*f080*/  IMAD R51, R51, c[0x0][0x190], RZ ;  /* 0x0000640033337a24 */ /* 0x000fe200078e02ff */
[----:B------:R1:W-:Y:S01]  /*f090*/  STL.64 [R1+0x4b8], R4 ;  /* 0x0004b80401007387 */ /* 0x0003e20000100a00 */
[----:B------:R-:W-:Y:S01]  /*f0a0*/  IMAD R52, R52, c[0x0][0x190], RZ ;  /* 0x0000640034347a24 */ /* 0x000fe200078e02ff */
[----:B------:R-:W-:Y:S01]  /*f0b0*/  LEA.HI.X.SX32 R7, R49, R196, 0x2, P1 ;  /* 0x000000c431077211 */ /* 0x000fe200008f16ff */
[----:B------:R-:W-:Y:S01]  /*f0c0*/  IMAD R53, R53, c[0x0][0x190], RZ ;  /* 0x0000640035357a24 */ /* 0x000fe200078e02ff */
[----:B------:R-:W-:Y:S01]  /*f0d0*/  LEA R28, P1, R51, R0, 0x2 ;  /* 0x00000000331c7211 */ /* 0x000fe200078210ff */
[----:B-1----:R-:W-:-:S02]  /*f0e0*/  IMAD.MOV.U32 R5, RZ, RZ, R2 ;  /* 0x000000ffff057224 */ /* 0x002fc400078e0002 */
[----:B------:R-:W-:Y:S01]  /*f0f0*/  IMAD.MOV.U32 R2, RZ, RZ, R26 ;  /* 0x000000ffff027224 */ /* 0x000fe200078e001a */
[C---:B------:R-:W-:Y:S01]  /*f100*/  LEA R26, P5, R50.reuse, R0, 0x2 ;  /* 0x00000000321a7211 */ /* 0x040fe200078a10ff */
[----:B------:R1:W-:Y:S01]  /*f110*/  STL.64 [R1+0x678], R6 ;  /* 0x0006780601007387 */ /* 0x0003e20000100a00 */
[-C--:B------:R-:W-:Y:S02]  /*f120*/  LEA.HI.X.SX32 R29, R51, R196.reuse, 0x2, P1 ;  /* 0x000000c4331d7211 */ /* 0x080fe400008f16ff */
[----:B------:R-:W-:Y:S01]  /*f130*/  LEA.HI.X.SX32 R27, R50, R196, 0x2, P5 ;  /* 0x000000c4321b7211 */ /* 0x000fe200028f16ff */
[----:B------:R-:W-:Y:S01]  /*f140*/  IMAD R54, R54, c[0x0][0x190], RZ ;  /* 0x0000640036367a24 */ /* 0x000fe200078e02ff */
[----:B------:R-:W-:Y:S01]  /*f150*/  LEA R8, P5, R52, R0, 0x2 ;  /* 0x0000000034087211 */ /* 0x000fe200078a10ff */
[----:B------:R-:W-:-:S03]  /*f160*/  IMAD R55, R55, c[0x0][0x190], RZ ;  /* 0x0000640037377a24 */ /* 0x000fc600078e02ff */
[----:B------:R-:W-:Y:S02]  /*f170*/  LEA.HI.X.SX32 R9, R52, R196, 0x2, P5 ;  /* 0x000000c434097211 */ /* 0x000fe400028f16ff */
[CC--:B-1----:R-:W-:Y:S01]  /*f180*/  LEA R6, P1, R53.reuse, R0.reuse, 0x2 ;  /* 0x0000000035067211 */ /* 0x0c2fe200078210ff */
[----:B------:R-:W-:Y:S01]  /*f190*/  IMAD R56, R56, c[0x0][0x190], RZ ;  /* 0x0000640038387a24 */ /* 0x000fe200078e02ff */
[C---:B------:R-:W-:Y:S02]  /*f1a0*/  LEA R30, P5, R54.reuse, R0, 0x2 ;  /* 0x00000000361e7211 */ /* 0x040fe400078a10ff */
[----:B------:R-:W-:Y:S01]  /*f1b0*/  LEA.HI.X.SX32 R7, R53, R196, 0x2, P1 ;  /* 0x000000c435077211 */ /* 0x000fe200008f16ff */
[----:B------:R-:W-:Y:S01]  /*f1c0*/  IMAD R57, R57, c[0x0][0x190], RZ ;  /* 0x0000640039397a24 */ /* 0x000fe200078e02ff */
[C---:B------:R-:W-:Y:S01]  /*f1d0*/  LEA R32, P1, R55.reuse, R0, 0x2 ;  /* 0x0000000037207211 */ /* 0x040fe200078210ff */
[----:B------:R1:W-:Y:S01]  /*f1e0*/  STL.64 [R1+0x4b0], R8 ;  /* 0x0004b00801007387 */ /* 0x0003e20000100a00 */
[-C--:B------:R-:W-:Y:S01]  /*f1f0*/  LEA.HI.X.SX32 R31, R54, R196.reuse, 0x2, P5 ;  /* 0x000000c4361f7211 */ /* 0x080fe200028f16ff */
[----:B------:R-:W-:Y:S01]  /*f200*/  IMAD R58, R58, c[0x0][0x190], RZ ;  /* 0x000064003a3a7a24 */ /* 0x000fe200078e02ff */
[----:B------:R-:W-:Y:S01]  /*f210*/  LEA.HI.X.SX32 R33, R55, R196, 0x2, P1 ;  /* 0x000000c437217211 */ /* 0x000fe200008f16ff */
[----:B------:R1:W-:Y:S01]  /*f220*/  STL.64 [R1+0x680], R6 ;  /* 0x0006800601007387 */ /* 0x0003e20000100a00 */
[----:B------:R-:W-:-:S02]  /*f230*/  IMAD R59, R59, c[0x0][0x190], RZ ;  /* 0x000064003b3b7a24 */ /* 0x000fc400078e02ff */
[----:B------:R-:W-:Y:S01]  /*f240*/  IMAD R60, R60, c[0x0][0x190], RZ ;  /* 0x000064003c3c7a24 */ /* 0x000fe200078e02ff */
[-C--:B-1----:R-:W-:Y:S02]  /*f250*/  LEA R8, P1, R57, R0.reuse, 0x2 ;  /* 0x0000000039087211 */ /* 0x082fe400078210ff */
[C---:B------:R-:W-:Y:S01]  /*f260*/  LEA R6, P5, R56.reuse, R0, 0x2 ;  /* 0x0000000038067211 */ /* 0x040fe200078a10ff */
[----:B------:R-:W-:Y:S01]  /*f270*/  IMAD R61, R61, c[0x0][0x190], RZ ;  /* 0x000064003d3d7a24 */ /* 0x000fe200078e02ff */
[-C--:B------:R-:W-:Y:S02]  /*f280*/  LEA.HI.X.SX32 R9, R57, R196.reuse, 0x2, P1 ;  /* 0x000000c439097211 */ /* 0x080fe400008f16ff */
[----:B------:R-:W-:Y:S02]  /*f290*/  LEA.HI.X.SX32 R7, R56, R196, 0x2, P5 ;  /* 0x000000c438077211 */ /* 0x000fe400028f16ff */
[CC--:B------:R-:W-:Y:S02]  /*f2a0*/  LEA R34, P5, R58.reuse, R0.reuse, 0x2 ;  /* 0x000000003a227211 */ /* 0x0c0fe400078a10ff */
[C---:B------:R-:W-:Y:S01]  /*f2b0*/  LEA R36, P1, R59.reuse, R0, 0x2 ;  /* 0x000000003b247211 */ /* 0x040fe200078210ff */
[----:B------:R-:W-:Y:S01]  /*f2c0*/  STL.64 [R1+0x4a8], R6 ;  /* 0x0004a80601007387 */ /* 0x000fe20000100a00 */
[----:B------:R-:W-:Y:S01]  /*f2d0*/  LEA.HI.X.SX32 R35, R58, R196, 0x2, P5 ;  /* 0x000000c43a237211 */ /* 0x000fe200028f16ff */
[----:B------:R-:W-:Y:S01]  /*f2e0*/  IMAD R62, R62, c[0x0][0x190], RZ ;  /* 0x000064003e3e7a24 */ /* 0x000fe200078e02ff */
[C---:B------:R-:W-:Y:S01]  /*f2f0*/  LEA R10, P5, R60.reuse, R0, 0x2 ;  /* 0x000000003c0a7211 */ /* 0x040fe200078a10ff */
[----:B------:R1:W-:Y:S01]  /*f300*/  STL.64 [R1+0x690], R8 ;  /* 0x0006900801007387 */ /* 0x0003e20000100a00 */
[-C--:B------:R-:W-:Y:S01]  /*f310*/  LEA.HI.X.SX32 R37, R59, R196.reuse, 0x2, P1 ;  /* 0x000000c43b257211 */ /* 0x080fe200008f16ff */
[----:B------:R-:W-:Y:S01]  /*f320*/  IMAD R63, R63, c[0x0][0x190], RZ ;  /* 0x000064003f3f7a24 */ /* 0x000fe200078e02ff */
[----:B------:R-:W-:Y:S01]  /*f330*/  LEA.HI.X.SX32 R11, R60, R196, 0x2, P5 ;  /* 0x000000c43c0b7211 */ /* 0x000fe200028f16ff */
[----:B------:R-:W-:Y:S01]  /*f340*/  IMAD R64, R64, c[0x0][0x190], RZ ;  /* 0x0000640040407a24 */ /* 0x000fe200078e02ff */
[-C--:B------:R-:W-:Y:S01]  /*f350*/  LEA R38, P5, R62, R0.reuse, 0x2 ;  /* 0x000000003e267211 */ /* 0x080fe200078a10ff */
[----:B------:R-:W-:Y:S01]  /*f360*/  IMAD R65, R65, c[0x0][0x190], RZ ;  /* 0x0000640041417a24 */ /* 0x000fe200078e02ff */
[----:B-1----:R-:W-:-:S04]  /*f370*/  LEA R8, P1, R61, R0, 0x2 ;  /* 0x000000003d087211 */ /* 0x002fc800078210ff */
[----:B------:R-:W-:Y:S02]  /*f380*/  LEA.HI.X.SX32 R9, R61, R196, 0x2, P1 ;  /* 0x000000c43d097211 */ /* 0x000fe400008f16ff */
[C---:B------:R-:W-:Y:S01]  /*f390*/  LEA R40, P1, R63.reuse, R0, 0x2 ;  /* 0x000000003f287211 */ /* 0x040fe200078210ff */
[----:B------:R1:W-:Y:S01]  /*f3a0*/  STL.64 [R1+0x4a0], R10 ;  /* 0x0004a00a01007387 */ /* 0x0003e20000100a00 */
[----:B------:R-:W-:Y:S01]  /*f3b0*/  LEA.HI.X.SX32 R39, R62, R196, 0x2, P5 ;  /* 0x000000c43e277211 */ /* 0x000fe200028f16ff */
[----:B------:R-:W-:Y:S01]  /*f3c0*/  IMAD R66, R66, c[0x0][0x190], RZ ;  /* 0x0000640042427a24 */ /* 0x000fe200078e02ff */
[C---:B------:R-:W-:Y:S02]  /*f3d0*/  LEA R12, P5, R64.reuse, R0, 0x2 ;  /* 0x00000000400c7211 */ /* 0x040fe400078a10ff */
[-C--:B------:R-:W-:Y:S01]  /*f3e0*/  LEA.HI.X.SX32 R41, R63, R196.reuse, 0x2, P1 ;  /* 0x000000c43f297211 */ /* 0x080fe200008f16ff */
[----:B------:R-:W-:Y:S01]  /*f3f0*/  IMAD R67, R67, c[0x0][0x190], RZ ;  /* 0x0000640043437a24 */ /* 0x000fe200078e02ff */
[----:B------:R-:W-:-:S02]  /*f400*/  LEA.HI.X.SX32 R13, R64, R196, 0x2, P5 ;  /* 0x000000c4400d7211 */ /* 0x000fc400028f16ff */
[CC--:B-1----:R-:W-:Y:S01]  /*f410*/  LEA R10, P1, R65.reuse, R0.reuse, 0x2 ;  /* 0x00000000410a7211 */ /* 0x0c2fe200078210ff */
[----:B------:R-:W-:Y:S01]  /*f420*/  IMAD R68, R68, c[0x0][0x190], RZ ;  /* 0x0000640044447a24 */ /* 0x000fe200078e02ff */
[C---:B------:R-:W-:Y:S02]  /*f430*/  LEA R42, P5, R66.reuse, R0, 0x2 ;  /* 0x00000000422a7211 */ /* 0x040fe400078a10ff */
[----:B------:R-:W-:Y:S01]  /*f440*/  LEA.HI.X.SX32 R11, R65, R196, 0x2, P1 ;  /* 0x000000c4410b7211 */ /* 0x000fe200008f16ff */
[----:B------:R-:W-:Y:S01]  /*f450*/  IMAD R69, R69, c[0x0][0x190], RZ ;  /* 0x0000640045457a24 */ /* 0x000fe200078e02ff */
[----:B------:R-:W-:Y:S01]  /*f460*/  LEA R44, P1, R67, R0, 0x2 ;  /* 0x00000000432c7211 */ /* 0x000fe200078210ff */
[----:B------:R-:W-:Y:S01]  /*f470*/  STL.64 [R1+0x698], R8 ;  /* 0x0006980801007387 */ /* 0x000fe20000100a00 */
[----:B------:R-:W-:-:S03]  /*f480*/  LEA.HI.X.SX32 R43, R66, R196, 0x2, P5 ;  /* 0x000000c4422b7211 */ /* 0x000fc600028f16ff */
[----:B------:R1:W-:Y:S01]  /*f490*/  STL.64 [R1+0x498], R12 ;  /* 0x0004980c01007387 */ /* 0x0003e20000100a00 */
[----:B------:R-:W-:Y:S01]  /*f4a0*/  LEA.HI.X.SX32 R45, R67, R196, 0x2, P1 ;  /* 0x000000c4432d7211 */ /* 0x000fe200008f16ff */
[----:B------:R-:W-:Y:S02]  /*f4b0*/  IMAD R70, R70, c[0x0][0x190], RZ ;  /* 0x0000640046467a24 */ /* 0x000fe400078e02ff */
[----:B------:R1:W-:Y:S01]  /*f4c0*/  STL.64 [R1+0x6a8], R10 ;  /* 0x0006a80a01007387 */ /* 0x0003e20000100a00 */
[----:B------:R-:W-:Y:S02]  /*f4d0*/  IMAD R71, R71, c[0x0][0x190], RZ ;  /* 0x0000640047477a24 */ /* 0x000fe400078e02ff */
[----:B------:R-:W-:Y:S01]  /*f4e0*/  IMAD R72, R72, c[0x0][0x190], RZ ;  /* 0x0000640048487a24 */ /* 0x000fe200078e02ff */
[-C--:B-1----:R-:W-:Y:S02]  /*f4f0*/  LEA R12, P1, R69, R0.reuse, 0x2 ;  /* 0x00000000450c7211 */ /* 0x082fe400078210ff */
[----:B------:R-:W-:-:S02]  /*f500*/  LEA R10, P5, R68, R0, 0x2 ;  /* 0x00000000440a7211 */ /* 0x000fc400078a10ff */
[-C--:B------:R-:W-:Y:S02]  /*f510*/  LEA.HI.X.SX32 R13, R69, R196.reuse, 0x2, P1 ;  /* 0x000000c4450d7211 */ /* 0x080fe400008f16ff */
[----:B------:R-:W-:Y:S01]  /*f520*/  LEA.HI.X.SX32 R11, R68, R196, 0x2, P5 ;  /* 0x000000c4440b7211 */ /* 0x000fe200028f16ff */
[----:B------:R-:W-:Y:S01]  /*f530*/  IMAD R73, R73, c[0x0][0x190], RZ ;  /* 0x0000640049497a24 */ /* 0x000fe200078e02ff */
[CC--:B------:R-:W-:Y:S02]  /*f540*/  LEA R46, P5, R70.reuse, R0.reuse, 0x2 ;  /* 0x00000000462e7211 */ /* 0x0c0fe400078a10ff */
[C---:B------:R-:W-:Y:S01]  /*f550*/  LEA R48, P1, R71.reuse, R0, 0x2 ;  /* 0x0000000047307211 */ /* 0x040fe200078210ff */
[----:B------:R-:W-:Y:S01]  /*f560*/  STL.64 [R1+0x490], R10 ;  /* 0x0004900a01007387 */ /* 0x000fe20000100a00 */
[-C--:B------:R-:W-:Y:S02]  /*f570*/  LEA.HI.X.SX32 R47, R70, R196.reuse, 0x2, P5 ;  /* 0x000000c4462f7211 */ /* 0x080fe400028f16ff */
[----:B------:R-:W-:Y:S01]  /*f580*/  LEA.HI.X.SX32 R49, R71, R196, 0x2, P1 ;  /* 0x000000c447317211 */ /* 0x000fe200008f16ff */
[----:B------:R1:W-:Y:S01]  /*f590*/  STL.64 [R1+0x6b0], R12 ;  /* 0x0006b00c01007387 */ /* 0x0003e20000100a00 */
[----:B------:R-:W-:Y:S01]  /*f5a0*/  LEA R52, P1, R73, R0, 0x2 ;  /* 0x0000000049347211 */ /* 0x000fe200078210ff */
[----:B------:R-:W-:-:S02]  /*f5b0*/  IMAD R74, R74, c[0x0][0x190], RZ ;  /* 0x000064004a4a7a24 */ /* 0x000fc400078e02ff */
[----:B------:R-:W-:Y:S01]  /*f5c0*/  IMAD R75, R75, c[0x0][0x190], RZ ;  /* 0x000064004b4b7a24 */ /* 0x000fe200078e02ff */
[----:B------:R-:W-:Y:S02]  /*f5d0*/  LEA.HI.X.SX32 R53, R73, R196, 0x2, P1 ;  /* 0x000000c449357211 */ /* 0x000fe400008f16ff */
[----:B-1----:R-:W-:-:S04]  /*f5e0*/  LEA R12, P5, R72, R0, 0x2 ;  /* 0x00000000480c7211 */ /* 0x002fc800078a10ff */
[----:B------:R-:W-:Y:S01]  /*f5f0*/  LEA.HI.X.SX32 R13, R72, R196, 0x2, P5 ;  /* 0x000000c4480d7211 */ /* 0x000fe200028f16ff */
[----:B------:R-:W-:Y:S01]  /*f600*/  IMAD R76, R76, c[0x0][0x190], RZ ;  /* 0x000064004c4c7a24 */ /* 0x000fe200078e02ff */
[C---:B------:R-:W-:Y:S01]  /*f610*/  LEA R50, P5, R74.reuse, R0, 0x2 ;  /* 0x000000004a327211 */ /* 0x040fe200078a10ff */
[----:B------:R-:W-:Y:S02]  /*f620*/  IMAD R77, R77, c[0x0][0x190], RZ ;  /* 0x000064004d4d7a24 */ /* 0x000fe400078e02ff */
[----:B------:R-:W-:Y:S04]  /*f630*/  STL.64 [R1+0x488], R12 ;  /* 0x0004880c01007387 */ /* 0x000fe80000100a00 */
[----:B------:R1:W-:Y:S01]  /*f640*/  STL.64 [R1+0x6c0], R52 ;  /* 0x0006c03401007387 */ /* 0x0003e20000100a00 */
[----:B------:R-:W-:Y:S01]  /*f650*/  LEA.HI.X.SX32 R51, R74, R196, 0x2, P5 ;  /* 0x000000c44a337211 */ /* 0x000fe200028f16ff */
[----:B------:R-:W-:Y:S01]  /*f660*/  IMAD.MOV.U32 R4, RZ, RZ, R5 ;  /* 0x000000ffff047224 */ /* 0x000fe200078e0005 */
[-C--:B------:R-:W-:Y:S01]  /*f670*/  LEA R54, P5, R76, R0.reuse, 0x2 ;  /* 0x000000004c367211 */ /* 0x080fe200078a10ff */
[----:B------:R-:W-:Y:S01]  /*f680*/  IMAD R118, R140, c[0x0][0x190], RZ ;  /* 0x000064008c767a24 */ /* 0x000fe200078e02ff */
[----:B-1----:R-:W-:-:S04]  /*f690*/  LEA R52, P1, R75, R0, 0x2 ;  /* 0x000000004b347211 */ /* 0x002fc800078210ff */
[----:B------:R-:W-:Y:S02]  /*f6a0*/  LEA.HI.X.SX32 R53, R75, R196, 0x2, P1 ;  /* 0x000000c44b357211 */ /* 0x000fe400008f16ff */
[C---:B------:R-:W-:Y:S01]  /*f6b0*/  LEA R56, P1, R77.reuse, R0, 0x2 ;  /* 0x000000004d387211 */ /* 0x040fe200078210ff */
[----:B------:R-:W-:Y:S01]  /*f6c0*/  IMAD.MOV.U32 R140, RZ, RZ, R3 ;  /* 0x000000ffff8c7224 */ /* 0x000fe200078e0003 */
[-C--:B------:R-:W-:Y:S01]  /*f6d0*/  LEA.HI.X.SX32 R55, R76, R196.reuse, 0x2, P5 ;  /* 0x000000c44c377211 */ /* 0x080fe200028f16ff */
[----:B------:R-:W-:Y:S01]  /*f6e0*/  IMAD R78, R78, c[0x0][0x190], RZ ;  /* 0x000064004e4e7a24 */ /* 0x000fe200078e02ff */
[----:B------:R-:W-:Y:S01]  /*f6f0*/  LEA.HI.X.SX32 R57, R77, R196, 0x2, P1 ;  /* 0x000000c44d397211 */ /* 0x000fe200008f16ff */
[----:B------:R-:W-:Y:S02]  /*f700*/  IMAD.MOV.U32 R7, RZ, RZ, R4 ;  /* 0x000000ffff077224 */ /* 0x000fe400078e0004 */
[----:B------:R-:W-:Y:S02]  /*f710*/  IMAD R79, R79, c[0x0][0x190], RZ ;  /* 0x000064004f4f7a24 */ /* 0x000fe400078e02ff */
[----:B------:R-:W-:Y:S01]  /*f720*/  IMAD.MOV.U32 R3, RZ, RZ, R250 ;  /* 0x000000ffff037224 */ /* 0x000fe200078e00fa */
[----:B------:R1:W-:Y:S01]  /*f730*/  STL.64 [R1+0x480], R54 ;  /* 0x0004803601007387 */ /* 0x0003e20000100a00 */
[----:B------:R-:W-:-:S02]  /*f740*/  IMAD.MOV.U32 R5, RZ, RZ, R140 ;  /* 0x000000ffff057224 */ /* 0x000fc400078e008c */
[----:B------:R-:W-:Y:S01]  /*f750*/  IMAD.MOV.U32 R4, RZ, RZ, R134 ;  /* 0x000000ffff047224 */ /* 0x000fe200078e0086 */
[----:B------:R-:W-:Y:S01]  /*f760*/  MOV R6, R7 ;  /* 0x0000000700067202 */ /* 0x000fe20000000f00 */
[----:B------:R-:W-:Y:S01]  /*f770*/  IMAD.MOV.U32 R140, RZ, RZ, R2 ;  /* 0x000000ffff8c7224 */ /* 0x000fe200078e0002 */
[----:B------:R1:W-:Y:S01]  /*f780*/  STL.64 [R1+0x6c8], R56 ;  /* 0x0006c83801007387 */ /* 0x0003e20000100a00 */
[----:B------:R-:W-:Y:S02]  /*f790*/  IMAD.MOV.U32 R134, RZ, RZ, R133 ;  /* 0x000000ffff867224 */ /* 0x000fe400078e0085 */
[----:B------:R-:W-:Y:S02]  /*f7a0*/  IMAD R80, R80, c[0x0][0x190], RZ ;  /* 0x0000640050507a24 */ /* 0x000fe400078e02ff */
[----:B------:R-:W-:Y:S01]  /*f7b0*/  IMAD.MOV.U32 R2, RZ, RZ, R3 ;  /* 0x000000ffff027224 */ /* 0x000fe200078e0003 */
[----:B-1----:R-:W-:Y:S01]  /*f7c0*/  LEA R54, P5, R78, R0, 0x2 ;  /* 0x000000004e367211 */ /* 0x002fe200078a10ff */
[----:B------:R-:W-:-:S02]  /*f7d0*/  IMAD R81, R81, c[0x0][0x190], RZ ;  /* 0x0000640051517a24 */ /* 0x000fc400078e02ff */
[----:B------:R-:W-:Y:S02]  /*f7e0*/  IMAD.MOV.U32 R125, RZ, RZ, R120 ;  /* 0x000000ffff7d7224 */ /* 0x000fe400078e0078 */
[----:B------:R-:W-:Y:S01]  /*f7f0*/  IMAD R120, R141, c[0x0][0x190], RZ ;  /* 0x000064008d787a24 */ /* 0x000fe200078e02ff */
[C---:B------:R-:W-:Y:S01]  /*f800*/  LEA R56, P1, R79.reuse, R0, 0x2 ;  /* 0x000000004f387211 */ /* 0x040fe200078210ff */
[----:B------:R-:W-:Y:S01]  /*f810*/  IMAD.MOV.U32 R7, RZ, RZ, R4 ;  /* 0x000000ffff077224 */ /* 0x000fe200078e0004 */
[----:B------:R-:W-:Y:S01]  /*f820*/  LEA.HI.X.SX32 R55, R78, R196, 0x2, P5 ;  /* 0x000000c44e377211 */ /* 0x000fe200028f16ff */
[----:B------:R-:W-:Y:S02]  /*f830*/  IMAD.MOV.U32 R141, RZ, RZ, R5 ;  /* 0x000000ffff8d7224 */ /* 0x000fe400078e0005 */
[----:B------:R-:W-:Y:S01]  /*f840*/  IMAD.MOV.U32 R4, RZ, RZ, R134 ;  /* 0x000000ffff047224 */ /* 0x000fe200078e0086 */
[----:B------:R-:W-:Y:S01]  /*f850*/  LEA R58, P5, R80, R0, 0x2 ;  /* 0x00000000503a7211 */ /* 0x000fe200078a10ff */
[----:B------:R-:W-:Y:S01]  /*f860*/  IMAD R119, R142, c[0x0][0x190], RZ ;  /* 0x000064008e777a24 */ /* 0x000fe200078e02ff */
[----:B------:R-:W-:Y:S01]  /*f870*/  LEA.HI.X.SX32 R57, R79, R196, 0x2, P1 ;  /* 0x000000c44f397211 */ /* 0x000fe200008f16ff */
[----:B------:R-:W-:Y:S01]  /*f880*/  IMAD.MOV.U32 R5, RZ, RZ, R2 ;  /* 0x000000ffff057224 */ /* 0x000fe200078e0002 */
[----:B------:R-:W-:Y:S01]  /*f890*/  LEA R60, P1, R81, R0, 0x2 ;  /* 0x00000000513c7211 */ /* 0x000fe200078210ff */
[----:B------:R-:W-:-:S02]  /*f8a0*/  IMAD.MOV.U32 R142, RZ, RZ, R6 ;  /* 0x000000ffff8e7224 */ /* 0x000fc400078e0006 */
[----:B------:R-:W-:Y:S02]  /*f8b0*/  IMAD.MOV.U32 R6, RZ, RZ, R7 ;  /* 0x000000ffff067224 */ /* 0x000fe400078e0007 */
[----:B------:R-:W-:Y:S01]  /*f8c0*/  IMAD.MOV.U32 R7, RZ, RZ, R4 ;  /* 0x000000ffff077224 */ /* 0x000fe200078e0004 */
[-C--:B------:R-:W-:Y:S01]  /*f8d0*/  LEA.HI.X.SX32 R59, R80, R196.reuse, 0x2, P5 ;  /* 0x000000c4503b7211 */ /* 0x080fe200028f16ff */
[----:B------:R-:W-:Y:S01]  /*f8e0*/  IMAD.MOV.U32 R4, RZ, RZ, R5 ;  /* 0x000000ffff047224 */ /* 0x000fe200078e0005 */
[----:B------:R-:W-:Y:S01]  /*f8f0*/  LEA.HI.X.SX32 R61, R81, R196, 0x2, P1 ;  /* 0x000000c4513d7211 */ /* 0x000fe200008f16ff */
[----:B------:R-:W-:Y:S02]  /*f900*/  IMAD.MOV.U32 R5, RZ, RZ, R140 ;  /* 0x000000ffff057224 */ /* 0x000fe400078e008c */
[----:B------:R-:W-:Y:S02]  /*f910*/  IMAD.MOV.U32 R9, RZ, RZ, R142 ;  /* 0x000000ffff097224 */ /* 0x000fe400078e008e */
[----:B------:R-:W-:-:S02]  /*f920*/  IMAD R82, R82, c[0x0][0x190], RZ ;  /* 0x0000640052527a24 */ /* 0x000fc400078e02ff */
[----:B------:R-:W-:Y:S02]  /*f930*/  IMAD.MOV.U32 R142, RZ, RZ, R6 ;  /* 0x000000ffff8e7224 */ /* 0x000fe400078e0006 */
[----:B------:R-:W-:Y:S02]  /*f940*/  IMAD R83, R83, c[0x0][0x190], RZ ;  /* 0x0000640053537a24 */ /* 0x000fe400078e02ff */
[----:B------:R-:W-:Y:S02]  /*f950*/  IMAD.MOV.U32 R6, RZ, RZ, R7 ;  /* 0x000000ffff067224 */ /* 0x000fe400078e0007 */
[----:B------:R-:W-:Y:S01]  /*f960*/  IMAD.MOV.U32 R7, RZ, RZ, R4 ;  /* 0x000000ffff077224 */ /* 0x000fe200078e0004 */
[----:B------:R1:W-:Y:S01]  /*f970*/  STL.64 [R1+0x478], R58 ;  /* 0x0004783a01007387 */ /* 0x0003e20000100a00 */
[----:B------:R-:W-:Y:S02]  /*f980*/  IMAD.MOV.U32 R4, RZ, RZ, R5 ;  /* 0x000000ffff047224 */ /* 0x000fe400078e0005 */
[----:B------:R-:W-:Y:S01]  /*f990*/  IMAD.MOV.U32 R8, RZ, RZ, R9 ;  /* 0x000000ffff087224 */ /* 0x000fe200078e0009 */
[----:B------:R3:W-:Y:S01]  /*f9a0*/  STL.64 [R1+0x6d8], R60 ;  /* 0x0006d83c01007387 */ /* 0x0007e20000100a00 */
[----:B------:R-:W-:-:S02]  /*f9b0*/  IMAD.MOV.U32 R9, RZ, RZ, R142 ;  /* 0x000000ffff097224 */ /* 0x000fc400078e008e */
[----:B------:R-:W-:Y:S02]  /*f9c0*/  IMAD R84, R84, c[0x0][0x190], RZ ;  /* 0x0000640054547a24 */ /* 0x000fe400078e02ff */
[----:B------:R-:W-:Y:S02]  /*f9d0*/  IMAD.MOV.U32 R142, RZ, RZ, R6 ;  /* 0x000000ffff8e7224 */ /* 0x000fe400078e0006 */
[----:B------:R-:W-:Y:S01]  /*f9e0*/  IMAD R85, R85, c[0x0][0x190], RZ ;  /* 0x0000640055557a24 */ /* 0x000fe200078e02ff */
[-C--:B-1----:R-:W-:Y:S01]  /*f9f0*/  LEA R58, P5, R82, R0.reuse, 0x2 ;  /* 0x00000000523a7211 */ /* 0x082fe200078a10ff */
[----:B------:R-:W-:Y:S02]  /*fa00*/  IMAD R121, R143, c[0x0][0x190], RZ ;  /* 0x000064008f797a24 */ /* 0x000fe400078e02ff */
[----:B------:R-:W-:Y:S01]  /*fa10*/  IMAD.MOV.U32 R6, RZ, RZ, R7 ;  /* 0x000000ffff067224 */ /* 0x000fe200078e0007 */
[----:B---3--:R-:W-:Y:S01]  /*fa20*/  LEA R60, P1, R83, R0, 0x2 ;  /* 0x00000000533c7211 */ /* 0x008fe200078210ff */
[----:B------:R-:W-:-:S02]  /*fa30*/  IMAD.MOV.U32 R7, RZ, RZ, R4 ;  /* 0x000000ffff077224 */ /* 0x000fc400078e0004 */
[----:B------:R-:W-:Y:S01]  /*fa40*/  IMAD.MOV.U32 R143, RZ, RZ, R8 ;  /* 0x000000ffff8f7224 */ /* 0x000fe200078e0008 */
[----:B------:R-:W-:Y:S01]  /*fa50*/  LEA.HI.X.SX32 R59, R82, R196, 0x2, P5 ;  /* 0x000000c4523b7211 */ /* 0x000fe200028f16ff */
[----:B------:R-:W-:Y:S01]  /*fa60*/  IMAD.MOV.U32 R8, RZ, RZ, R9 ;  /* 0x000000ffff087224 */ /* 0x000fe200078e0009 */
[C---:B------:R-:W-:Y:S01]  /*fa70*/  LEA R62, P5, R84.reuse, R0, 0x2 ;  /* 0x00000000543e7211 */ /* 0x040fe200078a10ff */
[----:B------:R-:W-:Y:S01]  /*fa80*/  IMAD.MOV.U32 R9, RZ, RZ, R142 ;  /* 0x000000ffff097224 */ /* 0x000fe200078e008e */
[----:B------:R-:W-:Y:S01]  /*fa90*/  LEA.HI.X.SX32 R61, R83, R196, 0x2, P1 ;  /* 0x000000c4533d7211 */ /* 0x000fe200008f16ff */
[----:B------:R-:W-:Y:S01]  /*faa0*/  IMAD.MOV.U32 R142, RZ, RZ, R6 ;  /* 0x000000ffff8e7224 */ /* 0x000fe200078e0006 */
[C---:B------:R-:W-:Y:S01]  /*fab0*/  LEA R64, P1, R85.reuse, R0, 0x2 ;  /* 0x0000000055407211 */ /* 0x040fe200078210ff */
[----:B------:R-:W-:Y:S01]  /*fac0*/  IMAD.MOV.U32 R6, RZ, RZ, R7 ;  /* 0x000000ffff067224 */ /* 0x000fe200078e0007 */
[-C--:B------:R-:W-:Y:S01]  /*fad0*/  LEA.HI.X.SX32 R63, R84, R196.reuse, 0x2, P5 ;  /* 0x000000c4543f7211 */ /* 0x080fe200028f16ff */
[----:B------:R-:W-:Y:S01]  /*fae0*/  IMAD.MOV.U32 R11, RZ, RZ, R8 ;  /* 0x000000ffff0b7224 */ /* 0x000fe200078e0008 */
[----:B------:R-:W-:Y:S01]  /*faf0*/  MOV R13, R143 ;  /* 0x0000008f000d7202 */ /* 0x000fe20000000f00 */
[----:B------:R-:W-:Y:S01]  /*fb00*/  IMAD.MOV.U32 R8, RZ, RZ, R9 ;  /* 0x000000ffff087224 */ /* 0x000fe200078e0009 */
[----:B------:R-:W-:Y:S01]  /*fb10*/  LEA.HI.X.SX32 R65, R85, R196, 0x2, P1 ;  /* 0x000000c455417211 */ /* 0x000fe200008f16ff */
        /* <DEDUP_REMOVED lines=9> */
[----:B------:R-:W-:-:S02]  /*fbb0*/  IMAD R88, R88, c[0x0][0x190], RZ ;  /* 0x0000640058587a24 */ /* 0x000fc400078e02ff */
[----:B------:R-:W-:Y:S02]  /*fbc0*/  IMAD.MOV.U32 R12, RZ, RZ, R13 ;  /* 0x000000ffff0c7224 */ /* 0x000fe400078e000d */
[----:B------:R-:W-:Y:S02]  /*fbd0*/  IMAD R89, R89, c[0x0][0x190], RZ ;  /* 0x0000640059597a24 */ /* 0x000fe400078e02ff */
[----:B------:R-:W-:Y:S01]  /*fbe0*/  IMAD.MOV.U32 R140, RZ, RZ, R136 ;  /* 0x000000ffff8c7224 */ /* 0x000fe200078e0088 */
[CC--:B-1----:R-:W-:Y:S01]  /*fbf0*/  LEA R62, P5, R86.reuse, R0.reuse, 0x2 ;  /* 0x00000000563e7211 */ /* 0x0c2fe200078a10ff */
[----:B------:R-:W-:Y:S01]  /*fc00*/  IMAD.MOV.U32 R13, RZ, RZ, R143 ;  /* 0x000000ffff0d7224 */ /* 0x000fe200078e008f */
[----:B---3--:R-:W-:Y:S01]  /*fc10*/  LEA R64, P1, R87, R0, 0x2 ;  /* 0x0000000057407211 */ /* 0x008fe200078210ff */
[----:B------:R-:W-:Y:S01]  /*fc20*/  IMAD.MOV.U32 R131, RZ, RZ, R124 ;  /* 0x000000ffff837224 */ /* 0x000fe200078e007c */
[----:B------:R-:W-:Y:S01]  /*fc30*/  LEA.HI.X.SX32 R63, R86, R196, 0x2, P5 ;  /* 0x000000c4563f7211 */ /* 0x000fe200028f16ff */
[----:B------:R-:W-:Y:S01]  /*fc40*/  IMAD.MOV.U32 R143, RZ, RZ, R8 ;  /* 0x000000ffff8f7224 */ /* 0x000fe200078e0008 */
[----:B------:R-:W-:Y:S01]  /*fc50*/  LEA R66, P5, R88, R0, 0x2 ;  /* 0x0000000058427211 */ /* 0x000fe200078a10ff */
[----:B------:R-:W-:Y:S01]  /*fc60*/  IMAD R124, R145, c[0x0][0x190], RZ ;  /* 0x00006400917c7a24 */ /* 0x000fe200078e02ff */
[----:B------:R-:W-:Y:S01]  /*fc70*/  LEA.HI.X.SX32 R65, R87, R196, 0x2, P1 ;  /* 0x000000c457417211 */ /* 0x000fe200008f16ff */
[----:B------:R-:W-:Y:S01]  /*fc80*/  IMAD.MOV.U32 R8, RZ, RZ, R142 ;  /* 0x000000ffff087224 */ /* 0x000fe200078e008e */
[----:B------:R-:W-:Y:S01]  /*fc90*/  LEA R68, P1, R89, R0, 0x2 ;  /* 0x0000000059447211 */ /* 0x000fe200078210ff */
[----:B------:R-:W-:-:S02]  /*fca0*/  IMAD.MOV.U32 R3, RZ, RZ, R246 ;  /* 0x000000ffff037224 */ /* 0x000fc400078e00f6 */
[----:B------:R-:W-:Y:S01]  /*fcb0*/  IMAD.MOV.U32 R5, RZ, RZ, R140 ;  /* 0x000000ffff057224 */ /* 0x000fe200078e008c */
[----:B------:R-:W-:Y:S01]  /*fcc0*/  MOV R140, R135 ;  /* 0x00000087008c7202 */ /* 0x000fe20000000f00 */
[----:B------:R-:W-:Y:S01]  /*fcd0*/  IMAD.MOV.U32 R145, RZ, RZ, R13 ;  /* 0x000000ffff917224 */ /* 0x000fe200078e000d */
[----:B------:R-:W-:Y:S01]  /*fce0*/  MOV R250, R129 ;  /* 0x0000008100fa7202 */ /* 0x000fe20000000f00 */
[----:B------:R-:W-:Y:S02]  /*fcf0*/  IMAD.MOV.U32 R246, RZ, RZ, R130 ;  /* 0x000000fffff67224 */ /* 0x000fe400078e0082 */
[----:B--2---:R-:W-:Y:S01]  /*fd00*/  IMAD R130, R152, c[0x0][0x190], RZ ;  /* 0x0000640098827a24 */ /* 0x004fe200078e02ff */
[-C--:B------:R-:W-:Y:S01]  /*fd10*/  LEA.HI.X.SX32 R67, R88, R196.reuse, 0x2, P5 ;  /* 0x000000c458437211 */ /* 0x080fe200028f16ff */
[----:B------:R-:W-:Y:S02]  /*fd20*/  IMAD R129, R151, c[0x0][0x190], RZ ;  /* 0x0000640097817a24 */ /* 0x000fe400078e02ff */
[----:B------:R-:W-:Y:S01]  /*fd30*/  IMAD.MOV.U32 R152, RZ, RZ, R8 ;  /* 0x000000ffff987224 */ /* 0x000fe200078e0008 */
[----:B------:R-:W-:Y:S01]  /*fd40*/  LEA.HI.X.SX32 R69, R89, R196, 0x2, P1 ;  /* 0x000000c459457211 */ /* 0x000fe200008f16ff */
[----:B------:R-:W-:-:S02]  /*fd50*/  IMAD.MOV.U32 R151, RZ, RZ, R145 ;  /* 0x000000ffff977224 */ /* 0x000fc400078e0091 */
[----:B------:R-:W-:Y:S02]  /*fd60*/  IMAD R90, R90, c[0x0][0x190], RZ ;  /* 0x000064005a5a7a24 */ /* 0x000fe400078e02ff */
[----:B------:R-:W-:Y:S02]  /*fd70*/  IMAD R91, R91, c[0x0][0x190], RZ ;  /* 0x000064005b5b7a24 */ /* 0x000fe400078e02ff */
[----:B------:R-:W-:Y:S02]  /*fd80*/  IMAD.MOV.U32 R2, RZ, RZ, R246 ;  /* 0x000000ffff027224 */ /* 0x000fe400078e00f6 */
[----:B------:R-:W-:Y:S02]  /*fd90*/  IMAD R136, R157, c[0x0][0x190], RZ ;  /* 0x000064009d887a24 */ /* 0x000fe400078e02ff */
[----:B------:R-:W-:Y:S02]  /*fda0*/  IMAD.MOV.U32 R4, RZ, RZ, R140 ;  /* 0x000000ffff047224 */ /* 0x000fe400078e008c */
[----:B------:R-:W-:Y:S01]  /*fdb0*/  IMAD.MOV.U32 R157, RZ, RZ, R152 ;  /* 0x000000ffff9d7224 */ /* 0x000fe200078e0098 */
[----:B------:R1:W-:Y:S01]  /*fdc0*/  STL.64 [R1+0x468], R66 ;  /* 0x0004684201007387 */ /* 0x0003e20000100a00 */
[----:B------:R-:W-:Y:S01]  /*fdd0*/  IMAD.MOV.U32 R152, RZ, RZ, R151 ;  /* 0x000000ffff987224 */ /* 0x000fe200078e0097 */
[----:B------:R-:W-:Y:S01]  /*fde0*/  MOV R7, R4 ;  /* 0x0000000400077202 */ /* 0x000fe20000000f00 */
[----:B------:R-:W-:Y:S01]  /*fdf0*/  IMAD R92, R92, c[0x0][0x190], RZ ;  /* 0x000064005c5c7a24 */ /* 0x000fe200078e02ff */
[----:B------:R2:W-:Y:S01]  /*fe00*/  STL.64 [R1+0x6f0], R68 ;  /* 0x0006f04401007387 */ /* 0x0005e20000100a00 */
[----:B------:R-:W-:-:S02]  /*fe10*/  IMAD.MOV.U32 R140, RZ, RZ, R2 ;  /* 0x000000ffff8c7224 */ /* 0x000fc400078e0002 */
[----:B------:R-:W-:Y:S02]  /*fe20*/  IMAD R93, R93, c[0x0][0x190], RZ ;  /* 0x000064005d5d7a24 */ /* 0x000fe400078e02ff */
[----:B------:R-:W-:Y:S02]  /*fe30*/  IMAD R135, R158, c[0x0][0x190], RZ ;  /* 0x000064009e877a24 */ /* 0x000fe400078e02ff */
[----:B------:R-:W-:Y:S01]  /*fe40*/  IMAD.MOV.U32 R2, RZ, RZ, R3 ;  /* 0x000000ffff027224 */ /* 0x000fe200078e0003 */
[CC--:B-1----:R-:W-:Y:S01]  /*fe50*/  LEA R66, P5, R90.reuse, R0.reuse, 0x2 ;  /* 0x000000005a427211 */ /* 0x0c2fe200078a10ff */
[----:B------:R-:W-:Y:S02]  /*fe60*/  IMAD.MOV.U32 R246, RZ, RZ, R247 ;  /* 0x000000fffff67224 */ /* 0x000fe400078e00f7 */
[----:B------:R-:W-:Y:S01]  /*fe70*/  IMAD.MOV.U32 R158, RZ, RZ, R152 ;  /* 0x000000ffff9e7224 */ /* 0x000fe200078e0098 */
[----:B--2---:R-:W-:Y:S01]  /*fe80*/  LEA R68, P1, R91, R0, 0x2 ;  /* 0x000000005b447211 */ /* 0x004fe200078210ff */
        /* <DEDUP_REMOVED lines=10> */
[----:B------:R-:W-:Y:S02]  /*ff30*/  IMAD.MOV.U32 R152, RZ, RZ, R12 ;  /* 0x000000ffff987224 */ /* 0x000fe400078e000c */
[----:B------:R-:W-:Y:S02]  /*ff40*/  IMAD.MOV.U32 R159, RZ, RZ, R158 ;  /* 0x000000ffff9f7224 */ /* 0x000fe400078e009e */
[----:B------:R-:W-:Y:S01]  /*ff50*/  IMAD.MOV.U32 R12, RZ, RZ, R10 ;  /* 0x000000ffff0c7224 */ /* 0x000fe200078e000a */
[-C--:B------:R-:W-:Y:S01]  /*ff60*/  LEA.HI.X.SX32 R71, R92, R196.reuse, 0x2, P5 ;  /* 0x000000c45c477211 */ /* 0x080fe200028f16ff */
[----:B------:R-:W-:Y:S02]  /*ff70*/  IMAD.MOV.U32 R246, RZ, RZ, R138 ;  /* 0x000000fffff67224 */ /* 0x000fe400078e008a */
[----:B------:R-:W-:Y:S01]  /*ff80*/  IMAD.MOV.U32 R10, RZ, RZ, R11 ;  /* 0x000000ffff0a7224 */ /* 0x000fe200078e000b */
[----:B------:R-:W-:Y:S01]  /*ff90*/  LEA.HI.X.SX32 R73, R93, R196, 0x2, P1 ;  /* 0x000000c45d497211 */ /* 0x000fe200008f16ff */
[----:B------:R-:W-:-:S02]  /*ffa0*/  IMAD R138, R160, c[0x0][0x190], RZ ;  /* 0x00006400a08a7a24 */ /* 0x000fc400078e02ff */
[----:B------:R-:W-:Y:S02]  /*ffb0*/  IMAD.MOV.U32 R8, RZ, RZ, R4 ;  /* 0x000000ffff087224 */ /* 0x000fe400078e0004 */
[----:B------:R-:W-:Y:S02]  /*ffc0*/  IMAD.MOV.U32 R11, RZ, RZ, R237 ;  /* 0x000000ffff0b7224 */ /* 0x000fe400078e00ed */
[----:B------:R-:W-:Y:S02]  /*ffd0*/  IMAD.MOV.U32 R9, RZ, RZ, R6 ;  /* 0x000000ffff097224 */ /* 0x000fe400078e0006 */
[----:B------:R-:W-:Y:S02]  /*ffe0*/  IMAD.MOV.U32 R4, RZ, RZ, R2 ;  /* 0x000000ffff047224 */ /* 0x000fe400078e0002 */
[----:B------:R-:W-:Y:S02]  /*fff0*/  IMAD.MOV.U32 R160, RZ, RZ, R159 ;  /* 0x000000ffffa07224 */ /* 0x000fe400078e009f */
[----:B------:R-:W-:-:S02]  /*10000*/  IMAD.MOV.U32 R159, RZ, RZ, R12 ;  /* 0x000000ffff9f7224 */ /* 0x000fc400078e000c */
[----:B------:R-:W-:Y:S01]  /*10010*/  IMAD.MOV.U32 R12, RZ, RZ, R10 ;  /* 0x000000ffff0c7224 */ /* 0x000fe200078e000a */
[----:B------:R1:W-:Y:S01]  /*10020*/  STL.64 [R1+0x460], R70 ;  /* 0x0004604601007387 */ /* 0x0003e20000100a00 */
[----:B------:R-:W-:Y:S02]  /*10030*/  IMAD.MOV.U32 R10, RZ, RZ, R11 ;  /* 0x000000ffff0a7224 */ /* 0x000fe400078e000b */
[----:B------:R-:W-:Y:S01]  /*10040*/  IMAD.MOV.U32 R11, RZ, RZ, R9 ;  /* 0x000000ffff0b7224 */ /* 0x000fe200078e0009 */
[----:B------:R2:W-:Y:S01]  /*10050*/  STL.64 [R1+0x6f8], R72 ;  /* 0x0006f84801007387 */ /* 0x0005e20000100a00 */
[----:B------:R-:W-:-:S03]  /*10060*/  IMAD.MOV.U32 R9, RZ, RZ, R4 ;  /* 0x000000ffff097224 */ /* 0x000fc600078e0004 */
[----:B------:R-:W3:Y:S01]  /*10070*/  LDL.LU R4, [R1+0xc4] ;  /* 0x0000c40001047983 */ /* 0x000ee20000300800 */
[----:B------:R-:W-:Y:S02]  /*10080*/  IMAD R94, R94, c[0x0][0x190], RZ ;  /* 0x000064005e5e7a24 */ /* 0x000fe400078e02ff */
[----:B------:R-:W-:Y:S02]  /*10090*/  IMAD R95, R95, c[0x0][0x190], RZ ;  /* 0x000064005f5f7a24 */ /* 0x000fe400078e02ff */
[----:B------:R-:W-:Y:S01]  /*100a0*/  IMAD R96, R96, c[0x0][0x190], RZ ;  /* 0x0000640060607a24 */ /* 0x000fe200078e02ff */
[----:B-1----:R-:W-:Y:S01]  /*100b0*/  LEA R70, P5, R94, R0, 0x2 ;  /* 0x000000005e467211 */ /* 0x002fe200078a10ff */
[----:B------:R-:W-:Y:S02]  /*100c0*/  IMAD.MOV.U32 R7, RZ, RZ, R140 ;  /* 0x000000ffff077224 */ /* 0x000fe400078e008c */
[----:B------:R-:W-:Y:S02]  /*100d0*/  IMAD.MOV.U32 R2, RZ, RZ, R3 ;  /* 0x000000ffff027224 */ /* 0x000fe400078e0003 */
[----:B------:R-:W-:-:S02]  /*100e0*/  IMAD R140, R161, c[0x0][0x190], RZ ;  /* 0x00006400a18c7a24 */ /* 0x000fc400078e02ff */
[----:B------:R-:W-:Y:S02]  /*100f0*/  IMAD.MOV.U32 R3, RZ, RZ, R147 ;  /* 0x000000ffff037224 */ /* 0x000fe400078e0093 */
[----:B------:R-:W-:Y:S01]  /*10100*/  IMAD.MOV.U32 R161, RZ, RZ, R160 ;  /* 0x000000ffffa17224 */ /* 0x000fe200078e00a0 */
[----:B--2---:R-:W-:Y:S01]  /*10110*/  LEA R72, P1, R95, R0, 0x2 ;  /* 0x000000005f487211 */ /* 0x004fe200078210ff */
[----:B------:R-:W-:Y:S01]  /*10120*/  IMAD.MOV.U32 R247, RZ, RZ, R131 ;  /* 0x000000fffff77224 */ /* 0x000fe200078e0083 */
[----:B------:R-:W-:Y:S01]  /*10130*/  LEA.HI.X.SX32 R71, R94, R196, 0x2, P5 ;  /* 0x000000c45e477211 */ /* 0x000fe200028f16ff */
[----:B------:R-:W-:Y:S01]  /*10140*/  IMAD.MOV.U32 R160, RZ, RZ, R159 ;  /* 0x000000ffffa07224 */ /* 0x000fe200078e009f */
[----:B------:R-:W-:Y:S01]  /*10150*/  LEA R74, P5, R96, R0, 0x2 ;  /* 0x00000000604a7211 */ /* 0x000fe200078a10ff */
[----:B------:R-:W-:Y:S02]  /*10160*/  IMAD R97, R97, c[0x0][0x190], RZ ;  /* 0x0000640061617a24 */ /* 0x000fe400078e02ff */
[----:B------:R-:W-:-:S02]  /*10170*/  IMAD R131, R154, c[0x0][0x190], RZ ;  /* 0x000064009a837a24 */ /* 0x000fc400078e02ff */
[----:B------:R-:W-:Y:S02]  /*10180*/  IMAD.MOV.U32 R159, RZ, RZ, R12 ;  /* 0x000000ffff9f7224 */ /* 0x000fe400078e000c */
[----:B------:R-:W-:Y:S01]  /*10190*/  IMAD.MOV.U32 R154, RZ, RZ, R3 ;  /* 0x000000ffff9a7224 */ /* 0x000fe200078e0003 */
[----:B------:R-:W-:Y:S01]  /*101a0*/  MOV R3, R146 ;  /* 0x0000009200037202 */ /* 0x000fe20000000f00 */
[----:B------:R-:W-:Y:S02]  /*101b0*/  IMAD.MOV.U32 R12, RZ, RZ, R10 ;  /* 0x000000ffff0c7224 */ /* 0x000fe400078e000a */
[----:B------:R-:W-:Y:S01]  /*101c0*/  IMAD.MOV.U32 R10, RZ, RZ, R11 ;  /* 0x000000ffff0a7224 */ /* 0x000fe200078e000b */
[----:B------:R-:W-:Y:S01]  /*101d0*/  LEA.HI.X.SX32 R73, R95, R196, 0x2, P1 ;  /* 0x000000c45f497211 */ /* 0x000fe200008f16ff */
[----:B------:R-:W-:Y:S01]  /*101e0*/  IMAD.MOV.U32 R11, RZ, RZ, R9 ;  /* 0x000000ffff0b7224 */ /* 0x000fe200078e0009 */
[----:B------:R-:W-:Y:S01]  /*101f0*/  LEA R76, P1, R97, R0, 0x2 ;  /* 0x00000000614c7211 */ /* 0x000fe200078210ff */
[----:B------:R-:W-:Y:S01]  /*10200*/  IMAD.MOV.U32 R6, RZ, RZ, R139 ;  /* 0x000000ffff067224 */ /* 0x000fe200078e008b */
[----:B------:R-:W-:Y:S01]  /*10210*/  LEA.HI.X.SX32 R75, R96, R196, 0x2, P5 ;  /* 0x000000c4604b7211 */ /* 0x000fe200028f16ff */
[----:B------:R-:W-:-:S02]  /*10220*/  IMAD R139, R162, c[0x0][0x190], RZ ;  /* 0x00006400a28b7a24 */ /* 0x000fc400078e02ff */
[----:B------:R-:W-:Y:S02]  /*10230*/  IMAD.MOV.U32 R162, RZ, RZ, R160 ;  /* 0x000000ffffa27224 */ /* 0x000fe400078e00a0 */
[----:B------:R-:W-:Y:S01]  /*10240*/  IMAD.MOV.U32 R160, RZ, RZ, R159 ;  /* 0x000000ffffa07224 */ /* 0x000fe200078e009f */
[----:B------:R-:W-:Y:S01]  /*10250*/  LEA.HI.X.SX32 R77, R97, R196, 0x2, P1 ;  /* 0x000000c4614d7211 */ /* 0x000fe200008f16ff */
[----:B------:R-:W-:Y:S01]  /*10260*/  IMAD.MOV.U32 R159, RZ, RZ, R12 ;  /* 0x000000ffff9f7224 */ /* 0x000fe200078e000c */
[----:B------:R1:W-:Y:S01]  /*10270*/  STL.64 [R1+0x458], R74 ;  /* 0x0004584a01007387 */ /* 0x0003e20000100a00 */
[----:B------:R-:W-:Y:S02]  /*10280*/  IMAD.MOV.U32 R12, RZ, RZ, R10 ;  /* 0x000000ffff0c7224 */ /* 0x000fe400078e000a */
[----:B------:R-:W-:Y:S02]  /*10290*/  IMAD.MOV.U32 R10, RZ, RZ, R11 ;  /* 0x000000ffff0a7224 */ /* 0x000fe400078e000b */
[----:B------:R-:W-:-:S02]  /*102a0*/  IMAD R98, R98, c[0x0][0x190], RZ ;  /* 0x0000640062627a24 */ /* 0x000fc400078e02ff */
[----:B------:R-:W-:Y:S02]  /*102b0*/  IMAD R99, R99, c[0x0][0x190], RZ ;  /* 0x0000640063637a24 */ /* 0x000fe400078e02ff */
[----:B------:R-:W-:Y:S01]  /*102c0*/  IMAD R100, R100, c[0x0][0x190], RZ ;  /* 0x0000640064647a24 */ /* 0x000fe200078e02ff */
[----:B-1----:R-:W-:Y:S01]  /*102d0*/  LEA R74, P5, R98, R0, 0x2 ;  /* 0x00000000624a7211 */ /* 0x002fe200078a10ff */
[----:B------:R-:W-:-:S03]  /*102e0*/  IMAD R101, R101, c[0x0][0x190], RZ ;  /* 0x0000640065657a24 */ /* 0x000fc600078e02ff */
[----:B------:R-:W-:Y:S02]  /*102f0*/  LEA.HI.X.SX32 R75, R98, R196, 0x2, P5 ;  /* 0x000000c4624b7211 */ /* 0x000fe400028f16ff */
[----:B------:R-:W-:Y:S01]  /*10300*/  LEA R78, P5, R100, R0, 0x2 ;  /* 0x00000000644e7211 */ /* 0x000fe200078a10ff */
[----:B------:R-:W-:-:S03]  /*10310*/  IMAD R102, R102, c[0x0][0x190], RZ ;  /* 0x0000640066667a24 */ /* 0x000fc600078e02ff */
[----:B------:R-:W-:Y:S01]  /*10320*/  LEA.HI.X.SX32 R79, R100, R196, 0x2, P5 ;  /* 0x000000c4644f7211 */ /* 0x000fe200028f16ff */
        /* <DEDUP_REMOVED lines=12> */
[----:B------:R-:W-:Y:S02]  /*103f0*/  IMAD.MOV.U32 R13, RZ, RZ, R143 ;  /* 0x000000ffff0d7224 */ /* 0x000fe400078e008f */
        /* <DEDUP_REMOVED lines=10> */
[----:B------:R-:W-:-:S02]  /*104a0*/  IMAD.MOV.U32 R155, RZ, RZ, R6 ;  /* 0x000000ffff9b7224 */ /* 0x000fc400078e0006 */
[----:B------:R-:W-:Y:S02]  /*104b0*/  IMAD.MOV.U32 R6, RZ, RZ, R252 ;  /* 0x000000ffff067224 */ /* 0x000fe400078e00fc */
[----:B------:R-:W-:Y:S02]  /*104c0*/  IMAD.MOV.U32 R252, RZ, RZ, R148 ;  /* 0x000000fffffc7224 */ /* 0x000fe400078e0094 */
[----:B------:R-:W-:Y:S02]  /*104d0*/  IMAD R148, R169, c[0x0][0x190], RZ ;  /* 0x00006400a9947a24 */ /* 0x000fe400078e02ff */
[----:B------:R-:W-:Y:S02]  /*104e0*/  IMAD R134, R156, c[0x0][0x190], RZ ;  /* 0x000064009c867a24 */ /* 0x000fe400078e02ff */
[----:B------:R-:W-:Y:S02]  /*104f0*/  IMAD R169, R6, c[0x0][0x190], RZ ;  /* 0x0000640006a97a24 */ /* 0x000fe400078e02ff */
[----:B------:R-:W-:-:S02]  /*10500*/  IMAD.MOV.U32 R156, RZ, RZ, R155 ;  /* 0x000000ffff9c7224 */ /* 0x000fc400078e009b */
[----:B------:R-:W-:Y:S02]  /*10510*/  IMAD.MOV.U32 R155, RZ, RZ, R149 ;  /* 0x000000ffff9b7224 */ /* 0x000fe400078e0095 */
[----:B------:R-:W-:Y:S02]  /*10520*/  IMAD R149, R170, c[0x0][0x190], RZ ;  /* 0x00006400aa957a24 */ /* 0x000fe400078e02ff */
[----:B------:R-:W-:Y:S02]  /*10530*/  IMAD R170, R7, c[0x0][0x190], RZ ;  /* 0x0000640007aa7a24 */ /* 0x000fe400078e02ff */
[----:B------:R-:W-:Y:S02]  /*10540*/  IMAD R151, R171, c[0x0][0x190], RZ ;  /* 0x00006400ab977a24 */ /* 0x000fe400078e02ff */
[----:B------:R-:W-:Y:S02]  /*10550*/  IMAD.MOV.U32 R237, RZ, RZ, R150 ;  /* 0x000000ffffed7224 */ /* 0x000fe400078e0096 */
[----:B------:R-:W-:-:S02]  /*10560*/  IMAD R150, R172, c[0x0][0x190], RZ ;  /* 0x00006400ac967a24 */ /* 0x000fc400078e02ff */
[----:B------:R-:W-:Y:S01]  /*10570*/  IMAD R172, R5, c[0x0][0x190], RZ ;  /* 0x0000640005ac7a24 */ /* 0x000fe200078e02ff */
[----:B------:R-:W-:Y:S01]  /*10580*/  MOV R158, R152 ;  /* 0x00000098009e7202 */ /* 0x000fe20000000f00 */
[----:B------:R-:W-:Y:S02]  /*10590*/  IMAD R152, R173, c[0x0][0x190], RZ ;  /* 0x00006400ad987a24 */ /* 0x000fe400078e02ff */
[----:B---3--:R-:W-:Y:S02]  /*105a0*/  IMAD.MOV.U32 R9, RZ, RZ, R4 ;  /* 0x000000ffff097224 */ /* 0x008fe400078e0004 */
[----:B------:R-:W-:Y:S01]  /*105b0*/  IMAD.MOV.U32 R4, RZ, RZ, R2 ;  /* 0x000000ffff047224 */ /* 0x000fe200078e0002 */
[----:B------:R-:W-:Y:S01]  /*105c0*/  MOV R2, R3 ;  /* 0x0000000300027202 */ /* 0x000fe20000000f00 */
[----:B------:R-:W-:Y:S02]  /*105d0*/  IMAD.MOV.U32 R3, RZ, RZ, R207 ;  /* 0x000000ffff037224 */ /* 0x000fe400078e00cf */
[----:B------:R-:W-:-:S02]  /*105e0*/  IMAD.MOV.U32 R207, RZ, RZ, R195 ;  /* 0x000000ffffcf7224 */ /* 0x000fc400078e00c3 */
[----:B------:R-:W2:Y:S01]  /*105f0*/  LDL.LU R195, [R1+0x25d4] ;  /* 0x0025d40001c37983 */ /* 0x000ea20000300800 */
[----:B------:R-:W-:Y:S02]  /*10600*/  IMAD.MOV.U32 R11, RZ, RZ, R2 ;  /* 0x000000ffff0b7224 */ /* 0x000fe400078e0002 */
[----:B------:R-:W-:Y:S01]  /*10610*/  IMAD.MOV.U32 R2, RZ, RZ, R3 ;  /* 0x000000ffff027224 */ /* 0x000fe200078e0003 */
[----:B------:R1:W-:Y:S01]  /*10620*/  STL.64 [R1+0x708], R76 ;  /* 0x0007084c01007387 */ /* 0x0003e20000100a00 */
[----:B------:R-:W-:Y:S02]  /*10630*/  IMAD.MOV.U32 R3, RZ, RZ, R251 ;  /* 0x000000ffff037224 */ /* 0x000fe400078e00fb */
[----:B------:R-:W-:Y:S02]  /*10640*/  IMAD.MOV.U32 R251, RZ, RZ, R194 ;  /* 0x000000fffffb7224 */ /* 0x000fe400078e00c2 */
[----:B------:R-:W3:Y:S01]  /*10650*/  LDL.LU R194, [R1+0x25d0] ;  /* 0x0025d00001c27983 */ /* 0x000ee20000300800 */
[----:B-1----:R-:W-:-:S04]  /*10660*/  LEA R76, P1, R99, R0, 0x2 ;  /* 0x00000000634c7211 */ /* 0x002fc800078210ff */
[----:B------:R-:W-:Y:S02]  /*10670*/  LEA.HI.X.SX32 R77, R99, R196, 0x2, P1 ;  /* 0x000000c4634d7211 */ /* 0x000fe400008f16ff */
[C---:B------:R-:W-:Y:S01]  /*10680*/  LEA R80, P1, R101.reuse, R0, 0x2 ;  /* 0x0000000065507211 */ /* 0x040fe200078210ff */
[----:B------:R1:W-:Y:S03]  /*10690*/  STL.64 [R1+0x450], R78 ;  /* 0x0004504e01007387 */ /* 0x0003e60000100a00 */
[----:B------:R-:W-:-:S05]  /*106a0*/  LEA.HI.X.SX32 R81, R101, R196, 0x2, P1 ;  /* 0x000000c465517211 */ /* 0x000fca00008f16ff */
[----:B------:R4:W-:Y:S01]  /*106b0*/  STL.64 [R1+0x710], R80 ;  /* 0x0007105001007387 */ /* 0x0009e20000100a00 */
[----:B-1----:R-:W-:-:S04]  /*106c0*/  LEA R78, P5, R102, R0, 0x2 ;  /* 0x00000000664e7211 */ /* 0x002fc800078a10ff */
[----:B------:R-:W-:Y:S02]  /*106d0*/  LEA.HI.X.SX32 R79, R102, R196, 0x2, P5 ;  /* 0x000000c4664f7211 */ /* 0x000fe400028f16ff */
[CC--:B------:R-:W-:Y:S02]  /*106e0*/  LEA R82, P5, R104.reuse, R0.reuse, 0x2 ;  /* 0x0000000068527211 */ /* 0x0c0fe400078a10ff */
[C---:B----4-:R-:W-:Y:S02]  /*106f0*/  LEA R80, P1, R103.reuse, R0, 0x2 ;  /* 0x0000000067507211 */ /* 0x050fe400078210ff */
[-C--:B------:R-:W-:Y:S02]  /*10700*/  LEA.HI.X.SX32 R83, R104, R196.reuse, 0x2, P5 ;  /* 0x000000c468537211 */ /* 0x080fe400028f16ff */
        /* <DEDUP_REMOVED lines=33> */
[----:B------:R-:W-:-:S02]  /*10920*/  LEA.HI.X.SX32 R13, R179, R196, 0x2, P1 ;  /* 0x000000c4b30d7211 */ /* 0x000fc400008f16ff */
[----:B------:R-:W-:-:S03]  /*10930*/  LEA R96, P1, R185, R0, 0x2 ;  /* 0x00000000b9607211 */ /* 0x000fc600078210ff */
[----:B------:R4:W-:Y:S01]  /*10940*/  STL.64 [R1+0x738], R12 ;  /* 0x0007380c01007387 */ /* 0x0009e20000100a00 */
[C---:B-1----:R-:W-:Y:S02]  /*10950*/  LEA R94, P5, R182.reuse, R0, 0x2 ;  /* 0x00000000b65e7211 */ /* 0x042fe400078a10ff */
[-C--:B------:R-:W-:Y:S02]  /*10960*/  LEA.HI.X.SX32 R97, R185, R196.reuse, 0x2, P1 ;  /* 0x000000c4b9617211 */ /* 0x080fe400008f16ff */
[----:B------:R-:W-:Y:S02]  /*10970*/  LEA.HI.X.SX32 R95, R182, R196, 0x2, P5 ;  /* 0x000000c4b65f7211 */ /* 0x000fe400028f16ff */
[-C--:B------:R-:W-:Y:S02]  /*10980*/  LEA R10, P1, R189, R0.reuse, 0x2 ;  /* 0x00000000bd0a7211 */ /* 0x080fe400078210ff */
[----:B----4-:R-:W-:Y:S01]  /*10990*/  LEA R12, P5, R186, R0, 0x2 ;  /* 0x00000000ba0c7211 */ /* 0x010fe200078a10ff */
[----:B------:R-:W-:Y:S01]  /*109a0*/  IMAD R166, R11, c[0x0][0x190], RZ ;  /* 0x000064000ba67a24 */ /* 0x000fe200078e02ff */
[----:B------:R-:W-:-:S02]  /*109b0*/  LEA.HI.X.SX32 R11, R189, R196, 0x2, P1 ;  /* 0x000000c4bd0b7211 */ /* 0x000fc400008f16ff */
[----:B------:R-:W-:Y:S02]  /*109c0*/  LEA.HI.X.SX32 R13, R186, R196, 0x2, P5 ;  /* 0x000000c4ba0d7211 */ /* 0x000fe400028f16ff */
[CC--:B------:R-:W-:Y:S02]  /*109d0*/  LEA R98, P5, R192.reuse, R0.reuse, 0x2 ;  /* 0x00000000c0627211 */ /* 0x0c0fe400078a10ff */
[C---:B------:R-:W-:Y:S01]  /*109e0*/  LEA R100, P1, R193.reuse, R0, 0x2 ;  /* 0x00000000c1647211 */ /* 0x040fe200078210ff */
[----:B------:R-:W-:Y:S01]  /*109f0*/  STL.64 [R1+0x428], R12 ;  /* 0x0004280c01007387 */ /* 0x000fe20000100a00 */
[-C--:B------:R-:W-:Y:S02]  /*10a00*/  LEA.HI.X.SX32 R99, R192, R196.reuse, 0x2, P5 ;  /* 0x000000c4c0637211 */ /* 0x080fe400028f16ff */
[----:B------:R-:W-:Y:S01]  /*10a10*/  LEA.HI.X.SX32 R101, R193, R196, 0x2, P1 ;  /* 0x000000c4c1657211 */ /* 0x000fe200008f16ff */
[----:B------:R1:W-:Y:S01]  /*10a20*/  STL.64 [R1+0x740], R10 ;  /* 0x0007400a01007387 */ /* 0x0003e20000100a00 */
[----:B------:R-:W-:Y:S01]  /*10a30*/  LEA R8, P1, R190, R0, 0x2 ;  /* 0x00000000be087211 */ /* 0x000fe200078210ff */
[----:B------:R-:W-:-:S03]  /*10a40*/  IMAD R167, R9, c[0x0][0x190], RZ ;  /* 0x0000640009a77a24 */ /* 0x000fc600078e02ff */
[----:B------:R-:W-:Y:S02]  /*10a50*/  LEA.HI.X.SX32 R9, R190, R196, 0x2, P1 ;  /* 0x000000c4be097211 */ /* 0x000fe400008f16ff */
[----:B-1----:R-:W-:-:S04]  /*10a60*/  LEA R10, P5, R191, R0, 0x2 ;  /* 0x00000000bf0a7211 */ /* 0x002fc800078a10ff */
[----:B------:R-:W-:Y:S02]  /*10a70*/  LEA.HI.X.SX32 R11, R191, R196, 0x2, P5 ;  /* 0x000000c4bf0b7211 */ /* 0x000fe400028f16ff */
[CC--:B------:R-:W-:Y:S02]  /*10a80*/  LEA R102, P5, R188.reuse, R0.reuse, 0x2 ;  /* 0x00000000bc667211 */ /* 0x0c0fe400078a10ff */
[C---:B------:R-:W-:Y:S01]  /*10a90*/  LEA R104, P1, R187.reuse, R0, 0x2 ;  /* 0x00000000bb687211 */ /* 0x040fe200078210ff */
[----:B------:R-:W-:Y:S01]  /*10aa0*/  STL.64 [R1+0x528], R10 ;  /* 0x0005280a01007387 */ /* 0x000fe20000100a00 */
[-C--:B------:R-:W-:Y:S02]  /*10ab0*/  LEA.HI.X.SX32 R103, R188, R196.reuse, 0x2, P5 ;  /* 0x000000c4bc677211 */ /* 0x080fe400028f16ff */
[----:B------:R-:W-:Y:S01]  /*10ac0*/  LEA.HI.X.SX32 R105, R187, R196, 0x2, P1 ;  /* 0x000000c4bb697211 */ /* 0x000fe200008f16ff */
[----:B------:R1:W-:Y:S01]  /*10ad0*/  STL.64 [R1+0x940], R8 ;  /* 0x0009400801007387 */ /* 0x0003e20000100a00 */
[----:B------:R-:W-:-:S04]  /*10ae0*/  LEA R6, P1, R183, R0, 0x2 ;  /* 0x00000000b7067211 */ /* 0x000fc800078210ff */
[----:B------:R-:W-:Y:S02]  /*10af0*/  LEA.HI.X.SX32 R7, R183, R196, 0x2, P1 ;  /* 0x000000c4b7077211 */ /* 0x000fe400008f16ff */
[----:B-1----:R-:W-:-:S04]  /*10b00*/  LEA R8, P5, R184, R0, 0x2 ;  /* 0x00000000b8087211 */ /* 0x002fc800078a10ff */
[----:B------:R-:W-:Y:S02]  /*10b10*/  LEA.HI.X.SX32 R9, R184, R196, 0x2, P5 ;  /* 0x000000c4b8097211 */ /* 0x000fe400028f16ff */
[CC--:B------:R-:W-:Y:S02]  /*10b20*/  LEA R106, P5, R181.reuse, R0.reuse, 0x2 ;  /* 0x00000000b56a7211 */ /* 0x0c0fe400078a10ff */
[----:B------:R-:W-:Y:S01]  /*10b30*/  LEA R108, P1, R180, R0, 0x2 ;  /* 0x00000000b46c7211 */ /* 0x000fe200078210ff */
[----:B------:R-:W-:Y:S01]  /*10b40*/  STL.64 [R1+0x530], R8 ;  /* 0x0005300801007387 */ /* 0x000fe20000100a00 */
[-C--:B------:R-:W-:Y:S01]  /*10b50*/  LEA.HI.X.SX32 R107, R181, R196.reuse, 0x2, P5 ;  /* 0x000000c4b56b7211 */ /* 0x080fe200028f16ff */
[----:B------:R-:W-:Y:S01]  /*10b60*/  IMAD R171, R2, c[0x0][0x190], RZ ;  /* 0x0000640002ab7a24 */ /* 0x000fe200078e02ff */
[----:B------:R-:W-:Y:S01]  /*10b70*/  LEA.HI.X.SX32 R109, R180, R196, 0x2, P1 ;  /* 0x000000c4b46d7211 */ /* 0x000fe200008f16ff */
[----:B------:R1:W-:Y:S01]  /*10b80*/  STL.64 [R1+0x938], R6 ;  /* 0x0009380601007387 */ /* 0x0003e20000100a00 */
[----:B------:R-:W-:Y:S01]  /*10b90*/  LEA R2, P1, R176, R0, 0x2 ;  /* 0x00000000b0027211 */ /* 0x000fe200078210ff */
[----:B------:R-:W-:-:S03]  /*10ba0*/  IMAD.MOV.U32 R5, RZ, RZ, R3 ;  /* 0x000000ffff057224 */ /* 0x000fc600078e0003 */
[----:B------:R-:W-:Y:S02]  /*10bb0*/  LEA.HI.X.SX32 R3, R176, R196, 0x2, P1 ;  /* 0x000000c4b0037211 */ /* 0x000fe400008f16ff */
[CC--:B-1----:R-:W-:Y:S02]  /*10bc0*/  LEA R6, P5, R177.reuse, R0.reuse, 0x2 ;  /* 0x00000000b1067211 */ /* 0x0c2fe400078a10ff */
[----:B------:R-:W-:Y:S02]  /*10bd0*/  LEA R112, P1, R122, R0, 0x2 ;  /* 0x000000007a707211 */ /* 0x000fe400078210ff */
[----:B------:R-:W-:Y:S02]  /*10be0*/  LEA.HI.X.SX32 R7, R177, R196, 0x2, P5 ;  /* 0x000000c4b1077211 */ /* 0x000fe400028f16ff */
[----:B------:R-:W-:Y:S02]  /*10bf0*/  LEA R110, P5, R132, R0, 0x2 ;  /* 0x00000000846e7211 */ /* 0x000fe400078a10ff */
[-C--:B------:R-:W-:Y:S01]  /*10c00*/  LEA.HI.X.SX32 R113, R122, R196.reuse, 0x2, P1 ;  /* 0x000000c47a717211 */ /* 0x080fe200008f16ff */
[----:B------:R1:W-:Y:S01]  /*10c10*/  STL.64 [R1+0x538], R6 ;  /* 0x0005380601007387 */ /* 0x0003e20000100a00 */
[----:B------:R-:W-:-:S03]  /*10c20*/  LEA.HI.X.SX32 R111, R132, R196, 0x2, P5 ;  /* 0x000000c4846f7211 */ /* 0x000fc600028f16ff */
[----:B------:R4:W-:Y:S01]  /*10c30*/  STL.64 [R1+0x930], R2 ;  /* 0x0009300201007387 */ /* 0x0009e20000100a00 */
[-C--:B-1----:R-:W-:Y:S02]  /*10c40*/  LEA R6, P5, R114, R0.reuse, 0x2 ;  /* 0x0000000072067211 */ /* 0x082fe400078a10ff */
[----:B----4-:R-:W-:Y:S02]  /*10c50*/  LEA R2, P1, R116, R0, 0x2 ;  /* 0x0000000074027211 */ /* 0x010fe400078210ff */
[-C--:B------:R-:W-:Y:S02]  /*10c60*/  LEA.HI.X.SX32 R7, R114, R196.reuse, 0x2, P5 ;  /* 0x000000c472077211 */ /* 0x080fe400028f16ff */
[----:B------:R-:W-:Y:S02]  /*10c70*/  LEA.HI.X.SX32 R3, R116, R196, 0x2, P1 ;  /* 0x000000c474037211 */ /* 0x000fe400008f16ff */
[-C--:B------:R-:W-:Y:S02]  /*10c80*/  LEA R114, P5, R115, R0.reuse, 0x2 ;  /* 0x0000000073727211 */ /* 0x080fe400078a10ff */
[----:B------:R-:W-:Y:S01]  /*10c90*/  LEA R116, P1, R117, R0, 0x2 ;  /* 0x0000000075747211 */ /* 0x000fe200078210ff */
[----:B------:R-:W-:Y:S01]  /*10ca0*/  STL.64 [R1+0x540], R6 ;  /* 0x0005400601007387 */ /* 0x000fe20000100a00 */
[-C--:B------:R-:W-:Y:S01]  /*10cb0*/  LEA.HI.X.SX32 R115, R115, R196.reuse, 0x2, P5 ;  /* 0x000000c473737211 */ /* 0x080fe200028f16ff */
[----:B------:R-:W-:Y:S01]  /*10cc0*/  IMAD R173, R4, c[0x0][0x190], RZ ;  /* 0x0000640004ad7a24 */ /* 0x000fe200078e02ff */
[----:B------:R-:W-:Y:S01]  /*10cd0*/  LEA.HI.X.SX32 R117, R117, R196, 0x2, P1 ;  /* 0x000000c475757211 */ /* 0x000fe200008f16ff */
[----:B------:R1:W-:Y:S01]  /*10ce0*/  STL.64 [R1+0x928], R2 ;  /* 0x0009280201007387 */ /* 0x0003e20000100a00 */
[----:B------:R-:W-:Y:S01]  /*10cf0*/  LEA R4, P1, R120, R0, 0x2 ;  /* 0x0000000078047211 */ /* 0x000fe200078210ff */
[----:B------:R-:W-:-:S02]  /*10d00*/  IMAD R175, R5, c[0x0][0x190], RZ ;  /* 0x0000640005af7a24 */ /* 0x000fc400078e02ff */
[----:B------:R-:W-:Y:S01]  /*10d10*/  IMAD R144, R144, c[0x0][0x190], RZ ;  /* 0x0000640090907a24 */ /* 0x000fe200078e02ff */
[----:B------:R-:W-:Y:S02]  /*10d20*/  LEA.HI.X.SX32 R5, R120, R196, 0x2, P1 ;  /* 0x000000c478057211 */ /* 0x000fe400008f16ff */
[CC--:B-1----:R-:W-:Y:S02]  /*10d30*/  LEA R2, P5, R118.reuse, R0.reuse, 0x2 ;  /* 0x0000000076027211 */ /* 0x0c2fe400078a10ff */
[----:B------:R-:W-:Y:S02]  /*10d40*/  LEA R120, P1, R121, R0, 0x2 ;  /* 0x0000000079787211 */ /* 0x000fe400078210ff */
[----:B------:R-:W-:Y:S02]  /*10d50*/  LEA.HI.X.SX32 R3, R118, R196, 0x2, P5 ;  /* 0x000000c476037211 */ /* 0x000fe400028f16ff */
[----:B------:R-:W-:Y:S01]  /*10d60*/  LEA R118, P5, R119, R0, 0x2 ;  /* 0x0000000077767211 */ /* 0x000fe200078a10ff */
[----:B------:R-:W-:Y:S01]  /*10d70*/  IMAD R123, R123, c[0x0][0x190], RZ ;  /* 0x000064007b7b7a24 */ /* 0x000fe200078e02ff */
[-C--:B------:R-:W-:Y:S01]  /*10d80*/  LEA.HI.X.SX32 R121, R121, R196.reuse, 0x2, P1 ;  /* 0x000000c479797211 */ /* 0x080fe200008f16ff */
[----:B------:R-:W-:Y:S01]  /*10d90*/  STL.64 [R1+0x548], R2 ;  /* 0x0005480201007387 */ /* 0x000fe20000100a00 */
[----:B------:R-:W-:Y:S01]  /*10da0*/  LEA.HI.X.SX32 R119, R119, R196, 0x2, P5 ;  /* 0x000000c477777211 */ /* 0x000fe200028f16ff */
[----:B------:R-:W-:Y:S01]  /*10db0*/  IMAD R125, R125, c[0x0][0x190], RZ ;  /* 0x000064007d7d7a24 */ /* 0x000fe200078e02ff */
[----:B------:R-:W-:Y:S01]  /*10dc0*/  LEA R6, P5, R144, R0, 0x2 ;  /* 0x0000000090067211 */ /* 0x000fe200078a10ff */
[----:B------:R1:W-:Y:S01]  /*10dd0*/  STL.64 [R1+0x920], R4 ;  /* 0x0009200401007387 */ /* 0x0003e20000100a00 */
[----:B------:R-:W-:-:S02]  /*10de0*/  IMAD R126, R126, c[0x0][0x190], RZ ;  /* 0x000064007e7e7a24 */ /* 0x000fc400078e02ff */
[----:B------:R-:W-:Y:S01]  /*10df0*/  LEA.HI.X.SX32 R7, R144, R196, 0x2, P5 ;  /* 0x000000c490077211 */ /* 0x000fe200028f16ff */
[----:B------:R-:W-:Y:S01]  /*10e00*/  IMAD R128, R128, c[0x0][0x190], RZ ;  /* 0x0000640080807a24 */ /* 0x000fe200078e02ff */
[-C--:B------:R-:W-:Y:S02]  /*10e10*/  LEA R122, P5, R123, R0.reuse, 0x2 ;  /* 0x000000007b7a7211 */ /* 0x080fe400078a10ff */
[----:B-1----:R-:W-:-:S04]  /*10e20*/  LEA R4, P1, R124, R0, 0x2 ;  /* 0x000000007c047211 */ /* 0x002fc800078210ff */
[----:B------:R-:W-:Y:S02]  /*10e30*/  LEA.HI.X.SX32 R5, R124, R196, 0x2, P1 ;  /* 0x000000c47c057211 */ /* 0x000fe400008f16ff */
[----:B------:R-:W-:Y:S01]  /*10e40*/  LEA R124, P1, R125, R0, 0x2 ;  /* 0x000000007d7c7211 */ /* 0x000fe200078210ff */
[----:B------:R1:W-:Y:S01]  /*10e50*/  STL.64 [R1+0x550], R6 ;  /* 0x0005500601007387 */ /* 0x0003e20000100a00 */
[-C--:B------:R-:W-:Y:S01]  /*10e60*/  LEA.HI.X.SX32 R123, R123, R196.reuse, 0x2, P5 ;  /* 0x000000c47b7b7211 */ /* 0x080fe200028f16ff */
[----:B------:R-:W-:Y:S01]  /*10e70*/  IMAD R127, R127, c[0x0][0x190], RZ ;  /* 0x000064007f7f7a24 */ /* 0x000fe200078e02ff */
[----:B------:R-:W-:Y:S01]  /*10e80*/  LEA.HI.X.SX32 R125, R125, R196, 0x2, P1 ;  /* 0x000000c47d7d7211 */ /* 0x000fe200008f16ff */
[----:B------:R4:W-:Y:S01]  /*10e90*/  STL.64 [R1+0x918], R4 ;  /* 0x0009180401007387 */ /* 0x0009e20000100a00 */
[----:B------:R-:W-:Y:S01]  /*10ea0*/  IMAD R153, R153, c[0x0][0x190], RZ ;  /* 0x0000640099997a24 */ /* 0x000fe200078e02ff */
[-C--:B-1----:R-:W-:Y:S02]  /*10eb0*/  LEA R6, P5, R126, R0.reuse, 0x2 ;  /* 0x000000007e067211 */ /* 0x082fe400078a10ff */
[----:B----4-:R-:W-:-:S02]  /*10ec0*/  LEA R4, P1, R128, R0, 0x2 ;  /* 0x0000000080047211 */ /* 0x010fc400078210ff */
[----:B------:R-:W-:Y:S02]  /*10ed0*/  LEA.HI.X.SX32 R7, R126, R196, 0x2, P5 ;  /* 0x000000c47e077211 */ /* 0x000fe400028f16ff */
[----:B------:R-:W-:Y:S02]  /*10ee0*/  LEA R126, P5, R127, R0, 0x2 ;  /* 0x000000007f7e7211 */ /* 0x000fe400078a10ff */
[----:B------:R-:W-:Y:S02]  /*10ef0*/  LEA.HI.X.SX32 R5, R128, R196, 0x2, P1 ;  /* 0x000000c480057211 */ /* 0x000fe400008f16ff */
[----:B------:R-:W-:Y:S01]  /*10f00*/  LEA R128, P1, R129, R0, 0x2 ;  /* 0x0000000081807211 */ /* 0x000fe200078210ff */
[----:B------:R1:W-:Y:S01]  /*10f10*/  STL.64 [R1+0x558], R6 ;  /* 0x0005580601007387 */ /* 0x0003e20000100a00 */
[-C--:B------:R-:W-:Y:S02]  /*10f20*/  LEA.HI.X.SX32 R127, R127, R196.reuse, 0x2, P5 ;  /* 0x000000c47f7f7211 */ /* 0x080fe400028f16ff */
[----:B------:R-:W-:Y:S01]  /*10f30*/  LEA.HI.X.SX32 R129, R129, R196, 0x2, P1 ;  /* 0x000000c481817211 */ /* 0x000fe200008f16ff */
[----:B------:R4:W-:Y:S01]  /*10f40*/  STL.64 [R1+0x910], R4 ;  /* 0x0009100401007387 */ /* 0x0009e20000100a00 */
[----:B-1----:R-:W-:-:S02]  /*10f50*/  LEA R6, P5, R130, R0, 0x2 ;  /* 0x0000000082067211 */ /* 0x002fc400078a10ff */
[----:B----4-:R-:W-:Y:S02]  /*10f60*/  LEA R4, P1, R153, R0, 0x2 ;  /* 0x0000000099047211 */ /* 0x010fe400078210ff */
[----:B------:R-:W-:Y:S02]  /*10f70*/  LEA.HI.X.SX32 R7, R130, R196, 0x2, P5 ;  /* 0x000000c482077211 */ /* 0x000fe400028f16ff */
[----:B------:R-:W-:Y:S02]  /*10f80*/  LEA R130, P5, R131, R0, 0x2 ;  /* 0x0000000083827211 */ /* 0x000fe400078a10ff */
[----:B------:R-:W-:Y:S02]  /*10f90*/  LEA.HI.X.SX32 R5, R153, R196, 0x2, P1 ;  /* 0x000000c499057211 */ /* 0x000fe400008f16ff */
[----:B------:R-:W-:Y:S01]  /*10fa0*/  LEA R132, P1, R133, R0, 0x2 ;  /* 0x0000000085847211 */ /* 0x000fe200078210ff */
[----:B------:R1:W-:Y:S01]  /*10fb0*/  STL.64 [R1+0x560], R6 ;  /* 0x0005600601007387 */ /* 0x0003e20000100a00 */
[-C--:B------:R-:W-:Y:S01]  /*10fc0*/  LEA.HI.X.SX32 R131, R131, R196.reuse, 0x2, P5 ;  /* 0x000000c483837211 */ /* 0x080fe200028f16ff */
[----:B------:R-:W-:Y:S01]  /*10fd0*/  IMAD.MOV.U32 R2, RZ, RZ, R246 ;  /* 0x000000ffff027224 */ /* 0x000fe200078e00f6 */
[----:B------:R-:W-:Y:S01]  /*10fe0*/  LEA.HI.X.SX32 R133, R133, R196, 0x2, P1 ;  /* 0x000000c485857211 */ /* 0x000fe200008f16ff */
[----:B------:R4:W-:Y:S01]  /*10ff0*/  STL.64 [R1+0x908], R4 ;  /* 0x0009080401007387 */ /* 0x0009e20000100a00 */
[----:B------:R-:W-:Y:S01]  /*11000*/  IMAD.MOV.U32 R3, RZ, RZ, R247 ;  /* 0x000000ffff037224 */ /* 0x000fe200078e00f7 */
[----:B------:R-:W-:Y:S01]  /*11010*/  MOV R247, R250 ;  /* 0x000000fa00f77202 */ /* 0x000fe20000000f00 */
[----:B------:R-:W-:Y:S01]  /*11020*/  IMAD.MOV.U32 R246, RZ, RZ, R209 ;  /* 0x000000fffff67224 */ /* 0x000fe200078e00d1 */
[-C--:B-1----:R-:W-:Y:S01]  /*11030*/  LEA R6, P5, R134, R0.reuse, 0x2 ;  /* 0x0000000086067211 */ /* 0x082fe200078a10ff */
[----:B------:R-:W-:Y:S01]  /*11040*/  IMAD.MOV.U32 R250, RZ, RZ, R237 ;  /* 0x000000fffffa7224 */ /* 0x000fe200078e00ed */
[----:B----4-:R-:W-:-:S02]  /*11050*/  LEA R4, P1, R136, R0, 0x2 ;  /* 0x0000000088047211 */ /* 0x010fc400078210ff */
[-C--:B------:R-:W-:Y:S01]  /*11060*/  LEA.HI.X.SX32 R7, R134, R196.reuse, 0x2, P5 ;  /* 0x000000c486077211 */ /* 0x080fe200028f16ff */
[----:B------:R-:W-:Y:S01]  /*11070*/  IMAD R189, R246, c[0x0][0x190], RZ ;  /* 0x00006400f6bd7a24 */ /* 0x000fe200078e02ff */
[----:B------:R-:W-:Y:S01]  /*11080*/  LEA.HI.X.SX32 R5, R136, R196, 0x2, P1 ;  /* 0x000000c488057211 */ /* 0x000fe200008f16ff */
[----:B------:R-:W-:Y:S01]  /*11090*/  IMAD.MOV.U32 R246, RZ, RZ, R247 ;  /* 0x000000fffff67224 */ /* 0x000fe200078e00f7 */
[-C--:B------:R-:W-:Y:S01]  /*110a0*/  LEA R134, P5, R135, R0.reuse, 0x2 ;  /* 0x0000000087867211 */ /* 0x080fe200078a10ff */
[----:B------:R-:W-:Y:S01]  /*110b0*/  IMAD.MOV.U32 R247, RZ, RZ, R250 ;  /* 0x000000fffff77224 */ /* 0x000fe200078e00fa */
[----:B------:R-:W-:Y:S01]  /*110c0*/  LEA R136, P1, R137, R0, 0x2 ;  /* 0x0000000089887211 */ /* 0x000fe200078210ff */
[----:B------:R-:W-:Y:S01]  /*110d0*/  IMAD.MOV.U32 R250, RZ, RZ, R205 ;  /* 0x000000fffffa7224 */ /* 0x000fe200078e00cd */
[----:B------:R-:W-:Y:S01]  /*110e0*/  STL.64 [R1+0x568], R6 ;  /* 0x0005680601007387 */ /* 0x000fe20000100a00 */
[----:B------:R-:W-:Y:S01]  /*110f0*/  IMAD R205, R204, c[0x0][0x190], RZ ;  /* 0x00006400cccd7a24 */ /* 0x000fe200078e02ff */
[-C--:B------:R-:W-:Y:S01]  /*11100*/  LEA.HI.X.SX32 R135, R135, R196.reuse, 0x2, P5 ;  /* 0x000000c487877211 */ /* 0x080fe200028f16ff */
[----:B------:R-:W-:Y:S01]  /*11110*/  IMAD R204, R2, c[0x0][0x190], RZ ;  /* 0x0000640002cc7a24 */ /* 0x000fe200078e02ff */
[----:B------:R1:W-:Y:S01]  /*11120*/  STL.64 [R1+0x900], R4 ;  /* 0x0009000401007387 */ /* 0x0003e20000100a00 */
[----:B------:R-:W-:Y:S01]  /*11130*/  LEA.HI.X.SX32 R137, R137, R196, 0x2, P1 ;  /* 0x000000c489897211 */ /* 0x000fe200008f16ff */
[----:B------:R-:W-:Y:S01]  /*11140*/  IMAD.MOV.U32 R237, RZ, RZ, R210 ;  /* 0x000000ffffed7224 */ /* 0x000fe200078e00d2 */
[----:B------:R-:W-:Y:S01]  /*11150*/  LEA R2, P1, R140, R0, 0x2 ;  /* 0x000000008c027211 */ /* 0x000fe200078210ff */
[----:B------:R-:W-:-:S02]  /*11160*/  IMAD R210, R199, c[0x0][0x190], RZ ;  /* 0x00006400c7d27a24 */ /* 0x000fc400078e02ff */
[----:B------:R-:W-:Y:S01]  /*11170*/  IMAD R199, R3, c[0x0][0x190], RZ ;  /* 0x0000640003c77a24 */ /* 0x000fe200078e02ff */
        /* <DEDUP_REMOVED lines=9> */
[CC--:B-1----:R-:W-:Y:S02]  /*11210*/  LEA R4, P5, R142.reuse, R0.reuse, 0x2 ;  /* 0x000000008e047211 */ /* 0x0c2fe400078a10ff */
[----:B----4-:R-:W-:Y:S02]  /*11220*/  LEA R2, P1, R143, R0, 0x2 ;  /* 0x000000008f027211 */ /* 0x010fe400078210ff */
[----:B------:R-:W-:Y:S02]  /*11230*/  LEA.HI.X.SX32 R5, R142, R196, 0x2, P5 ;  /* 0x000000c48e057211 */ /* 0x000fe400028f16ff */
[----:B------:R-:W-:Y:S02]  /*11240*/  LEA R142, P5, R145, R0, 0x2 ;  /* 0x00000000918e7211 */ /* 0x000fe400078a10ff */
[----:B------:R-:W-:Y:S02]  /*11250*/  LEA.HI.X.SX32 R3, R143, R196, 0x2, P1 ;  /* 0x000000c48f037211 */ /* 0x000fe400008f16ff */
[----:B------:R-:W-:Y:S01]  /*11260*/  LEA R144, P1, R147, R0, 0x2 ;  /* 0x0000000093907211 */ /* 0x000fe200078210ff */
[----:B------:R1:W-:Y:S01]  /*11270*/  STL.64 [R1+0x578], R4 ;  /* 0x0005780401007387 */ /* 0x0003e20000100a00 */
[----:B------:R-:W-:-:S02]  /*11280*/  LEA.HI.X.SX32 R143, R145, R196, 0x2, P5 ;  /* 0x000000c4918f7211 */ /* 0x000fc400028f16ff */
[----:B------:R-:W-:Y:S01]  /*11290*/  LEA.HI.X.SX32 R145, R147, R196, 0x2, P1 ;  /* 0x000000c493917211 */ /* 0x000fe200008f16ff */
[----:B------:R4:W-:Y:S01]  /*112a0*/  STL.64 [R1+0x8f0], R2 ;  /* 0x0008f00201007387 */ /* 0x0009e20000100a00 */
[-C--:B-1----:R-:W-:Y:S02]  /*112b0*/  LEA R4, P5, R146, R0.reuse, 0x2 ;  /* 0x0000000092047211 */ /* 0x082fe400078a10ff */
[----:B----4-:R-:W-:Y:S02]  /*112c0*/  LEA R2, P1, R148, R0, 0x2 ;  /* 0x0000000094027211 */ /* 0x010fe400078210ff */
[----:B------:R-:W-:Y:S02]  /*112d0*/  LEA.HI.X.SX32 R5, R146, R196, 0x2, P5 ;  /* 0x000000c492057211 */ /* 0x000fe400028f16ff */
[----:B------:R-:W-:Y:S02]  /*112e0*/  LEA R146, P5, R149, R0, 0x2 ;  /* 0x0000000095927211 */ /* 0x000fe400078a10ff */
[----:B------:R-:W-:-:S02]  /*112f0*/  LEA.HI.X.SX32 R3, R148, R196, 0x2, P1 ;  /* 0x000000c494037211 */ /* 0x000fc400008f16ff */
[----:B------:R-:W-:Y:S01]  /*11300*/  LEA R148, P1, R151, R0, 0x2 ;  /* 0x0000000097947211 */ /* 0x000fe200078210ff */
[----:B------:R1:W-:Y:S01]  /*11310*/  STL.64 [R1+0x580], R4 ;  /* 0x0005800401007387 */ /* 0x0003e20000100a00 */
[-C--:B------:R-:W-:Y:S01]  /*11320*/  LEA.HI.X.SX32 R147, R149, R196.reuse, 0x2, P5 ;  /* 0x000000c495937211 */ /* 0x080fe200028f16ff */
[----:B------:R-:W-:Y:S01]  /*11330*/  IMAD R154, R154, c[0x0][0x190], RZ ;  /* 0x000064009a9a7a24 */ /* 0x000fe200078e02ff */
[----:B------:R-:W-:Y:S01]  /*11340*/  LEA.HI.X.SX32 R149, R151, R196, 0x2, P1 ;  /* 0x000000c497957211 */ /* 0x000fe200008f16ff */
[----:B------:R4:W-:Y:S01]  /*11350*/  STL.64 [R1+0x8e0], R2 ;  /* 0x0008e00201007387 */ /* 0x0009e20000100a00 */
[----:B------:R-:W-:Y:S02]  /*11360*/  IMAD R156, R156, c[0x0][0x190], RZ ;  /* 0x000064009c9c7a24 */ /* 0x000fe400078e02ff */
[----:B------:R-:W-:Y:S01]  /*11370*/  IMAD R155, R155, c[0x0][0x190], RZ ;  /* 0x000064009b9b7a24 */ /* 0x000fe200078e02ff */
[-C--:B-1----:R-:W-:Y:S02]  /*11380*/  LEA R4, P5, R150, R0.reuse, 0x2 ;  /* 0x0000000096047211 */ /* 0x082fe400078a10ff */
[----:B----4-:R-:W-:-:S02]  /*11390*/  LEA R2, P1, R152, R0, 0x2 ;  /* 0x0000000098027211 */ /* 0x010fc400078210ff */
[----:B------:R-:W-:Y:S01]  /*113a0*/  LEA.HI.X.SX32 R5, R150, R196, 0x2, P5 ;  /* 0x000000c496057211 */ /* 0x000fe200028f16ff */
[----:B------:R-:W-:Y:S01]  /*113b0*/  IMAD R157, R157, c[0x0][0x190], RZ ;  /* 0x000064009d9d7a24 */ /* 0x000fe200078e02ff */
[----:B------:R-:W-:Y:S02]  /*113c0*/  LEA R150, P5, R154, R0, 0x2 ;  /* 0x000000009a967211 */ /* 0x000fe400078a10ff */
[----:B------:R-:W-:Y:S02]  /*113d0*/  LEA.HI.X.SX32 R3, R152, R196, 0x2, P1 ;  /* 0x000000c498037211 */ /* 0x000fe400008f16ff */
[----:B------:R-:W-:Y:S01]  /*113e0*/  LEA R152, P1, R156, R0, 0x2 ;  /* 0x000000009c987211 */ /* 0x000fe200078210ff */
        /* <DEDUP_REMOVED lines=8> */
[----:B----4-:R-:W-:Y:S02]  /*11470*/  LEA R2, P1, R157, R0, 0x2 ;  /* 0x000000009d027211 */ /* 0x010fe400078210ff */
        /* <DEDUP_REMOVED lines=27> */
[-C--:B------:R-:W-:Y:S02]  /*11630*/  LEA.HI.X.SX32 R163, R166, R196.reuse, 0x2, P5 ;  /* 0x000000c4a6a37211 */ /* 0x080fe400028f16ff */
[----:B------:R-:W-:Y:S01]  /*11640*/  LEA.HI.X.SX32 R165, R168, R196, 0x2, P1 ;  /* 0x000000c4a8a57211 */ /* 0x000fe200008f16ff */
[----:B------:R4:W-:Y:S01]  /*11650*/  STL.64 [R1+0x8b8], R2 ;  /* 0x0008b80201007387 */ /* 0x0009e20000100a00 */
[-C--:B-1----:R-:W-:Y:S02]  /*11660*/  LEA R4, P5, R167, R0.reuse, 0x2 ;  /* 0x00000000a7047211 */ /* 0x082fe400078a10ff */
[----:B----4-:R-:W-:Y:S02]  /*11670*/  LEA R2, P1, R169, R0, 0x2 ;  /* 0x00000000a9027211 */ /* 0x010fe400078210ff */
[----:B------:R-:W-:-:S02]  /*11680*/  LEA.HI.X.SX32 R5, R167, R196, 0x2, P5 ;  /* 0x000000c4a7057211 */ /* 0x000fc400028f16ff */
[----:B------:R-:W-:-:S03]  /*11690*/  LEA.HI.X.SX32 R3, R169, R196, 0x2, P1 ;  /* 0x000000c4a9037211 */ /* 0x000fc600008f16ff */
[----:B------:R-:W-:Y:S04]  /*116a0*/  STL.64 [R1+0x5a8], R4 ;  /* 0x0005a80401007387 */ /* 0x000fe80000100a00 */
[----:B------:R1:W-:Y:S01]  /*116b0*/  STL.64 [R1+0x8b0], R2 ;  /* 0x0008b00201007387 */ /* 0x0003e20000100a00 */
[-C--:B------:R-:W-:Y:S02]  /*116c0*/  LEA R166, P5, R170, R0.reuse, 0x2 ;  /* 0x00000000aaa67211 */ /* 0x080fe400078a10ff */
[----:B-1----:R-:W-:-:S04]  /*116d0*/  LEA R2, P1, R172, R0, 0x2 ;  /* 0x00000000ac027211 */ /* 0x002fc800078210ff */
[-C--:B------:R-:W-:Y:S02]  /*116e0*/  LEA.HI.X.SX32 R3, R172, R196.reuse, 0x2, P1 ;  /* 0x000000c4ac037211 */ /* 0x080fe400008f16ff */
[----:B------:R-:W-:Y:S02]  /*116f0*/  LEA.HI.X.SX32 R167, R170, R196, 0x2, P5 ;  /* 0x000000c4aaa77211 */ /* 0x000fe400028f16ff */
[----:B------:R-:W-:Y:S01]  /*11700*/  LEA R4, P5, R171, R0, 0x2 ;  /* 0x00000000ab047211 */ /* 0x000fe200078a10ff */
[----:B------:R1:W-:Y:S01]  /*11710*/  STL.64 [R1+0x310], R2 ;  /* 0x0003100201007387 */ /* 0x0003e20000100a00 */
[----:B--2---:R-:W-:Y:S02]  /*11720*/  IMAD R176, R195, c[0x0][0x190], RZ ;  /* 0x00006400c3b07a24 */ /* 0x004fe400078e02ff */
[----:B------:R-:W-:Y:S02]  /*11730*/  LEA.HI.X.SX32 R5, R171, R196, 0x2, P5 ;  /* 0x000000c4ab057211 */ /* 0x000fe400028f16ff */
[----:B-1----:R-:W-:-:S04]  /*11740*/  LEA R2, P1, R173, R0, 0x2 ;  /* 0x00000000ad027211 */ /* 0x002fc800078210ff */
[----:B------:R-:W-:Y:S01]  /*11750*/  LEA.HI.X.SX32 R3, R173, R196, 0x2, P1 ;  /* 0x000000c4ad037211 */ /* 0x000fe200008f16ff */
[----:B------:R-:W-:Y:S01]  /*11760*/  STL.64 [R1+0x5b0], R4 ;  /* 0x0005b00401007387 */ /* 0x000fe20000100a00 */
[----:B---3--:R-:W-:-:S03]  /*11770*/  IMAD R174, R194, c[0x0][0x190], RZ ;  /* 0x00006400c2ae7a24 */ /* 0x008fc600078e02ff */
[----:B------:R1:W-:Y:S01]  /*11780*/  STL.64 [R1+0x8a8], R2 ;  /* 0x0008a80201007387 */ /* 0x0003e20000100a00 */
[----:B------:R-:W-:Y:S01]  /*11790*/  IMAD R188, R197, c[0x0][0x190], RZ ;  /* 0x00006400c5bc7a24 */ /* 0x000fe200078e02ff */
[-C--:B------:R-:W-:Y:S02]  /*117a0*/  LEA R168, P5, R174, R0.reuse, 0x2 ;  /* 0x00000000aea87211 */ /* 0x080fe400078a10ff */
[----:B-1----:R-:W-:-:S04]  /*117b0*/  LEA R2, P1, R176, R0, 0x2 ;  /* 0x00000000b0027211 */ /* 0x002fc800078210ff */
[-C--:B------:R-:W-:Y:S02]  /*117c0*/  LEA.HI.X.SX32 R3, R176, R196.reuse, 0x2, P1 ;  /* 0x000000c4b0037211 */ /* 0x080fe400008f16ff */
[----:B------:R-:W-:Y:S02]  /*117d0*/  LEA.HI.X.SX32 R169, R174, R196, 0x2, P5 ;  /* 0x000000c4aea97211 */ /* 0x000fe400028f16ff */
[C---:B------:R-:W-:Y:S01]  /*117e0*/  LEA R4, P5, R175.reuse, R0, 0x2 ;  /* 0x00000000af047211 */ /* 0x040fe200078a10ff */
[----:B------:R1:W-:Y:S03]  /*117f0*/  STL.64 [R1+0x330], R2 ;  /* 0x0003300201007387 */ /* 0x0003e60000100a00 */
[----:B------:R-:W-:Y:S02]  /*11800*/  LEA.HI.X.SX32 R5, R175, R196, 0x2, P5 ;  /* 0x000000c4af057211 */ /* 0x000fe400028f16ff */
[----:B-1----:R-:W-:-:S04]  /*11810*/  LEA R2, P1, R188, R0, 0x2 ;  /* 0x00000000bc027211 */ /* 0x002fc800078210ff */
[----:B------:R-:W-:Y:S01]  /*11820*/  LEA.HI.X.SX32 R3, R188, R196, 0x2, P1 ;  /* 0x000000c4bc037211 */ /* 0x000fe200008f16ff */
[----:B------:R-:W-:Y:S01]  /*11830*/  STL.64 [R1+0x5b8], R4 ;  /* 0x0005b80401007387 */ /* 0x000fe20000100a00 */
[----:B------:R-:W-:-:S03]  /*11840*/  IMAD R209, R198, c[0x0][0x190], RZ ;  /* 0x00006400c6d17a24 */ /* 0x000fc600078e02ff */
[----:B------:R1:W-:Y:S01]  /*11850*/  STL.64 [R1+0x8a0], R2 ;  /* 0x0008a00201007387 */ /* 0x0003e20000100a00 */
[----:B------:R-:W-:Y:S01]  /*11860*/  IMAD R207, R207, c[0x0][0x190], RZ ;  /* 0x00006400cfcf7a24 */ /* 0x000fe200078e02ff */
[-C--:B------:R-:W-:Y:S01]  /*11870*/  LEA R170, P5, R209, R0.reuse, 0x2 ;  /* 0x00000000d1aa7211 */ /* 0x080fe200078a10ff */
[----:B------:R-:W-:Y:S01]  /*11880*/  IMAD R206, R206, c[0x0][0x190], RZ ;  /* 0x00006400cece7a24 */ /* 0x000fe200078e02ff */
[----:B-1----:R-:W-:-:S04]  /*11890*/  LEA R2, P1, R210, R0, 0x2 ;  /* 0x00000000d2027211 */ /* 0x002fc800078210ff */
[-C--:B------:R-:W-:Y:S02]  /*118a0*/  LEA.HI.X.SX32 R3, R210, R196.reuse, 0x2, P1 ;  /* 0x000000c4d2037211 */ /* 0x080fe400008f16ff */
[----:B------:R-:W-:Y:S02]  /*118b0*/  LEA.HI.X.SX32 R171, R209, R196, 0x2, P5 ;  /* 0x000000c4d1ab7211 */ /* 0x000fe400028f16ff */
[C---:B------:R-:W-:Y:S01]  /*118c0*/  LEA R4, P5, R207.reuse, R0, 0x2 ;  /* 0x00000000cf047211 */ /* 0x040fe200078a10ff */
[----:B------:R1:W-:Y:S01]  /*118d0*/  STL.64 [R1+0x348], R2 ;  /* 0x0003480201007387 */ /* 0x0003e20000100a00 */
[----:B------:R-:W-:Y:S02]  /*118e0*/  IMAD R208, R208, c[0x0][0x190], RZ ;  /* 0x00006400d0d07a24 */ /* 0x000fe400078e02ff */
[----:B------:R-:W-:Y:S02]  /*118f0*/  LEA.HI.X.SX32 R5, R207, R196, 0x2, P5 ;  /* 0x000000c4cf057211 */ /* 0x000fe400028f16ff */
[----:B-1----:R-:W-:-:S04]  /*11900*/  LEA R2, P1, R206, R0, 0x2 ;  /* 0x00000000ce027211 */ /* 0x002fc800078210ff */
[----:B------:R-:W-:Y:S01]  /*11910*/  LEA.HI.X.SX32 R3, R206, R196, 0x2, P1 ;  /* 0x000000c4ce037211 */ /* 0x000fe200008f16ff */
[----:B------:R-:W-:Y:S04]  /*11920*/  STL.64 [R1+0x5c0], R4 ;  /* 0x0005c00401007387 */ /* 0x000fe80000100a00 */
[----:B------:R1:W-:Y:S01]  /*11930*/  STL.64 [R1+0x898], R2 ;  /* 0x0008980201007387 */ /* 0x0003e20000100a00 */
[-C--:B------:R-:W-:Y:S02]  /*11940*/  LEA R172, P5, R189, R0.reuse, 0x2 ;  /* 0x00000000bdac7211 */ /* 0x080fe400078a10ff */
        /* <DEDUP_REMOVED lines=11> */
[----:B------:R-:W-:Y:S01]  /*11a00*/  IMAD R197, R247, c[0x0][0x190], RZ ;  /* 0x00006400f7c57a24 */ /* 0x000fe200078e02ff */
[-C--:B------:R-:W-:Y:S01]  /*11a10*/  LEA R174, P5, R199, R0.reuse, 0x2 ;  /* 0x00000000c7ae7211 */ /* 0x080fe200078a10ff */
[----:B------:R-:W-:Y:S01]  /*11a20*/  IMAD R195, R250, c[0x0][0x190], RZ ;  /* 0x00006400fac37a24 */ /* 0x000fe200078e02ff */
[----:B-1----:R-:W-:-:S04]  /*11a30*/  LEA R2, P1, R198, R0, 0x2 ;  /* 0x00000000c6027211 */ /* 0x002fc800078210ff */
[-C--:B------:R-:W-:Y:S02]  /*11a40*/  LEA.HI.X.SX32 R3, R198, R196.reuse, 0x2, P1 ;  /* 0x000000c4c6037211 */ /* 0x080fe400008f16ff */
[----:B------:R-:W-:Y:S02]  /*11a50*/  LEA.HI.X.SX32 R175, R199, R196, 0x2, P5 ;  /* 0x000000c4c7af7211 */ /* 0x000fe400028f16ff */
[----:B------:R-:W-:Y:S01]  /*11a60*/  LEA R4, P5, R197, R0, 0x2 ;  /* 0x00000000c5047211 */ /* 0x000fe200078a10ff */
[----:B------:R1:W-:Y:S01]  /*11a70*/  STL.64 [R1+0x370], R2 ;  /* 0x0003700201007387 */ /* 0x0003e20000100a00 */
[----:B------:R-:W-:Y:S02]  /*11a80*/  IMAD R194, R211, c[0x0][0x190], RZ ;  /* 0x00006400d3c27a24 */ /* 0x000fe400078e02ff */
        /* <DEDUP_REMOVED lines=120> */
[----:B------:R-:W-:Y:S01]  /*12210*/  LEA.HI.X.SX32 R5, R192, R196, 0x2, P5 ;  /* 0x000000c4c0057211 */ /* 0x000fe200028f16ff */
[----:B------:R-:W-:Y:S01]  /*12220*/  IMAD R206, R243, c[0x0][0x190], RZ ;  /* 0x00006400f3ce7a24 */ /* 0x000fe200078e02ff */
[----:B------:R-:W2:Y:S01]  /*12230*/  S2R R251, SR_TID.X ;  /* 0x0000000000fb7919 */ /* 0x000ea20000002100 */
[----:B-1----:R-:W-:-:S04]  /*12240*/  LEA R2, P1, R193, R0, 0x2 ;  /* 0x00000000c1027211 */ /* 0x002fc800078210ff */
[----:B------:R-:W-:Y:S01]  /*12250*/  LEA.HI.X.SX32 R3, R193, R196, 0x2, P1 ;  /* 0x000000c4c1037211 */ /* 0x000fe200008f16ff */
[----:B------:R-:W-:Y:S01]  /*12260*/  STL.64 [R1+0x610], R4 ;  /* 0x0006100401007387 */ /* 0x000fe20000100a00 */
[----:B------:R-:W-:Y:S01]  /*12270*/  IMAD R205, R244, c[0x0][0x190], RZ ;  /* 0x00006400f4cd7a24 */ /* 0x000fe200078e02ff */
[C---:B------:R-:W-:Y:S02]  /*12280*/  LEA R192, P5, R198.reuse, R0, 0x2 ;  /* 0x00000000c6c07211 */ /* 0x040fe400078a10ff */
[----:B------:R1:W-:Y:S01]  /*12290*/  STL.64 [R1+0x848], R2 ;  /* 0x0008480201007387 */ /* 0x0003e20000100a00 */
[----:B------:R-:W-:Y:S01]  /*122a0*/  IMAD R204, R245, c[0x0][0x190], RZ ;  /* 0x00006400f5cc7a24 */ /* 0x000fe200078e02ff */
[----:B------:R-:W-:Y:S02]  /*122b0*/  LEA.HI.X.SX32 R193, R198, R196, 0x2, P5 ;  /* 0x000000c4c6c17211 */ /* 0x000fe400028f16ff */
[-C--:B-1----:R-:W-:Y:S02]  /*122c0*/  LEA R2, P1, R206, R0.reuse, 0x2 ;  /* 0x00000000ce027211 */ /* 0x082fe400078210ff */
[----:B------:R-:W-:-:S02]  /*122d0*/  LEA R4, P5, R205, R0, 0x2 ;  /* 0x00000000cd047211 */ /* 0x000fc400078a10ff */
[-C--:B------:R-:W-:Y:S01]  /*122e0*/  LEA.HI.X.SX32 R3, R206, R196.reuse, 0x2, P1 ;  /* 0x000000c4ce037211 */ /* 0x080fe200008f16ff */
[----:B------:R-:W-:Y:S01]  /*122f0*/  IMAD R195, R237, c[0x0][0x190], RZ ;  /* 0x00006400edc37a24 */ /* 0x000fe200078e02ff */
[----:B------:R-:W-:Y:S01]  /*12300*/  LEA.HI.X.SX32 R5, R205, R196, 0x2, P5 ;  /* 0x000000c4cd057211 */ /* 0x000fe200028f16ff */
[----:B------:R-:W-:Y:S02]  /*12310*/  IMAD R199, R249, c[0x0][0x190], RZ ;  /* 0x00006400f9c77a24 */ /* 0x000fe400078e02ff */
[----:B------:R1:W-:Y:S01]  /*12320*/  STL.64 [R1+0x418], R2 ;  /* 0x0004180201007387 */ /* 0x0003e20000100a00 */
[----:B------:R-:W-:Y:S01]  /*12330*/  IMAD R197, R248, c[0x0][0x190], RZ ;  /* 0x00006400f8c57a24 */ /* 0x000fe200078e02ff */
[-C--:B------:R-:W-:Y:S02]  /*12340*/  LEA R194, P5, R195, R0.reuse, 0x2 ;  /* 0x00000000c3c27211 */ /* 0x080fe400078a10ff */
[----:B------:R3:W-:Y:S01]  /*12350*/  STL.64 [R1+0x620], R4 ;  /* 0x0006200401007387 */ /* 0x0007e20000100a00 */
[----:B------:R-:W-:Y:S01]  /*12360*/  IMAD.MOV.U32 R247, RZ, RZ, c[0x0][0x180] ;  /* 0x00006000fff77624 */ /* 0x000fe200078e00ff */
[----:B-1----:R-:W-:-:S04]  /*12370*/  LEA R2, P1, R204, R0, 0x2 ;  /* 0x00000000cc027211 */ /* 0x002fc800078210ff */
[----:B------:R-:W-:Y:S02]  /*12380*/  LEA.HI.X.SX32 R3, R204, R196, 0x2, P1 ;  /* 0x000000c4cc037211 */ /* 0x000fe400008f16ff */
[----:B---3--:R-:W-:Y:S02]  /*12390*/  LEA R4, P1, R199, R0, 0x2 ;  /* 0x00000000c7047211 */ /* 0x008fe400078210ff */
[-C--:B------:R-:W-:Y:S01]  /*123a0*/  LEA.HI.X.SX32 R195, R195, R196.reuse, 0x2, P5 ;  /* 0x000000c4c3c37211 */ /* 0x080fe200028f16ff */
[----:B------:R1:W-:Y:S01]  /*123b0*/  STL.64 [R1+0x840], R2 ;  /* 0x0008400201007387 */ /* 0x0003e20000100a00 */
[----:B------:R-:W-:Y:S02]  /*123c0*/  LEA.HI.X.SX32 R5, R199, R196, 0x2, P1 ;  /* 0x000000c4c7057211 */ /* 0x000fe400008f16ff */
[----:B--2---:R-:W-:Y:S01]  /*123d0*/  LOP3.LUT R237, R251, 0x7f, RZ, 0xc0, !PT ;  /* 0x0000007ffbed7812 */ /* 0x004fe200078ec0ff */
[----:B------:R-:W-:Y:S02]  /*123e0*/  IMAD.MOV.U32 R252, RZ, RZ, c[0x0][0x188] ;  /* 0x00006200fffc7624 */ /* 0x000fe400078e00ff */
[----:B------:R2:W-:Y:S01]  /*123f0*/  STL.64 [R1+0x420], R4 ;  /* 0x0004200401007387 */ /* 0x0005e20000100a00 */
[----:B-1----:R-:W-:-:S02]  /*12400*/  LEA R2, P5, R197, R0, 0x2 ;  /* 0x00000000c5027211 */ /* 0x002fc400078a10ff */
[----:B------:R-:W-:Y:S02]  /*12410*/  IADD3 R0, R247, -0x19, RZ ;  /* 0xffffffe7f7007810 */ /* 0x000fe40007ffe0ff */
[----:B------:R-:W-:Y:S02]  /*12420*/  LEA.HI.X.SX32 R3, R197, R196, 0x2, P5 ;  /* 0x000000c4c5037211 */ /* 0x000fe400028f16ff */
[----:B------:R-:W-:Y:S01]  /*12430*/  ISETP.GE.U32.AND P5, PT, R0, 0x7fffffa8, PT ;  /* 0x7fffffa80000780c */ /* 0x000fe20003fa6070 */
[----:B--2---:R-:W-:Y:S02]  /*12440*/  IMAD.SHL.U32 R5, R237, 0x4, RZ ;  /* 0x00000004ed057824 */ /* 0x004fe400078e00ff */
[----:B------:R-:W-:Y:S01]  /*12450*/  IMAD.SHL.U32 R0, R252, 0x4, RZ ;  /* 0x00000004fc007824 */ /* 0x000fe200078e00ff */
[----:B------:R-:W-:Y:S01]  /*12460*/  ULDC.64 UR4, c[0x0][0x118] ;  /* 0x0000460000047ab9 */ /* 0x000fe20000000a00 */
[----:B------:R-:W-:Y:S01]  /*12470*/  IADD3 R196, R247, -0x1d, RZ ;  /* 0xffffffe3f7c47810 */ /* 0x000fe20007ffe0ff */
[----:B------:R1:W-:Y:S01]  /*12480*/  STL.64 [R1+0x618], R2 ;  /* 0x0006180201007387 */ /* 0x0003e20000100a00 */
[----:B------:R-:W-:-:S03]  /*12490*/  IMAD.WIDE R6, R0, 0x4, R202 ;  /* 0x0000000400067825 */ /* 0x000fc600078e02ca */
[----:B------:R2:W-:Y:S04]  /*124a0*/  LDGSTS.E [R5+0x40000], [R202.64], !P2 ;  /* 0x40000000ca057fae */ /* 0x0005e8000d121844 */
[----:B------:R2:W-:Y:S01]  /*124b0*/  LDGSTS.E [R5+0x40200], [R200.64], !P2 ;  /* 0x40200000c8057fae */ /* 0x0005e2000d121844 */
[----:B------:R-:W-:Y:S01]  /*124c0*/  ISETP.GE.U32.AND P2, PT, R196, 0x7fffffa4, PT ;  /* 0x7fffffa4c400780c */ /* 0x000fe20003f46070 */
[----:B-1----:R-:W-:Y:S01]  /*124d0*/  IMAD.WIDE R2, R0, 0x4, R200 ;  /* 0x0000000400027825 */ /* 0x002fe200078e02c8 */
[----:B------:R-:W-:Y:S01]  /*124e0*/  IADD3 R196, R247, -0x21, RZ ;  /* 0xffffffdff7c47810 */ /* 0x000fe20007ffe0ff */
[----:B------:R1:W-:Y:S02]  /*124f0*/  LDGSTS.E [R5+0x41000], [R6.64], !P0 ;  /* 0x4100000006057fae */ /* 0x0003e4000c121844 */
[----:B------:R-:W-:-:S02]  /*12500*/  IMAD.SHL.U32 R0, R252, 0x8, RZ ;  /* 0x00000008fc007824 */ /* 0x000fc400078e00ff */
[----:B------:R3:W-:Y:S01]  /*12510*/  LDGSTS.E [R5+0x41200], [R2.64], !P0 ;  /* 0x4120000002057fae */ /* 0x0007e2000c121844 */
[----:B------:R-:W-:Y:S01]  /*12520*/  ISETP.GE.U32.AND P0, PT, R196, 0x7fffffa0, PT ;  /* 0x7fffffa0c400780c */ /* 0x000fe20003f06070 */
[----:B------:R-:W-:-:S04]  /*12530*/  IMAD.WIDE R10, R0, 0x4, R202 ;  /* 0x00000004000a7825 */ /* 0x000fc800078e02ca */
[----:B------:R-:W-:Y:S01]  /*12540*/  IMAD R196, R252, 0xc, RZ ;  /* 0x0000000cfcc47824 */ /* 0x000fe200078e02ff */
[----:B------:R1:W-:Y:S01]  /*12550*/  STL.64 [R1+0x200], R6 ;  /* 0x0002000601007387 */ /* 0x0003e20000100a00 */
[----:B------:R-:W-:Y:S01]  /*12560*/  IMAD.WIDE R8, R0, 0x4, R200 ;  /* 0x0000000400087825 */ /* 0x000fe200078e02c8 */
[C---:B------:R-:W-:Y:S02]  /*12570*/  IADD3 R0, R247.reuse, -0x25, RZ ;  /* 0xffffffdbf7007810 */ /* 0x040fe40007ffe0ff */
[----:B------:R-:W-:Y:S01]  /*12580*/  IADD3 R198, R247, -0x15, RZ ;  /* 0xffffffebf7c67810 */ /* 0x000fe20007ffe0ff */
[----:B------:R3:W-:Y:S04]  /*12590*/  STL.64 [R1+0x1f8], R2 ;  /* 0x0001f80201007387 */ /* 0x0007e80000100a00 */
[----:B------:R4:W-:Y:S01]  /*125a0*/  LDGSTS.E [R5+0x42000], [R10.64], !P3 ;  /* 0x420000000a057fae */ /* 0x0009e2000d921844 */
[----:B-1----:R-:W-:-:S03]  /*125b0*/  IMAD.WIDE R6, R196, 0x4, R202 ;  /* 0x00000004c4067825 */ /* 0x002fc600078e02ca */
[----:B------:R1:W-:Y:S01]  /*125c0*/  LDGSTS.E [R5+0x42200], [R8.64], !P3 ;  /* 0x4220000008057fae */ /* 0x0003e2000d921844 */
[----:B------:R-:W-:Y:S01]  /*125d0*/  ISETP.GE.U32.AND P3, PT, R0, 0x7fffff9c, PT ;  /* 0x7fffff9c0000780c */ /* 0x000fe20003f66070 */
[----:B---3--:R-:W-:Y:S01]  /*125e0*/  IMAD.WIDE R2, R196, 0x4, R200 ;  /* 0x00000004c4027825 */ /* 0x008fe200078e02c8 */
[----:B------:R-:W-:Y:S01]  /*125f0*/  IADD3 R196, R247, -0x29, RZ ;  /* 0xffffffd7f7c47810 */ /* 0x000fe20007ffe0ff */
[----:B------:R3:W-:Y:S01]  /*12600*/  LDGSTS.E [R5+0x43000], [R6.64], !P6 ;  /* 0x4300000006057fae */ /* 0x0007e2000f121844 */
[----:B------:R-:W-:Y:S01]  /*12610*/  ISETP.GE.U32.AND P1, PT, R198, 0x7fffffac, PT ;  /* 0x7fffffacc600780c */ /* 0x000fe20003f26070 */
[----:B------:R-:W-:Y:S02]  /*12620*/  IMAD.SHL.U32 R0, R252, 0x10, RZ ;  /* 0x00000010fc007824 */ /* 0x000fe400078e00ff */
[----:B------:R4:W-:Y:S04]  /*12630*/  STL.64 [R1+0x1d0], R10 ;  /* 0x0001d00a01007387 */ /* 0x0009e80000100a00 */
[----:B------:R1:W-:Y:S01]  /*12640*/  LDGSTS.E [R5+0x43200], [R2.64], !P6 ;  /* 0x4320000002057fae */ /* 0x0003e2000f121844 */
[----:B------:R-:W-:Y:S01]  /*12650*/  ISETP.GE.U32.AND P6, PT, R196, 0x7fffff98, PT ;  /* 0x7fffff98c400780c */ /* 0x000fe20003fc6070 */
[----:B------:R-:W-:-:S02]  /*12660*/  IMAD R196, R252, 0x14, RZ ;  /* 0x00000014fcc47824 */ /* 0x000fc400078e02ff */
[----:B------:R1:W-:Y:S01]  /*12670*/  STL.64 [R1+0x1c8], R8 ;  /* 0x0001c80801007387 */ /* 0x0003e20000100a00 */
[----:B----4-:R-:W-:-:S03]  /*12680*/  IMAD.WIDE R10, R0, 0x4, R202 ;  /* 0x00000004000a7825 */ /* 0x010fc600078e02ca */
[----:B------:R3:W-:Y:S01]  /*12690*/  STL.64 [R1+0x1a0], R6 ;  /* 0x0001a00601007387 */ /* 0x0007e20000100a00 */
[----:B-1----:R-:W-:Y:S01]  /*126a0*/  IMAD.WIDE R8, R0, 0x4, R200 ;  /* 0x0000000400087825 */ /* 0x002fe200078e02c8 */
[----:B------:R-:W-:Y:S02]  /*126b0*/  IADD3 R0, R247, -0x2d, RZ ;  /* 0xffffffd3f7007810 */ /* 0x000fe40007ffe0ff */
[----:B------:R1:W-:Y:S01]  /*126c0*/  STL.64 [R1+0x198], R2 ;  /* 0x0001980201007387 */ /* 0x0003e20000100a00 */
[----:B---3--:R-:W-:-:S03]  /*126d0*/  IMAD.WIDE R6, R196, 0x4, R202 ;  /* 0x00000004c4067825 */ /* 0x008fc600078e02ca */
[----:B------:R3:W-:Y:S04]  /*126e0*/  LDGSTS.E [R5+0x44000], [R10.64], !P4 ;  /* 0x440000000a057fae */ /* 0x0007e8000e121844 */
[----:B------:R4:W-:Y:S01]  /*126f0*/  LDGSTS.E [R5+0x44200], [R8.64], !P4 ;  /* 0x4420000008057fae */ /* 0x0009e2000e121844 */
[----:B------:R-:W-:Y:S01]  /*12700*/  ISETP.GE.U32.AND P4, PT, R0, 0x7fffff94, PT ;  /* 0x7fffff940000780c */ /* 0x000fe20003f86070 */
[----:B------:R-:W-:Y:S02]  /*12710*/  IMAD R0, R252, 0x18, RZ ;  /* 0x00000018fc007824 */ /* 0x000fe400078e02ff */
[----:B-1----:R-:W-:Y:S01]  /*12720*/  IMAD.WIDE R2, R196, 0x4, R200 ;  /* 0x00000004c4027825 */ /* 0x002fe200078e02c8 */
[----:B------:R-:W-:Y:S04]  /*12730*/  STL.64 [R1+0x170], R10 ;  /* 0x0001700a01007387 */ /* 0x000fe80000100a00 */
[----:B------:R-:W-:Y:S04]  /*12740*/  STL.64 [R1+0x168], R8 ;  /* 0x0001680801007387 */ /* 0x000fe80000100a00 */
[----:B------:R1:W-:Y:S04]  /*12750*/  STL.64 [R1+0x140], R6 ;  /* 0x0001400601007387 */ /* 0x0003e80000100a00 */
[----:B------:R1:W-:Y:S04]  /*12760*/  LDGSTS.E [R5+0x45000], [R6.64], !P1 ;  /* 0x4500000006057fae */ /* 0x0003e8000c921844 */
[----:B------:R2:W-:Y:S04]  /*12770*/  STL.64 [R1+0x138], R2 ;  /* 0x0001380201007387 */ /* 0x0005e80000100a00 */
[----:B------:R2:W-:Y:S01]  /*12780*/  LDGSTS.E [R5+0x45200], [R2.64], !P1 ;  /* 0x4520000002057fae */ /* 0x0005e2000c921844 */
[----:B------:R-:W-:Y:S01]  /*12790*/  IADD3 R196, R247, -0x31, RZ ;  /* 0xffffffcff7c47810 */ /* 0x000fe20007ffe0ff */
[----:B-1----:R-:W-:-:S03]  /*127a0*/  IMAD.WIDE R6, R0, 0x4, R202 ;  /* 0x0000000400067825 */ /* 0x002fc600078e02ca */
[----:B------:R-:W-:Y:S01]  /*127b0*/  ISETP.GE.U32.AND P1, PT, R196, 0x7fffff90, PT ;  /* 0x7fffff90c400780c */ /* 0x000fe20003f26070 */
[----:B--2---:R-:W-:Y:S01]  /*127c0*/  IMAD.WIDE R2, R0, 0x4, R200 ;  /* 0x0000000400027825 */ /* 0x004fe200078e02c8 */
[----:B------:R1:W-:Y:S03]  /*127d0*/  LDGSTS.E [R5+0x46000], [R6.64], !P5 ;  /* 0x4600000006057fae */ /* 0x0003e6000e921844 */
[----:B------:R-:W-:Y:S01]  /*127e0*/  IMAD R0, R252, 0x1c, RZ ;  /* 0x0000001cfc007824 */ /* 0x000fe200078e02ff */
[----:B------:R2:W-:Y:S03]  /*127f0*/  LDGSTS.E [R5+0x46200], [R2.64], !P5 ;  /* 0x4620000002057fae */ /* 0x0005e6000e921844 */
[----:B---3--:R-:W-:-:S04]  /*12800*/  IMAD.WIDE R10, R0, 0x4, R202 ;  /* 0x00000004000a7825 */ /* 0x008fc800078e02ca */
[----:B----4-:R-:W-:Y:S01]  /*12810*/  IMAD.WIDE R8, R0, 0x4, R200 ;  /* 0x0000000400087825 */ /* 0x010fe200078e02c8 */
[----:B------:R-:W-:Y:S01]  /*12820*/  IADD3 R0, R247, -0x39, RZ ;  /* 0xffffffc7f7007810 */ /* 0x000fe20007ffe0ff */
[----:B------:R3:W-:Y:S02]  /*12830*/  LDGSTS.E [R5+0x47000], [R10.64], !P2 ;  /* 0x470000000a057fae */ /* 0x0007e4000d121844 */
[----:B------:R-:W-:Y:S02]  /*12840*/  IMAD.SHL.U32 R196, R252, 0x20, RZ ;  /* 0x00000020fcc47824 */ /* 0x000fe400078e00ff */
[----:B------:R1:W-:Y:S04]  /*12850*/  STL.64 [R1+0x110], R6 ;  /* 0x0001100601007387 */ /* 0x0003e80000100a00 */
[----:B------:R4:W-:Y:S01]  /*12860*/  LDGSTS.E [R5+0x47200], [R8.64], !P2 ;  /* 0x4720000008057fae */ /* 0x0009e2000d121844 */
[----:B------:R-:W-:Y:S01]  /*12870*/  ISETP.GE.U32.AND P2, PT, R0, 0x7fffff88, PT ;  /* 0x7fffff880000780c */ /* 0x000fe20003f46070 */
[----:B------:R-:W-:-:S02]  /*12880*/  IMAD R0, R252, 0x24, RZ ;  /* 0x00000024fc007824 */ /* 0x000fc400078e02ff */
[----:B------:R2:W-:Y:S01]  /*12890*/  STL.64 [R1+0x108], R2 ;  /* 0x0001080201007387 */ /* 0x0005e20000100a00 */
[----:B-1----:R-:W-:-:S03]  /*128a0*/  IMAD.WIDE R6, R196, 0x4, R202 ;  /* 0x00000004c4067825 */ /* 0x002fc600078e02ca */
[----:B------:R-:W-:Y:S04]  /*128b0*/  STL.64 [R1+0xe0], R10 ;  /* 0x0000e00a01007387 */ /* 0x000fe80000100a00 */
[----:B------:R4:W-:Y:S01]  /*128c0*/  STL.64 [R1+0xd8], R8 ;  /* 0x0000d80801007387 */ /* 0x0009e20000100a00 */
[----:B------:R-:W-:Y:S02]  /*128d0*/  IMAD R248, R252, 0x28, RZ ;  /* 0x00000028fcf87824 */ /* 0x000fe400078e02ff */
[----:B--2---:R-:W-:Y:S01]  /*128e0*/  IMAD.WIDE R2, R196, 0x4, R200 ;  /* 0x00000004c4027825 */ /* 0x004fe200078e02c8 */
[----:B------:R1:W-:Y:S04]  /*128f0*/  STL.64 [R1+0xb8], R6 ;  /* 0x0000b80601007387 */ /* 0x0003e80000100a00 */
[----:B------:R1:W-:Y:S01]  /*12900*/  LDGSTS.E [R5+0x48000], [R6.64], !P0 ;  /* 0x4800000006057fae */ /* 0x0003e2000c121844 */
[----:B----4-:R-:W-:-:S03]  /*12910*/  IMAD.WIDE R8, R0, 0x4, R202 ;  /* 0x0000000400087825 */ /* 0x010fc600078e02ca */
[----:B------:R2:W-:Y:S04]  /*12920*/  STL.64 [R1+0xb0], R2 ;  /* 0x0000b00201007387 */ /* 0x0005e80000100a00 */
[----:B------:R2:W-:Y:S01]  /*12930*/  LDGSTS.E [R5+0x48200], [R2.64], !P0 ;  /* 0x4820000002057fae */ /* 0x0005e2000c121844 */
[----:B-1----:R-:W-:Y:S01]  /*12940*/  IMAD.WIDE R6, R0, 0x4, R200 ;  /* 0x0000000400067825 */ /* 0x002fe200078e02c8 */
[----:B------:R-:W-:Y:S02]  /*12950*/  IADD3 R0, R247, -0x2, RZ ;  /* 0xfffffffef7007810 */ /* 0x000fe40007ffe0ff */
[----:B------:R1:W-:Y:S01]  /*12960*/  LDGSTS.E [R5+0x49000], [R8.64], !P3 ;  /* 0x4900000008057fae */ /* 0x0003e2000d921844 */
[----:B------:R-:W-:-:S03]  /*12970*/  IMAD R238, R252, 0x2c, RZ ;  /* 0x0000002cfcee7824 */ /* 0x000fc600078e02ff */
[----:B------:R4:W-:Y:S01]  /*12980*/  LDGSTS.E [R5+0x49200], [R6.64], !P3 ;  /* 0x4920000006057fae */ /* 0x0009e2000d921844 */
[----:B------:R-:W-:Y:S01]  /*12990*/  ISETP.GE.U32.AND P3, PT, R0, 0x7fffffbf, PT ;  /* 0x7fffffbf0000780c */ /* 0x000fe20003f66070 */
[----:B--2---:R-:W-:Y:S01]  /*129a0*/  IMAD.WIDE R2, R248, 0x4, R202 ;  /* 0x00000004f8027825 */ /* 0x004fe200078e02ca */
[----:B------:R-:W-:-:S03]  /*129b0*/  IADD3 R197, R247, -0x35, RZ ;  /* 0xffffffcbf7c57810 */ /* 0x000fc60007ffe0ff */
[----:B------:R-:W-:Y:S01]  /*129c0*/  IMAD.WIDE R248, R248, 0x4, R200 ;  /* 0x00000004f8f87825 */ /* 0x000fe200078e02c8 */
[----:B------:R-:W-:Y:S01]  /*129d0*/  IADD3 R0, R247, -0x6, RZ ;  /* 0xfffffffaf7007810 */ /* 0x000fe20007ffe0ff */
[----:B------:R2:W-:Y:S02]  /*129e0*/  LDGSTS.E [R5+0x4a000], [R2.64], !P6 ;  /* 0x4a00000002057fae */ /* 0x0005e4000f121844 */
[----:B------:R-:W-:Y:S01]  /*129f0*/  IMAD.WIDE R240, R238, 0x4, R202 ;  /* 0x00000004eef07825 */ /* 0x000fe200078e02ca */
[----:B------:R-:W-:Y:S01]  /*12a00*/  ISETP.GE.U32.AND P5, PT, R197, 0x7fffff8c, PT ;  /* 0x7fffff8cc500780c */ /* 0x000fe20003fa6070 */
[----:B------:R1:W-:Y:S01]  /*12a10*/  LDGSTS.E [R5+0x4a200], [R248.64], !P6 ;  /* 0x4a200000f8057fae */ /* 0x0003e2000f121844 */
[----:B------:R-:W-:Y:S01]  /*12a20*/  ISETP.GE.U32.AND P6, PT, R0, 0x7fffffbb, PT ;  /* 0x7fffffbb0000780c */ /* 0x000fe20003fc6070 */
[----:B------:R-:W-:Y:S02]  /*12a30*/  IMAD R228, R252, 0x30, RZ ;  /* 0x00000030fce47824 */ /* 0x000fe400078e02ff */
[----:B------:R-:W-:Y:S01]  /*12a40*/  IMAD.WIDE R238, R238, 0x4, R200 ;  /* 0x00000004eeee7825 */ /* 0x000fe200078e02c8 */
[----:B------:R-:W-:Y:S01]  /*12a50*/  IADD3 R0, R247, -0xa, RZ ;  /* 0xfffffff6f7007810 */ /* 0x000fe20007ffe0ff */
[----:B------:R1:W-:Y:S02]  /*12a60*/  LDGSTS.E [R5+0x4b000], [R240.64], !P4 ;  /* 0x4b000000f0057fae */ /* 0x0003e4000e121844 */
[----:B------:R-:W-:-:S02]  /*12a70*/  IMAD.WIDE R230, R228, 0x4, R202 ;  /* 0x00000004e4e67825 */ /* 0x000fc400078e02ca */
[----:B------:R1:W-:Y:S01]  /*12a80*/  LDGSTS.E [R5+0x4b200], [R238.64], !P4 ;  /* 0x4b200000ee057fae */ /* 0x0003e2000e121844 */
[----:B------:R-:W-:Y:S01]  /*12a90*/  ISETP.GE.U32.AND P4, PT, R0, 0x7fffffb7, PT ;  /* 0x7fffffb70000780c */ /* 0x000fe20003f86070 */
[----:B------:R-:W-:Y:S01]  /*12aa0*/  IMAD.WIDE R228, R228, 0x4, R200 ;  /* 0x00000004e4e47825 */ /* 0x000fe200078e02c8 */
[C---:B------:R-:W-:Y:S01]  /*12ab0*/  IADD3 R196, R247.reuse, -0x3d, RZ ;  /* 0xffffffc3f7c47810 */ /* 0x040fe20007ffe0ff */
[----:B------:R1:W-:Y:S02]  /*12ac0*/  LDGSTS.E [R5+0x4c000], [R230.64], !P1 ;  /* 0x4c000000e6057fae */ /* 0x0003e4000c921844 */
[C---:B------:R-:W-:Y:S01]  /*12ad0*/  IMAD R220, R252.reuse, 0x34, RZ ;  /* 0x00000034fcdc7824 */ /* 0x040fe200078e02ff */
[----:B------:R-:W-:Y:S01]  /*12ae0*/  IADD3 R0, R247, -0xe, RZ ;  /* 0xfffffff2f7007810 */ /* 0x000fe20007ffe0ff */
[----:B------:R1:W-:Y:S01]  /*12af0*/  LDGSTS.E [R5+0x4c200], [R228.64], !P1 ;  /* 0x4c200000e4057fae */ /* 0x0003e2000c921844 */
[----:B------:R-:W-:Y:S02]  /*12b00*/  IMAD R212, R252, 0x38, RZ ;  /* 0x00000038fcd47824 */ /* 0x000fe400078e02ff */
[----:B------:R-:W-:Y:S01]  /*12b10*/  IMAD.WIDE R222, R220, 0x4, R202 ;  /* 0x00000004dcde7825 */ /* 0x000fe200078e02ca */
[----:B------:R-:W-:-:S02]  /*12b20*/  ISETP.GE.U32.AND P0, PT, R196, 0x7fffff84, PT ;  /* 0x7fffff84c400780c */ /* 0x000fc40003f06070 */
[----:B------:R-:W-:Y:S01]  /*12b30*/  ISETP.GE.U32.AND P1, PT, R0, 0x7fffffb3, PT ;  /* 0x7fffffb30000780c */ /* 0x000fe20003f26070 */
[----:B------:R-:W-:Y:S01]  /*12b40*/  IMAD.WIDE R220, R220, 0x4, R200 ;  /* 0x00000004dcdc7825 */ /* 0x000fe200078e02c8 */
[C---:B------:R-:W-:Y:S01]  /*12b50*/  IADD3 R0, R247.reuse, -0x12, RZ ;  /* 0xffffffeef7007810 */ /* 0x040fe20007ffe0ff */
[----:B------:R1:W-:Y:S02]  /*12b60*/  LDGSTS.E [R5+0x4d000], [R222.64], !P5 ;  /* 0x4d000000de057fae */ /* 0x0003e4000e921844 */
[----:B------:R-:W-:Y:S02]  /*12b70*/  IMAD.WIDE R214, R212, 0x4, R202 ;  /* 0x00000004d4d67825 */ /* 0x000fe400078e02ca */
[----:B------:R1:W-:Y:S01]  /*12b80*/  LDGSTS.E [R5+0x4d200], [R220.64], !P5 ;  /* 0x4d200000dc057fae */ /* 0x0003e2000e921844 */
[----:B------:R-:W-:Y:S01]  /*12b90*/  ISETP.GE.U32.AND P5, PT, R0, 0x7fffffaf, PT ;  /* 0x7fffffaf0000780c */ /* 0x000fe20003fa6070 */
[----:B------:R-:W-:Y:S01]  /*12ba0*/  IMAD.WIDE R212, R212, 0x4, R200 ;  /* 0x00000004d4d47825 */ /* 0x000fe200078e02c8 */
[----:B------:R-:W-:Y:S01]  /*12bb0*/  IADD3 R0, R247, -0x16, RZ ;  /* 0xffffffeaf7007810 */ /* 0x000fe20007ffe0ff */
[----:B------:R1:W-:Y:S02]  /*12bc0*/  LDGSTS.E [R5+0x4e000], [R214.64], !P2 ;  /* 0x4e000000d6057fae */ /* 0x0003e4000d121844 */
[----:B------:R-:W-:-:S02]  /*12bd0*/  IMAD R196, R252, 0x3c, RZ ;  /* 0x0000003cfcc47824 */ /* 0x000fc400078e02ff */
[----:B------:R1:W-:Y:S02]  /*12be0*/  LDGSTS.E [R5+0x4e200], [R212.64], !P2 ;  /* 0x4e200000d4057fae */ /* 0x0003e4000d121844 */
[----:B------:R-:W-:Y:S01]  /*12bf0*/  IMAD.WIDE R198, R196, 0x4, R202 ;  /* 0x00000004c4c67825 */ /* 0x000fe200078e02ca */
[----:B------:R-:W-:-:S03]  /*12c00*/  ISETP.GE.U32.AND P2, PT, R0, 0x7fffffab, PT ;  /* 0x7fffffab0000780c */ /* 0x000fc60003f46070 */
[----:B------:R-:W-:Y:S01]  /*12c10*/  IMAD.WIDE R196, R196, 0x4, R200 ;  /* 0x00000004c4c47825 */ /* 0x000fe200078e02c8 */
[----:B------:R-:W-:Y:S01]  /*12c20*/  IADD3 R0, R247, -0x1a, RZ ;  /* 0xffffffe6f7007810 */ /* 0x000fe20007ffe0ff */
[----:B------:R-:W-:Y:S01]  /*12c30*/  STL.64 [R1+0x98], R8 ;  /* 0x0000980801007387 */ /* 0x000fe20000100a00 */
[----:B------:R-:W-:-:S03]  /*12c40*/  LOP3.LUT R4, R5, 0x20, RZ, 0x3c, !PT ;  /* 0x0000002005047812 */ /* 0x000fc600078e3cff */
[----:B------:R4:W-:Y:S04]  /*12c50*/  STL.64 [R1+0x90], R6 ;  /* 0x0000900601007387 */ /* 0x0009e80000100a00 */
[----:B------:R1:W-:Y:S01]  /*12c60*/  LDGSTS.E [R5+0x4f000], [R198.64], !P0 ;  /* 0x4f000000c6057fae */ /* 0x0003e2000c121844 */
[----:B------:R-:W-:-:S03]  /*12c70*/  IADD3 R204, R247, -0x1e, RZ ;  /* 0xffffffe2f7cc7810 */ /* 0x000fc60007ffe0ff */
[----:B------:R2:W-:Y:S01]  /*12c80*/  STL.64 [R1+0x78], R2 ;  /* 0x0000780201007387 */ /* 0x0005e20000100a00 */
[----:B----4-:R-:W-:-:S03]  /*12c90*/  IMAD.WIDE R6, R252, 0x4, R202 ;  /* 0x00000004fc067825 */ /* 0x010fc600078e02ca */
[----:B------:R4:W-:Y:S01]  /*12ca0*/  LDGSTS.E [R5+0x4f200], [R196.64], !P0 ;  /* 0x4f200000c4057fae */ /* 0x0009e2000c121844 */
[----:B------:R-:W-:Y:S01]  /*12cb0*/  ISETP.GE.U32.AND P0, PT, R0, 0x7fffffa7, PT ;  /* 0x7fffffa70000780c */ /* 0x000fe20003f06070 */
[C---:B------:R-:W-:Y:S02]  /*12cc0*/  IMAD R0, R252.reuse, 0x5, RZ ;  /* 0x00000005fc007824 */ /* 0x040fe400078e02ff */
[----:B------:R4:W-:Y:S01]  /*12cd0*/  LDGSTS.E [R4+0x40400], [R6.64], !P3 ;  /* 0x4040000006047fae */ /* 0x0009e2000d921844 */
[----:B--2---:R-:W-:-:S04]  /*12ce0*/  IMAD.WIDE R2, R252, 0x4, R200 ;  /* 0x00000004fc027825 */ /* 0x004fc800078e02c8 */
[----:B---3--:R-:W-:Y:S01]  /*12cf0*/  IMAD.WIDE R10, R0, 0x4, R202 ;  /* 0x00000004000a7825 */ /* 0x008fe200078e02ca */
[----:B------:R2:W-:Y:S01]  /*12d00*/  LDGSTS.E [R4+0x40600], [R2.64], !P3 ;  /* 0x4060000002047fae */ /* 0x0005e2000d921844 */
[----:B------:R-:W-:Y:S02]  /*12d10*/  ISETP.GE.U32.AND P3, PT, R204, 0x7fffffa3, PT ;  /* 0x7fffffa3cc00780c */ /* 0x000fe40003f66070 */
[----:B-1----:R-:W-:Y:S01]  /*12d20*/  IMAD.WIDE R8, R0, 0x4, R200 ;  /* 0x0000000400087825 */ /* 0x002fe200078e02c8 */
[----:B------:R-:W-:Y:S01]  /*12d30*/  IADD3 R0, R247, -0x22, RZ ;  /* 0xffffffdef7007810 */ /* 0x000fe20007ffe0ff */
[----:B------:R4:W-:Y:S02]  /*12d40*/  STL.64 [R1+0x220], R6 ;  /* 0x0002200601007387 */ /* 0x0009e40000100a00 */
[----:B------:R-:W-:Y:S02]  /*12d50*/  IMAD R204, R252, 0x9, RZ ;  /* 0x00000009fccc7824 */ /* 0x000fe400078e02ff */
[----:B------:R1:W-:Y:S04]  /*12d60*/  LDGSTS.E [R4+0x41400], [R10.64], !P6 ;  /* 0x414000000a047fae */ /* 0x0003e8000f121844 */
[----:B------:R2:W-:Y:S01]  /*12d70*/  STL.64 [R1+0x218], R2 ;  /* 0x0002180201007387 */ /* 0x0005e20000100a00 */
[----:B----4-:R-:W-:-:S03]  /*12d80*/  IMAD.WIDE R6, R204, 0x4, R202 ;  /* 0x00000004cc067825 */ /* 0x010fc600078e02ca */
[----:B------:R3:W-:Y:S01]  /*12d90*/  LDGSTS.E [R4+0x41600], [R8.64], !P6 ;  /* 0x4160000008047fae */ /* 0x0007e2000f121844 */
[----:B------:R-:W-:Y:S01]  /*12da0*/  ISETP.GE.U32.AND P6, PT, R0, 0x7fffff9f, PT ;  /* 0x7fffff9f0000780c */ /* 0x000fe20003fc6070 */
[----:B------:R-:W-:Y:S02]  /*12db0*/  IMAD R0, R252, 0xd, RZ ;  /* 0x0000000dfc007824 */ /* 0x000fe400078e02ff */
[----:B--2---:R-:W-:Y:S01]  /*12dc0*/  IMAD.WIDE R2, R204, 0x4, R200 ;  /* 0x00000004cc027825 */ /* 0x004fe200078e02c8 */
[----:B------:R-:W-:Y:S01]  /*12dd0*/  IADD3 R204, R247, -0x26, RZ ;  /* 0xffffffdaf7cc7810 */ /* 0x000fe20007ffe0ff */
[----:B------:R1:W-:Y:S04]  /*12de0*/  STL.64 [R1+0x1f0], R10 ;  /* 0x0001f00a01007387 */ /* 0x0003e80000100a00 */
[----:B------:R2:W-:Y:S04]  /*12df0*/  LDGSTS.E [R4+0x42400], [R6.64], !P4 ;  /* 0x4240000006047fae */ /* 0x0005e8000e121844 */
[----:B------:R3:W-:Y:S04]  /*12e00*/  STL.64 [R1+0x1e8], R8 ;  /* 0x0001e80801007387 */ /* 0x0007e80000100a00 */
[----:B------:R4:W-:Y:S01]  /*12e10*/  LDGSTS.E [R4+0x42600], [R2.64], !P4 ;  /* 0x4260000002047fae */ /* 0x0009e2000e121844 */
[----:B-1----:R-:W-:Y:S01]  /*12e20*/  IMAD.WIDE R10, R0, 0x4, R202 ;  /* 0x00000004000a7825 */ /* 0x002fe200078e02ca */
[----:B------:R-:W-:-:S03]  /*12e30*/  ISETP.GE.U32.AND P4, PT, R204, 0x7fffff9b, PT ;  /* 0x7fffff9bcc00780c */ /* 0x000fc60003f86070 */
[----:B------:R-:W-:Y:S02]  /*12e40*/  IMAD R204, R252, 0x11, RZ ;  /* 0x00000011fccc7824 */ /* 0x000fe400078e02ff */
[----:B---3--:R-:W-:Y:S01]  /*12e50*/  IMAD.WIDE R8, R0, 0x4, R200 ;  /* 0x0000000400087825 */ /* 0x008fe200078e02c8 */
[----:B------:R-:W-:Y:S01]  /*12e60*/  IADD3 R0, R247, -0x2a, RZ ;  /* 0xffffffd6f7007810 */ /* 0x000fe20007ffe0ff */
[----:B------:R2:W-:Y:S04]  /*12e70*/  STL.64 [R1+0x1c0], R6 ;  /* 0x0001c00601007387 */ /* 0x0005e80000100a00 */
[----:B------:R1:W-:Y:S04]  /*12e80*/  LDGSTS.E [R4+0x43400], [R10.64], !P1 ;  /* 0x434000000a047fae */ /* 0x0003e8000c921844 */
[----:B------:R4:W-:Y:S01]  /*12e90*/  STL.64 [R1+0x1b8], R2 ;  /* 0x0001b80201007387 */ /* 0x0009e20000100a00 */
[----:B--2---:R-:W-:-:S03]  /*12ea0*/  IMAD.WIDE R6, R204, 0x4, R202 ;  /* 0x00000004cc067825 */ /* 0x004fc600078e02ca */
[----:B------:R2:W-:Y:S01]  /*12eb0*/  LDGSTS.E [R4+0x43600], [R8.64], !P1 ;  /* 0x4360000008047fae */ /* 0x0005e2000c921844 */
[----:B------:R-:W-:Y:S01]  /*12ec0*/  ISETP.GE.U32.AND P1, PT, R0, 0x7fffff97, PT ;  /* 0x7fffff970000780c */ /* 0x000fe20003f26070 */
[----:B------:R-:W-:Y:S02]  /*12ed0*/  IMAD R0, R252, 0x15, RZ ;  /* 0x00000015fc007824 */ /* 0x000fe400078e02ff */
[----:B----4-:R-:W-:Y:S01]  /*12ee0*/  IMAD.WIDE R2, R204, 0x4, R200 ;  /* 0x00000004cc027825 */ /* 0x010fe200078e02c8 */
        /* <DEDUP_REMOVED lines=8> */
[----:B--2---:R-:W-:Y:S01]  /*12f70*/  IMAD.WIDE R8, R0, 0x4, R200 ;  /* 0x0000000400087825 */ /* 0x004fe200078e02c8 */
[----:B------:R-:W-:Y:S01]  /*12f80*/  IADD3 R0, R247, -0x32, RZ ;  /* 0xffffffcef7007810 */ /* 0x000fe20007ffe0ff */
[----:B------:R3:W-:Y:S04]  /*12f90*/  STL.64 [R1+0x160], R6 ;  /* 0x0001600601007387 */ /* 0x0007e80000100a00 */
[----:B------:R1:W-:Y:S04]  /*12fa0*/  LDGSTS.E [R4+0x45400], [R10.64], !P2 ;  /* 0x454000000a047fae */ /* 0x0003e8000d121844 */
[----:B------:R4:W-:Y:S01]  /*12fb0*/  STL.64 [R1+0x158], R2 ;  /* 0x0001580201007387 */ /* 0x0009e20000100a00 */
[----:B---3--:R-:W-:-:S03]  /*12fc0*/  IMAD.WIDE R6, R204, 0x4, R202 ;  /* 0x00000004cc067825 */ /* 0x008fc600078e02ca */
        /* <DEDUP_REMOVED lines=21> */
[----:B------:R-:W-:Y:S01]  /*13120*/  STL.64 [R1+0xd0], R10 ;  /* 0x0000d00a01007387 */ /* 0x000fe20000100a00 */
[----:B----4-:R-:W-:-:S03]  /*13130*/  IMAD.WIDE R2, R204, 0x4, R200 ;  /* 0x00000004cc027825 */ /* 0x010fc600078e02c8 */
[----:B------:R-:W-:Y:S04]  /*13140*/  STL.64 [R1+0xc8], R8 ;  /* 0x0000c80801007387 */ /* 0x000fe80000100a00 */
[----:B------:R3:W-:Y:S01]  /*13150*/  STL.64 [R1+0xa8], R6 ;  /* 0x0000a80601007387 */ /* 0x0007e20000100a00 */
[----:B------:R-:W-:-:S03]  /*13160*/  IMAD R242, R252, 0x29, RZ ;  /* 0x00000029fcf27824 */ /* 0x000fc600078e02ff */
[----:B------:R3:W-:Y:S04]  /*13170*/  LDGSTS.E [R4+0x48400], [R6.64], !P6 ;  /* 0x4840000006047fae */ /* 0x0007e8000f121844 */
[----:B------:R4:W-:Y:S04]  /*13180*/  STL.64 [R1+0xa0], R2 ;  /* 0x0000a00201007387 */ /* 0x0009e80000100a00 */
[----:B------:R4:W-:Y:S01]  /*13190*/  LDGSTS.E [R4+0x48600], [R2.64], !P6 ;  /* 0x4860000002047fae */ /* 0x0009e2000f121844 */
[----:B---3--:R-:W-:-:S04]  /*131a0*/  IMAD.WIDE R6, R0, 0x4, R202 ;  /* 0x0000000400067825 */ /* 0x008fc800078e02ca */
[----:B------:R-:W-:Y:S01]  /*131b0*/  IMAD.WIDE R244, R242, 0x4, R202 ;  /* 0x00000004f2f47825 */ /* 0x000fe200078e02ca */
[----:B------:R3:W-:Y:S03]  /*131c0*/  LDGSTS.E [R4+0x49400], [R6.64], !P4 ;  /* 0x4940000006047fae */ /* 0x0007e6000e121844 */
[----:B----4-:R-:W-:Y:S01]  /*131d0*/  IMAD.WIDE R2, R0, 0x4, R200 ;  /* 0x0000000400027825 */ /* 0x010fe200078e02c8 */
[----:B------:R-:W-:-:S03]  /*131e0*/  IADD3 R0, R247, -0x3, RZ ;  /* 0xfffffffdf7007810 */ /* 0x000fc60007ffe0ff */
[----:B------:R-:W-:Y:S01]  /*131f0*/  IMAD.WIDE R242, R242, 0x4, R200 ;  /* 0x00000004f2f27825 */ /* 0x000fe200078e02c8 */
[----:B------:R4:W-:Y:S01]  /*13200*/  LDGSTS.E [R4+0x49600], [R2.64], !P4 ;  /* 0x4960000002047fae */ /* 0x0009e2000e121844 */
[----:B------:R-:W-:Y:S02]  /*13210*/  ISETP.GE.U32.AND P4, PT, R0, 0x7fffffbe, PT ;  /* 0x7fffffbe0000780c */ /* 0x000fe40003f86070 */
[C---:B------:R-:W-:Y:S01]  /*13220*/  IMAD R232, R252.reuse, 0x2d, RZ ;  /* 0x0000002dfce87824 */ /* 0x040fe200078e02ff */
[----:B------:R-:W-:Y:S01]  /*13230*/  IADD3 R0, R247, -0x7, RZ ;  /* 0xfffffff9f7007810 */ /* 0x000fe20007ffe0ff */
[----:B------:R1:W-:Y:S01]  /*13240*/  LDGSTS.E [R4+0x4a400], [R244.64], !P1 ;  /* 0x4a400000f4047fae */ /* 0x0003e2000c921844 */
[----:B------:R-:W-:Y:S02]  /*13250*/  IMAD R224, R252, 0x31, RZ ;  /* 0x00000031fce07824 */ /* 0x000fe400078e02ff */
[----:B------:R-:W-:Y:S01]  /*13260*/  IMAD.WIDE R234, R232, 0x4, R202 ;  /* 0x00000004e8ea7825 */ /* 0x000fe200078e02ca */
[----:B------:R1:W-:Y:S01]  /*13270*/  LDGSTS.E [R4+0x4a600], [R242.64], !P1 ;  /* 0x4a600000f2047fae */ /* 0x0003e2000c921844 */
[----:B------:R-:W-:-:S02]  /*13280*/  ISETP.GE.U32.AND P1, PT, R0, 0x7fffffba, PT ;  /* 0x7fffffba0000780c */ /* 0x000fc40003f26070 */
[----:B------:R-:W-:Y:S01]  /*13290*/  IMAD.WIDE R232, R232, 0x4, R200 ;  /* 0x00000004e8e87825 */ /* 0x000fe200078e02c8 */
[C---:B------:R-:W-:Y:S01]  /*132a0*/  IADD3 R0, R247.reuse, -0xb, RZ ;  /* 0xfffffff5f7007810 */ /* 0x040fe20007ffe0ff */
[----:B------:R1:W-:Y:S02]  /*132b0*/  LDGSTS.E [R4+0x4b400], [R234.64], !P5 ;  /* 0x4b400000ea047fae */ /* 0x0003e4000e921844 */
[----:B------:R-:W-:Y:S02]  /*132c0*/  IMAD.WIDE R226, R224, 0x4, R202 ;  /* 0x00000004e0e27825 */ /* 0x000fe400078e02ca */
        /* <DEDUP_REMOVED lines=8> */
[----:B------:R-:W-:-:S02]  /*13350*/  IMAD R208, R252, 0x39, RZ ;  /* 0x00000039fcd07824 */ /* 0x000fc400078e02ff */
[----:B------:R-:W-:Y:S01]  /*13360*/  IMAD.WIDE R218, R216, 0x4, R202 ;  /* 0x00000004d8da7825 */ /* 0x000fe200078e02ca */
[----:B------:R-:W-:-:S03]  /*13370*/  ISETP.GE.U32.AND P2, PT, R0, 0x7fffffb2, PT ;  /* 0x7fffffb20000780c */ /* 0x000fc60003f46070 */
[----:B------:R-:W-:Y:S01]  /*13380*/  IMAD.WIDE R216, R216, 0x4, R200 ;  /* 0x00000004d8d87825 */ /* 0x000fe200078e02c8 */
[C---:B------:R-:W-:Y:S01]  /*13390*/  IADD3 R0, R247.reuse, -0x13, RZ ;  /* 0xffffffedf7007810 */ /* 0x040fe20007ffe0ff */
[----:B------:R1:W-:Y:S01]  /*133a0*/  LDGSTS.E [R4+0x4d400], [R218.64], !P0 ;  /* 0x4d400000da047fae */ /* 0x0003e2000c121844 */
[----:B------:R-:W-:Y:S01]  /*133b0*/  ISETP.GE.U32.AND P6, PT, R204, 0x7fffff83, PT ;  /* 0x7fffff83cc00780c */ /* 0x000fe20003fc6070 */
[----:B------:R-:W-:Y:S02]  /*133c0*/  IMAD.WIDE R210, R208, 0x4, R202 ;  /* 0x00000004d0d27825 */ /* 0x000fe400078e02ca */
[----:B------:R1:W-:Y:S01]  /*133d0*/  LDGSTS.E [R4+0x4d600], [R216.64], !P0 ;  /* 0x4d600000d8047fae */ /* 0x0003e2000c121844 */
[----:B------:R-:W-:Y:S01]  /*133e0*/  ISETP.GE.U32.AND P0, PT, R0, 0x7fffffae, PT ;  /* 0x7fffffae0000780c */ /* 0x000fe20003f06070 */
[----:B------:R-:W-:Y:S01]  /*133f0*/  IMAD.WIDE R208, R208, 0x4, R200 ;  /* 0x00000004d0d07825 */ /* 0x000fe200078e02c8 */
[----:B------:R-:W-:Y:S01]  /*13400*/  IADD3 R0, R247, -0x17, RZ ;  /* 0xffffffe9f7007810 */ /* 0x000fe20007ffe0ff */
[----:B------:R1:W-:Y:S02]  /*13410*/  LDGSTS.E [R4+0x4e400], [R210.64], !P3 ;  /* 0x4e400000d2047fae */ /* 0x0003e4000d921844 */
[----:B------:R-:W-:-:S02]  /*13420*/  IMAD R206, R252, 0x3d, RZ ;  /* 0x0000003dfcce7824 */ /* 0x000fc400078e02ff */
[----:B------:R1:W-:Y:S01]  /*13430*/  LDGSTS.E [R4+0x4e600], [R208.64], !P3 ;  /* 0x4e600000d0047fae */ /* 0x0003e2000d921844 */
[----:B------:R-:W-:Y:S01]  /*13440*/  ISETP.GE.U32.AND P3, PT, R0, 0x7fffffaa, PT ;  /* 0x7fffffaa0000780c */ /* 0x000fe20003f66070 */
[----:B------:R-:W-:Y:S02]  /*13450*/  IMAD.WIDE R204, R206, 0x4, R202 ;  /* 0x00000004cecc7825 */ /* 0x000fe400078e02ca */
[----:B------:R3:W-:Y:S02]  /*13460*/  STL.64 [R1+0x88], R6 ;  /* 0x0000880601007387 */ /* 0x0007e40000100a00 */
[----:B------:R-:W-:Y:S02]  /*13470*/  IMAD.SHL.U32 R0, R252, 0x2, RZ ;  /* 0x00000002fc007824 */ /* 0x000fe400078e00ff */
[----:B------:R-:W-:Y:S01]  /*13480*/  IMAD.WIDE R206, R206, 0x4, R200 ;  /* 0x00000004cece7825 */ /* 0x000fe200078e02c8 */
[----:B------:R4:W-:Y:S03]  /*13490*/  STL.64 [R1+0x80], R2 ;  /* 0x0000800201007387 */ /* 0x0009e60000100a00 */
[C---:B--2---:R-:W-:Y:S01]  /*134a0*/  IMAD.WIDE R8, R0.reuse, 0x4, R202 ;  /* 0x0000000400087825 */ /* 0x044fe200078e02ca */
[----:B------:R2:W-:Y:S03]  /*134b0*/  LDGSTS.E [R4+0x4f400], [R204.64], !P6 ;  /* 0x4f400000cc047fae */ /* 0x0005e6000f121844 */
[----:B---3--:R-:W-:Y:S01]  /*134c0*/  IMAD.WIDE R6, R0, 0x4, R200 ;  /* 0x0000000400067825 */ /* 0x008fe200078e02c8 */
[----:B------:R2:W-:Y:S01]  /*134d0*/  LDGSTS.E [R4+0x4f600], [R206.64], !P6 ;  /* 0x4f600000ce047fae */ /* 0x0005e2000f121844 */
[----:B----4-:R-:W-:-:S02]  /*134e0*/  IADD3 R2, R247, -0x1b, RZ ;  /* 0xffffffe5f7027810 */ /* 0x010fc40007ffe0ff */
[----:B------:R-:W-:Y:S01]  /*134f0*/  IMAD R0, R252, 0x6, RZ ;  /* 0x00000006fc007824 */ /* 0x000fe200078e02ff */
[----:B------:R-:W-:Y:S02]  /*13500*/  LOP3.LUT R3, R5, 0x40, RZ, 0x3c, !PT ;  /* 0x0000004005037812 */ /* 0x000fe400078e3cff */
[----:B------:R-:W-:Y:S02]  /*13510*/  ISETP.GE.U32.AND P6, PT, R2, 0x7fffffa6, PT ;  /* 0x7fffffa60200780c */ /* 0x000fe40003fc6070 */
[----:B------:R-:W-:Y:S01]  /*13520*/  IADD3 R2, R247, -0x1f, RZ ;  /* 0xffffffe1f7027810 */ /* 0x000fe20007ffe0ff */
[----:B------:R3:W-:Y:S01]  /*13530*/  LDGSTS.E [R3+0x40800], [R8.64], !P4 ;  /* 0x4080000008037fae */ /* 0x0007e2000e121844 */
[----:B------:R-:W-:-:S03]  /*13540*/  IMAD.WIDE R12, R0, 0x4, R202 ;  /* 0x00000004000c7825 */ /* 0x000fc600078e02ca */
[----:B------:R4:W-:Y:S01]  /*13550*/  LDGSTS.E [R3+0x40a00], [R6.64], !P4 ;  /* 0x40a0000006037fae */ /* 0x0009e2000e121844 */
[----:B-1----:R-:W-:Y:S01]  /*13560*/  IMAD.WIDE R10, R0, 0x4, R200 ;  /* 0x00000004000a7825 */ /* 0x002fe200078e02c8 */
[----:B------:R-:W-:Y:S02]  /*13570*/  ISETP.GE.U32.AND P4, PT, R2, 0x7fffffa2, PT ;  /* 0x7fffffa20200780c */ /* 0x000fe40003f86070 */
[----:B------:R-:W-:Y:S01]  /*13580*/  IADD3 R0, R247, -0x23, RZ ;  /* 0xffffffddf7007810 */ /* 0x000fe20007ffe0ff */
[----:B------:R-:W-:Y:S01]  /*13590*/  IMAD R2, R252, 0xa, RZ ;  /* 0x0000000afc027824 */ /* 0x000fe200078e02ff */
[----:B------:R1:W-:Y:S04]  /*135a0*/  LDGSTS.E [R3+0x41800], [R12.64], !P1 ;  /* 0x418000000c037fae */ /* 0x0003e8000c921844 */
[----:B------:R3:W-:Y:S04]  /*135b0*/  STL.64 [R1+0x210], R8 ;  /* 0x0002100801007387 */ /* 0x0007e80000100a00 */
[----:B------:R1:W-:Y:S01]  /*135c0*/  LDGSTS.E [R3+0x41a00], [R10.64], !P1 ;  /* 0x41a000000a037fae */ /* 0x0003e2000c921844 */
[----:B------:R-:W-:Y:S01]  /*135d0*/  ISETP.GE.U32.AND P1, PT, R0, 0x7fffff9e, PT ;  /* 0x7fffff9e0000780c */ /* 0x000fe20003f26070 */
[----:B------:R-:W-:-:S02]  /*135e0*/  IMAD R0, R252, 0xe, RZ ;  /* 0x0000000efc007824 */ /* 0x000fc400078e02ff */
[----:B------:R4:W-:Y:S01]  /*135f0*/  STL.64 [R1+0x208], R6 ;  /* 0x0002080601007387 */ /* 0x0009e20000100a00 */
[----:B---3--:R-:W-:-:S03]  /*13600*/  IMAD.WIDE R8, R2, 0x4, R202 ;  /* 0x0000000402087825 */ /* 0x008fc600078e02ca */
[----:B------:R1:W-:Y:S01]  /*13610*/  STL.64 [R1+0x1e0], R12 ;  /* 0x0001e00c01007387 */ /* 0x0003e20000100a00 */
[----:B----4-:R-:W-:Y:S01]  /*13620*/  IMAD.WIDE R6, R2, 0x4, R200 ;  /* 0x0000000402067825 */ /* 0x010fe200078e02c8 */
[----:B------:R-:W-:Y:S02]  /*13630*/  IADD3 R2, R247, -0x27, RZ ;  /* 0xffffffd9f7027810 */ /* 0x000fe40007ffe0ff */
[----:B------:R3:W-:Y:S01]  /*13640*/  STL.64 [R1+0x1d8], R10 ;  /* 0x0001d80a01007387 */ /* 0x0007e20000100a00 */
[----:B-1----:R-:W-:-:S03]  /*13650*/  IMAD.WIDE R12, R0, 0x4, R202 ;  /* 0x00000004000c7825 */ /* 0x002fc600078e02ca */
[----:B------:R1:W-:Y:S04]  /*13660*/  LDGSTS.E [R3+0x42800], [R8.64], !P5 ;  /* 0x4280000008037fae */ /* 0x0003e8000e921844 */
[----:B------:R4:W-:Y:S01]  /*13670*/  LDGSTS.E [R3+0x42a00], [R6.64], !P5 ;  /* 0x42a0000006037fae */ /* 0x0009e2000e921844 */
[----:B------:R-:W-:Y:S01]  /*13680*/  ISETP.GE.U32.AND P5, PT, R2, 0x7fffff9a, PT ;  /* 0x7fffff9a0200780c */ /* 0x000fe20003fa6070 */
[----:B------:R-:W-:Y:S02]  /*13690*/  IMAD R2, R252, 0x12, RZ ;  /* 0x00000012fc027824 */ /* 0x000fe400078e02ff */
[----:B---3--:R-:W-:Y:S01]  /*136a0*/  IMAD.WIDE R10, R0, 0x4, R200 ;  /* 0x00000004000a7825 */ /* 0x008fe200078e02c8 */
[----:B------:R-:W-:Y:S01]  /*136b0*/  IADD3 R0, R247, -0x2b, RZ ;  /* 0xffffffd5f7007810 */ /* 0x000fe20007ffe0ff */
[----:B------:R3:W-:Y:S04]  /*136c0*/  LDGSTS.E [R3+0x43800], [R12.64], !P2 ;  /* 0x438000000c037fae */ /* 0x0007e8000d121844 */
[----:B------:R1:W-:Y:S04]  /*136d0*/  STL.64 [R1+0x1b0], R8 ;  /* 0x0001b00801007387 */ /* 0x0003e80000100a00 */
[----:B------:R2:W-:Y:S01]  /*136e0*/  LDGSTS.E [R3+0x43a00], [R10.64], !P2 ;  /* 0x43a000000a037fae */ /* 0x0005e2000d121844 */
[----:B------:R-:W-:Y:S01]  /*136f0*/  ISETP.GE.U32.AND P2, PT, R0, 0x7fffff96, PT ;  /* 0x7fffff960000780c */ /* 0x000fe20003f46070 */
[----:B------:R-:W-:-:S02]  /*13700*/  IMAD R0, R252, 0x16, RZ ;  /* 0x00000016fc007824 */ /* 0x000fc400078e02ff */
[----:B------:R4:W-:Y:S01]  /*13710*/  STL.64 [R1+0x1a8], R6 ;  /* 0x0001a80601007387 */ /* 0x0009e20000100a00 */
[----:B-1----:R-:W-:-:S03]  /*13720*/  IMAD.WIDE R8, R2, 0x4, R202 ;  /* 0x0000000402087825 */ /* 0x002fc600078e02ca */
[----:B------:R3:W-:Y:S01]  /*13730*/  STL.64 [R1+0x180], R12 ;  /* 0x0001800c01007387 */ /* 0x0007e20000100a00 */
[----:B----4-:R-:W-:Y:S01]  /*13740*/  IMAD.WIDE R6, R2, 0x4, R200 ;  /* 0x0000000402067825 */ /* 0x010fe200078e02c8 */
[----:B------:R-:W-:Y:S02]  /*13750*/  IADD3 R2, R247, -0x2f, RZ ;  /* 0xffffffd1f7027810 */ /* 0x000fe40007ffe0ff */
[----:B------:R2:W-:Y:S01]  /*13760*/  STL.64 [R1+0x178], R10 ;  /* 0x0001780a01007387 */ /* 0x0005e20000100a00 */
[----:B---3--:R-:W-:-:S03]  /*13770*/  IMAD.WIDE R12, R0, 0x4, R202 ;  /* 0x00000004000c7825 */ /* 0x008fc600078e02ca */
[----:B------:R1:W-:Y:S04]  /*13780*/  LDGSTS.E [R3+0x44800], [R8.64], !P0 ;  /* 0x4480000008037fae */ /* 0x0003e8000c121844 */
[----:B------:R3:W-:Y:S01]  /*13790*/  LDGSTS.E [R3+0x44a00], [R6.64], !P0 ;  /* 0x44a0000006037fae */ /* 0x0007e2000c121844 */
[----:B------:R-:W-:Y:S01]  /*137a0*/  ISETP.GE.U32.AND P0, PT, R2, 0x7fffff92, PT ;  /* 0x7fffff920200780c */ /* 0x000fe20003f06070 */
[----:B------:R-:W-:Y:S02]  /*137b0*/  IMAD R2, R252, 0x1a, RZ ;  /* 0x0000001afc027824 */ /* 0x000fe400078e02ff */
[----:B--2---:R-:W-:Y:S01]  /*137c0*/  IMAD.WIDE R10, R0, 0x4, R200 ;  /* 0x00000004000a7825 */ /* 0x004fe200078e02c8 */
        /* <DEDUP_REMOVED lines=9> */
[----:B---3--:R-:W-:Y:S01]  /*13860*/  IMAD.WIDE R6, R2, 0x4, R200 ;  /* 0x0000000402067825 */ /* 0x008fe200078e02c8 */
[----:B------:R-:W-:Y:S02]  /*13870*/  IADD3 R2, R247, -0x37, RZ ;  /* 0xffffffc9f7027810 */ /* 0x000fe40007ffe0ff */
[----:B------:R4:W-:Y:S01]  /*13880*/  STL.64 [R1+0x118], R10 ;  /* 0x0001180a01007387 */ /* 0x0009e20000100a00 */
[----:B--2---:R-:W-:-:S03]  /*13890*/  IMAD.WIDE R12, R0, 0x4, R202 ;  /* 0x00000004000c7825 */ /* 0x004fc600078e02ca */
[----:B------:R1:W-:Y:S04]  /*138a0*/  LDGSTS.E [R3+0x46800], [R8.64], !P6 ;  /* 0x4680000008037fae */ /* 0x0003e8000f121844 */
[----:B------:R2:W-:Y:S01]  /*138b0*/  LDGSTS.E [R3+0x46a00], [R6.64], !P6 ;  /* 0x46a0000006037fae */ /* 0x0005e2000f121844 */
[----:B------:R-:W-:Y:S01]  /*138c0*/  ISETP.GE.U32.AND P6, PT, R2, 0x7fffff8a, PT ;  /* 0x7fffff8a0200780c */ /* 0x000fe20003fc6070 */
[----:B------:R-:W-:Y:S02]  /*138d0*/  IMAD R2, R252, 0x22, RZ ;  /* 0x00000022fc027824 */ /* 0x000fe400078e02ff */
[----:B----4-:R-:W-:Y:S01]  /*138e0*/  IMAD.WIDE R10, R0, 0x4, R200 ;  /* 0x00000004000a7825 */ /* 0x010fe200078e02c8 */
        /* <DEDUP_REMOVED lines=9> */
[----:B--2---:R-:W-:Y:S01]  /*13980*/  IMAD.WIDE R6, R2, 0x4, R200 ;  /* 0x0000000402067825 */ /* 0x004fe200078e02c8 */
[----:B------:R-:W-:Y:S02]  /*13990*/  IADD3 R2, R247, -0x3f, RZ ;  /* 0xffffffc1f7027810 */ /* 0x000fe40007ffe0ff */
[----:B------:R4:W-:Y:S01]  /*139a0*/  STL.64 [R1+0x230], R10 ;  /* 0x0002300a01007387 */ /* 0x0009e20000100a00 */
[----:B---3--:R-:W-:-:S03]  /*139b0*/  IMAD.WIDE R12, R0, 0x4, R202 ;  /* 0x00000004000c7825 */ /* 0x008fc600078e02ca */
        /* <DEDUP_REMOVED lines=48> */
[----:B------:R-:W-:Y:S02]  /*13cc0*/  IMAD R4, R252, 0x3, RZ ;  /* 0x00000003fc047824 */ /* 0x000fe400078e02ff */
[----:B-1----:R-:W-:Y:S01]  /*13cd0*/  IMAD.WIDE R8, R2, 0x4, R202 ;  /* 0x0000000402087825 */ /* 0x002fe200078e02ca */
[----:B------:R-:W-:Y:S01]  /*13ce0*/  STL.64 [R1+0x278], R12 ;  /* 0x0002780c01007387 */ /* 0x000fe20000100a00 */
[----:B------:R-:W-:-:S03]  /*13cf0*/  LOP3.LUT R236, R5, 0x60, RZ, 0x3c, !PT ;  /* 0x0000006005ec7812 */ /* 0x000fc600078e3cff */
[----:B------:R4:W-:Y:S01]  /*13d00*/  STL.64 [R1+0x290], R10 ;  /* 0x0002900a01007387 */ /* 0x0009e20000100a00 */
[----:B--2---:R-:W-:-:S03]  /*13d10*/  IMAD.WIDE R6, R2, 0x4, R200 ;  /* 0x0000000402067825 */ /* 0x004fc600078e02c8 */
[----:B------:R1:W-:Y:S04]  /*13d20*/  STL.64 [R1+0x288], R8 ;  /* 0x0002880801007387 */ /* 0x0003e80000100a00 */
[----:B------:R1:W-:Y:S01]  /*13d30*/  LDGSTS.E [R3+0x4e800], [R8.64], !P4 ;  /* 0x4e80000008037fae */ /* 0x0003e2000e121844 */
[----:B----4-:R-:W-:-:S03]  /*13d40*/  IMAD.WIDE R10, R0, 0x4, R202 ;  /* 0x00000004000a7825 */ /* 0x010fc600078e02ca */
[----:B------:R2:W-:Y:S04]  /*13d50*/  STL.64 [R1+0x2a0], R6 ;  /* 0x0002a00601007387 */ /* 0x0005e80000100a00 */
[----:B------:R2:W-:Y:S01]  /*13d60*/  LDGSTS.E [R3+0x4ea00], [R6.64], !P4 ;  /* 0x4ea0000006037fae */ /* 0x0005e2000e121844 */
[----:B-1----:R-:W-:-:S03]  /*13d70*/  IMAD.WIDE R8, R0, 0x4, R200 ;  /* 0x0000000400087825 */ /* 0x002fc600078e02c8 */
[----:B------:R1:W-:Y:S01]  /*13d80*/  LDGSTS.E [R3+0x4f800], [R10.64], !P1 ;  /* 0x4f8000000a037fae */ /* 0x0003e2000c921844 */
[C---:B------:R-:W-:Y:S02]  /*13d90*/  IADD3 R0, R247.reuse, -0x20, RZ ;  /* 0xffffffe0f7007810 */ /* 0x040fe40007ffe0ff */
[----:B------:R-:W-:Y:S01]  /*13da0*/  IADD3 R2, R247, -0x18, RZ ;  /* 0xffffffe8f7027810 */ /* 0x000fe20007ffe0ff */
[----:B------:R4:W-:Y:S01]  /*13db0*/  LDGSTS.E [R3+0x4fa00], [R8.64], !P1 ;  /* 0x4fa0000008037fae */ /* 0x0009e2000c921844 */
[----:B--2---:R-:W-:-:S04]  /*13dc0*/  IMAD.WIDE R6, R4, 0x4, R202 ;  /* 0x0000000404067825 */ /* 0x004fc800078e02ca */
[----:B------:R-:W-:Y:S01]  /*13dd0*/  IMAD.WIDE R4, R4, 0x4, R200 ;  /* 0x0000000404047825 */ /* 0x000fe200078e02c8 */
[----:B------:R2:W-:Y:S01]  /*13de0*/  LDGSTS.E [R236+0x40c00], [R6.64], !P5 ;  /* 0x40c0000006ec7fae */ /* 0x0005e2000e921844 */
[----:B------:R-:W-:-:S03]  /*13df0*/  ISETP.GE.U32.AND P4, PT, R2, 0x7fffffa9, PT ;  /* 0x7fffffa90200780c */ /* 0x000fc60003f86070 */
[----:B------:R1:W-:Y:S01]  /*13e00*/  LDGSTS.E [R236+0x40e00], [R4.64], !P5 ;  /* 0x40e0000004ec7fae */ /* 0x0003e2000e921844 */
[----:B------:R-:W-:Y:S01]  /*13e10*/  ISETP.GE.U32.AND P5, PT, R0, 0x7fffffa1, PT ;  /* 0x7fffffa10000780c */ /* 0x000fe20003fa6070 */
[----:B------:R-:W-:Y:S02]  /*13e20*/  IMAD R0, R252, 0x7, RZ ;  /* 0x00000007fc007824 */ /* 0x000fe400078e02ff */
[----:B------:R1:W-:Y:S01]  /*13e30*/  STL.64 [R1+0x298], R10 ;  /* 0x0002980a01007387 */ /* 0x0003e20000100a00 */
[----:B------:R-:W-:-:S03]  /*13e40*/  IADD3 R2, R247, -0x1c, RZ ;  /* 0xffffffe4f7027810 */ /* 0x000fc60007ffe0ff */
[----:B------:R4:W-:Y:S04]  /*13e50*/  STL.64 [R1+0x2a8], R8 ;  /* 0x0002a80801007387 */ /* 0x0009e80000100a00 */
[----:B------:R2:W-:Y:S01]  /*13e60*/  STL.64 [R1+0x2b0], R6 ;  /* 0x0002b00601007387 */ /* 0x0005e20000100a00 */
[----:B------:R-:W-:Y:S01]  /*13e70*/  ISETP.GE.U32.AND P1, PT, R2, 0x7fffffa5, PT ;  /* 0x7fffffa50200780c */ /* 0x000fe20003f26070 */
[C---:B-1----:R-:W-:Y:S02]  /*13e80*/  IMAD.WIDE R10, R0.reuse, 0x4, R202 ;  /* 0x00000004000a7825 */ /* 0x042fe400078e02ca */
[----:B------:R1:W-:Y:S01]  /*13e90*/  STL.64 [R1+0x2c0], R4 ;  /* 0x0002c00401007387 */ /* 0x0003e20000100a00 */
[----:B------:R-:W-:Y:S01]  /*13ea0*/  MOV R2, 0x3f ;  /* 0x0000003f00027802 */ /* 0x000fe20000000f00 */
[----:B----4-:R-:W-:-:S04]  /*13eb0*/  IMAD.WIDE R8, R0, 0x4, R200 ;  /* 0x0000000400087825 */ /* 0x010fc800078e02c8 */
[----:B--2---:R-:W-:Y:S01]  /*13ec0*/  IMAD R6, R252, 0xb, RZ ;  /* 0x0000000bfc067824 */ /* 0x004fe200078e02ff */
[----:B------:R2:W-:Y:S03]  /*13ed0*/  STL.64 [R1+0x2b8], R10 ;  /* 0x0002b80a01007387 */ /* 0x0005e60000100a00 */
[----:B---3--:R-:W-:Y:S01]  /*13ee0*/  IMAD.WIDE R12, R6, 0x4, R202 ;  /* 0x00000004060c7825 */ /* 0x008fe200078e02ca */
[----:B------:R2:W-:Y:S03]  /*13ef0*/  LDGSTS.E [R236+0x41c00], [R10.64], !P2 ;  /* 0x41c000000aec7fae */ /* 0x0005e6000d121844 */
[----:B-1----:R-:W-:Y:S01]  /*13f00*/  IMAD R5, R252, 0xf, RZ ;  /* 0x0000000ffc057824 */ /* 0x002fe200078e02ff */
[----:B------:R1:W-:Y:S01]  /*13f10*/  STL.64 [R1+0x2d0], R8 ;  /* 0x0002d00801007387 */ /* 0x0003e20000100a00 */
[----:B------:R-:W-:Y:S01]  /*13f20*/  IMAD.WIDE R6, R6, 0x4, R200 ;  /* 0x0000000406067825 */ /* 0x000fe200078e02c8 */
[----:B------:R-:W-:-:S02]  /*13f30*/  IADD3 R2, R2, c[0x0][0x180], RZ ;  /* 0x0000600002027a10 */ /* 0x000fc40007ffe0ff */
[----:B------:R1:W-:Y:S01]  /*13f40*/  LDGSTS.E [R236+0x41e00], [R8.64], !P2 ;  /* 0x41e0000008ec7fae */ /* 0x0003e2000d121844 */
[----:B------:R-:W-:-:S03]  /*13f50*/  IMAD R4, R252, 0x13, RZ ;  /* 0x00000013fc047824 */ /* 0x000fc600078e02ff */
[----:B------:R-:W-:Y:S01]  /*13f60*/  STL.64 [R1+0x2c8], R12 ;  /* 0x0002c80c01007387 */ /* 0x000fe20000100a00 */
[----:B--2---:R-:W-:-:S03]  /*13f70*/  IMAD.WIDE R10, R5, 0x4, R202 ;  /* 0x00000004050a7825 */ /* 0x004fc600078e02ca */
[----:B------:R2:W-:Y:S01]  /*13f80*/  LDGSTS.E [R236+0x42c00], [R12.64], !P0 ;  /* 0x42c000000cec7fae */ /* 0x0005e2000c121844 */
[----:B------:R-:W-:-:S03]  /*13f90*/  LOP3.LUT R251, R251, 0x3f, RZ, 0xc0, !PT ;  /* 0x0000003ffbfb7812 */ /* 0x000fc600078ec0ff */
[----:B------:R3:W-:Y:S01]  /*13fa0*/  STL.64 [R1+0x2e0], R6 ;  /* 0x0002e00601007387 */ /* 0x0007e20000100a00 */
[----:B-1----:R-:W-:-:S03]  /*13fb0*/  IMAD.WIDE R8, R5, 0x4, R200 ;  /* 0x0000000405087825 */ /* 0x002fc600078e02c8 */
[----:B------:R3:W-:Y:S01]  /*13fc0*/  LDGSTS.E [R236+0x42e00], [R6.64], !P0 ;  /* 0x42e0000006ec7fae */ /* 0x0007e2000c121844 */
[----:B------:R-:W-:Y:S02]  /*13fd0*/  ISETP.GT.AND P0, PT, R2, 0x3f, PT ;  /* 0x0000003f0200780c */ /* 0x000fe40003f04270 */
[----:B------:R-:W-:Y:S01]  /*13fe0*/  IADD3 R3, R247, -0x40, RZ ;  /* 0xffffffc0f7037810 */ /* 0x000fe20007ffe0ff */
[----:B------:R1:W-:Y:S01]  /*13ff0*/  LDGSTS.E [R236+0x43c00], [R10.64], !P3 ;  /* 0x43c000000aec7fae */ /* 0x0003e2000d921844 */
[----:B------:R-:W-:-:S03]  /*14000*/  SEL R0, RZ, 0x4, !P0 ;  /* 0x00000004ff007807 */ /* 0x000fc60004000000 */
[----:B------:R4:W-:Y:S01]  /*14010*/  LDGSTS.E [R236+0x43e00], [R8.64], !P3 ;  /* 0x43e0000008ec7fae */ /* 0x0009e2000d921844 */
[----:B---3--:R-:W-:-:S03]  /*14020*/  IMAD.WIDE R6, R4, 0x4, R202 ;  /* 0x0000000404067825 */ /* 0x008fc600078e02ca */
[----:B--2---:R2:W5:Y:S01]  /*14030*/  LDL.LU.64 R12, [R1+0x25c8] ;  /* 0x0025c800010c7983 */ /* 0x0045620000300a00 */
[----:B------:R-:W-:-:S03]  /*14040*/  IMAD.WIDE R4, R4, 0x4, R200 ;  /* 0x0000000404047825 */ /* 0x000fc600078e02c8 */
[----:B------:R3:W-:Y:S01]  /*14050*/  LDGSTS.E [R236+0x44c00], [R6.64], !P6 ;  /* 0x44c0000006ec7fae */ /* 0x0007e2000f121844 */
[----:B------:R-:W-:-:S03]  /*14060*/  ISETP.GE.AND P3, PT, R251, c[0x0][0x180], PT ;  /* 0x00006000fb007a0c */ /* 0x000fc60003f66270 */
[----:B------:R1:W-:Y:S01]  /*14070*/  LDGSTS.E [R236+0x44e00], [R4.64], !P6 ;  /* 0x44e0000004ec7fae */ /* 0x0003e2000f121844 */
[----:B------:R-:W-:Y:S01]  /*14080*/  ISETP.GE.AND P6, PT, R251, R3, PT ;  /* 0x00000003fb00720c */ /* 0x000fe20003fc6270 */
[----:B------:R-:W-:Y:S01]  /*14090*/  IMAD R250, R252, 0x17, RZ ;  /* 0x00000017fcfa7824 */ /* 0x000fe200078e02ff */
[----:B------:R-:W-:Y:S01]  /*140a0*/  SEL R0, R0, RZ, !P3 ;  /* 0x000000ff00007207 */ /* 0x000fe20005800000 */
[----:B------:R1:W-:Y:S01]  /*140b0*/  STL.64 [R1+0x2d8], R10 ;  /* 0x0002d80a01007387 */ /* 0x0003e20000100a00 */
[----:B------:R-:W-:Y:S02]  /*140c0*/  ISETP.GT.AND P3, PT, R2, 0x7f, PT ;  /* 0x0000007f0200780c */ /* 0x000fe40003f64270 */
[----:B------:R-:W-:Y:S01]  /*140d0*/  SEL R246, RZ, 0x4, P6 ;  /* 0x00000004fff67807 */ /* 0x000fe20003000000 */
[----:B------:R4:W-:Y:S01]  /*140e0*/  STL.64 [R1+0x2f0], R8 ;  /* 0x0002f00801007387 */ /* 0x0009e20000100a00 */
[----:B------:R-:W-:Y:S01]  /*140f0*/  ISETP.GE.U32.AND P2, PT, R3, 0x7fffff81, PT ;  /* 0x7fffff810300780c */ /* 0x000fe20003f46070 */
[----:B------:R-:W-:Y:S01]  /*14100*/  IMAD.WIDE R2, R250, 0x4, R202 ;  /* 0x00000004fa027825 */ /* 0x000fe200078e02ca */
[----:B------:R-:W-:-:S02]  /*14110*/  ISETP.NE.U32.AND P6, PT, R0, RZ, PT ;  /* 0x000000ff0000720c */ /* 0x000fc40003fc5070 */
[----:B------:R-:W-:Y:S01]  /*14120*/  SEL R0, R246, RZ, P3 ;  /* 0x000000fff6007207 */ /* 0x000fe20001800000 */
[----:B-1----:R2:W5:Y:S01]  /*14130*/  LDL.LU.64 R10, [R1+0x25c0] ;  /* 0x0025c000010a7983 */ /* 0x0025620000300a00 */
[----:B------:R-:W-:-:S03]  /*14140*/  IMAD.WIDE R250, R250, 0x4, R200 ;  /* 0x00000004fafa7825 */ /* 0x000fc600078e02c8 */
[----:B------:R3:W-:Y:S01]  /*14150*/  STL.64 [R1+0x2e8], R6 ;  /* 0x0002e80601007387 */ /* 0x0007e20000100a00 */
[----:B------:R-:W-:-:S03]  /*14160*/  IADD3 R247, R247, -0x24, RZ ;  /* 0xffffffdcf7f77810 */ /* 0x000fc60007ffe0ff */
[----:B----4-:R2:W5:Y:S01]  /*14170*/  LDL.LU.64 R8, [R1+0x25b8] ;  /* 0x0025b80001087983 */ /* 0x0105620000300a00 */
[----:B------:R-:W-:-:S03]  /*14180*/  IMAD R246, R252, 0x1b, RZ ;  /* 0x0000001bfcf67824 */ /* 0x000fc600078e02ff */
[----:B------:R1:W-:Y:S01]  /*14190*/  STL.64 [R1+0x300], R4 ;  /* 0x0003000401007387 */ /* 0x0003e20000100a00 */
[----:B------:R-:W-:-:S03]  /*141a0*/  ISETP.NE.U32.AND P3, PT, R0, RZ, PT ;  /* 0x000000ff0000720c */ /* 0x000fc60003f65070 */
[----:B---3--:R2:W5:Y:S01]  /*141b0*/  LDL.LU.64 R6, [R1+0x25b0] ;  /* 0x0025b00001067983 */ /* 0x0085620000300a00 */
[----:B------:R-:W-:-:S03]  /*141c0*/  IMAD.MOV.U32 R0, RZ, RZ, c[0x0][0x180] ;  /* 0x00006000ff007624 */ /* 0x000fc600078e00ff */
[----:B------:R3:W-:Y:S04]  /*141d0*/  LDGSTS.E [R236+0x45c00], [R2.64], !P4 ;  /* 0x45c0000002ec7fae */ /* 0x0007e8000e121844 */
[----:B-1----:R2:W5:Y:S04]  /*141e0*/  LDL.LU.64 R4, [R1+0x25a8] ;  /* 0x0025a80001047983 */ /* 0x0025680000300a00 */
[----:B------:R3:W-:Y:S04]  /*141f0*/  STL.64 [R1+0x2f8], R2 ;  /* 0x0002f80201007387 */ /* 0x0007e80000100a00 */
[----:B------:R1:W-:Y:S01]  /*14200*/  LDGSTS.E [R236+0x45e00], [R250.64], !P4 ;  /* 0x45e00000faec7fae */ /* 0x0003e2000e121844 */
[----:B------:R-:W-:-:S02]  /*14210*/  ISETP.GE.U32.AND P4, PT, R247, 0x7fffff9d, PT ;  /* 0x7fffff9df700780c */ /* 0x000fc40003f86070 */
[----:B------:R-:W-:Y:S01]  /*14220*/  IADD3 R0, R0, -0x28, RZ ;  /* 0xffffffd800007810 */ /* 0x000fe20007ffe0ff */
[----:B---3--:R2:W5:Y:S04]  /*14230*/  LDL.LU.64 R2, [R1+0x25a0] ;  /* 0x0025a00001027983 */ /* 0x0085680000300a00 */
[----:B------:R1:W-:Y:S02]  /*14240*/  STL.64 [R1+0x318], R250 ;  /* 0x000318fa01007387 */ /* 0x0003e40000100a00 */
[----:B-1----:R-:W-:-:S04]  /*14250*/  IMAD.WIDE R250, R246, 0x4, R202 ;  /* 0x00000004f6fa7825 */ /* 0x002fc800078e02ca */
[----:B------:R-:W-:Y:S01]  /*14260*/  IMAD.WIDE R246, R246, 0x4, R200 ;  /* 0x00000004f6f67825 */ /* 0x000fe200078e02c8 */
[----:B------:R1:W-:Y:S04]  /*14270*/  LDGSTS.E [R236+0x46c00], [R250.64], !P1 ;  /* 0x46c00000faec7fae */ /* 0x0003e8000c921844 */
[----:B------:R3:W-:Y:S01]  /*14280*/  LDGSTS.E [R236+0x46e00], [R246.64], !P1 ;  /* 0x46e00000f6ec7fae */ /* 0x0007e2000c921844 */
[----:B------:R-:W-:Y:S01]  /*14290*/  ISETP.GE.U32.AND P1, PT, R0, 0x7fffff99, PT ;  /* 0x7fffff990000780c */ /* 0x000fe20003f26070 */
[----:B------:R-:W-:Y:S02]  /*142a0*/  IMAD R0, R252, 0x1f, RZ ;  /* 0x0000001ffc007824 */ /* 0x000fe400078e02ff */
[----:B------:R1:W-:Y:S04]  /*142b0*/  STL.64 [R1+0x308], R250 ;  /* 0x000308fa01007387 */ /* 0x0003e80000100a00 */
[----:B------:R3:W-:Y:S01]  /*142c0*/  STL.64 [R1+0x328], R246 ;  /* 0x000328f601007387 */ /* 0x0007e20000100a00 */
[----:B-1----:R-:W-:-:S04]  /*142d0*/  IMAD.WIDE R250, R0, 0x4, R202 ;  /* 0x0000000400fa7825 */ /* 0x002fc800078e02ca */
[----:B---3--:R-:W-:Y:S01]  /*142e0*/  IMAD.WIDE R246, R0, 0x4, R200 ;  /* 0x0000000400f67825 */ /* 0x008fe200078e02c8 */
[----:B------:R1:W-:Y:S03]  /*142f0*/  LDGSTS.E [R236+0x47c00], [R250.64], !P5 ;  /* 0x47c00000faec7fae */ /* 0x0003e6000e921844 */
[----:B------:R-:W-:Y:S01]  /*14300*/  IMAD.MOV.U32 R0, RZ, RZ, c[0x0][0x180] ;  /* 0x00006000ff007624 */ /* 0x000fe200078e00ff */
[----:B------:R3:W-:Y:S04]  /*14310*/  LDGSTS.E [R236+0x47e00], [R246.64], !P5 ;  /* 0x47e00000f6ec7fae */ /* 0x0007e8000e921844 */
[----:B------:R-:W-:Y:S01]  /*14320*/  IADD3 R0, R0, -0x2c, RZ ;  /* 0xffffffd400007810 */ /* 0x000fe20007ffe0ff */
[----:B------:R1:W-:Y:S03]  /*14330*/  STL.64 [R1+0x320], R250 ;  /* 0x000320fa01007387 */ /* 0x0003e60000100a00 */
[----:B------:R-:W-:Y:S01]  /*14340*/  ISETP.GE.U32.AND P5, PT, R0, 0x7fffff95, PT ;  /* 0x7fffff950000780c */ /* 0x000fe20003fa6070 */
[----:B------:R-:W-:Y:S01]  /*14350*/  IMAD R0, R252, 0x23, RZ ;  /* 0x00000023fc007824 */ /* 0x000fe200078e02ff */
[----:B------:R3:W-:Y:S03]  /*14360*/  STL.64 [R1+0x340], R246 ;  /* 0x000340f601007387 */ /* 0x0007e60000100a00 */
        /* <DEDUP_REMOVED lines=51> */
[--C-:B---3--:R-:W-:Y:S01]  /*146a0*/  IMAD.WIDE R246, R0, 0x4, R200.reuse ;  /* 0x0000000400f67825 */ /* 0x108fe200078e02c8 */
        /* <DEDUP_REMOVED lines=9> */
[----:B---3--:R-:W-:-:S04]  /*14740*/  IMAD.WIDE R246, R0, 0x4, R202 ;  /* 0x0000000400f67825 */ /* 0x008fc800078e02ca */
[----:B------:R-:W-:Y:S01]  /*14750*/  IMAD.MOV.U32 R0, RZ, RZ, c[0x0][0x180] ;  /* 0x00006000ff007624 */ /* 0x000fe200078e00ff */
[----:B------:R1:W-:Y:S04]  /*14760*/  LDGSTS.E [R236+0x4ec00], [R246.64], !P4 ;  /* 0x4ec00000f6ec7fae */ /* 0x0003e8000e121844 */
[----:B------:R-:W-:Y:S01]  /*14770*/  IADD3 R0, R0, -0x49, RZ ;  /* 0xffffffb700007810 */ /* 0x000fe20007ffe0ff */
[----:B------:R1:W-:Y:S03]  /*14780*/  LDGSTS.E [R236+0x4ee00], [R250.64], !P4 ;  /* 0x4ee00000faec7fae */ /* 0x0003e6000e121844 */
[----:B------:R-:W-:Y:S01]  /*14790*/  ISETP.GE.U32.AND P4, PT, R0, 0x7fffff78, PT ;  /* 0x7fffff780000780c */ /* 0x000fe20003f86070 */
[----:B------:R-:W-:Y:S01]  /*147a0*/  IMAD R0, R252, 0x3f, RZ ;  /* 0x0000003ffc007824 */ /* 0x000fe200078e02ff */
[----:B------:R3:W-:Y:S01]  /*147b0*/  STL.64 [R1+0x3c0], R246 ;  /* 0x0003c0f601007387 */ /* 0x0007e20000100a00 */
[----:B------:R-:W-:-:S02]  /*147c0*/  IMAD.SHL.U32 R252, R237, 0x4, RZ ;  /* 0x00000004edfc7824 */ /* 0x000fc400078e00ff */
[C---:B-1----:R-:W-:Y:S01]  /*147d0*/  IMAD.WIDE R236, R0.reuse, 0x4, R200 ;  /* 0x0000000400ec7825 */ /* 0x042fe200078e02c8 */
[----:B---3--:R2:W5:Y:S04]  /*147e0*/  LDL.LU.64 R246, [R1+0x2598] ;  /* 0x0025980001f67983 */ /* 0x0085680000300a00 */
[----:B------:R1:W-:Y:S02]  /*147f0*/  STL.64 [R1+0x3e0], R250 ;  /* 0x0003e0fa01007387 */ /* 0x0003e40000100a00 */
[----:B-1----:R-:W-:Y:S01]  /*14800*/  IMAD.WIDE R250, R0, 0x4, R202 ;  /* 0x0000000400fa7825 */ /* 0x002fe200078e02ca */
[----:B------:R-:W-:-:S04]  /*14810*/  LOP3.LUT R0, R252, 0x60, RZ, 0x3c, !PT ;  /* 0x00000060fc007812 */ /* 0x000fc800078e3cff */
[----:B------:R1:W-:Y:S04]  /*14820*/  STL.64 [R1+0x3d0], R250 ;  /* 0x0003d0fa01007387 */ /* 0x0003e80000100a00 */
[----:B------:R1:W-:Y:S04]  /*14830*/  LDGSTS.E [R0+0x4fc00], [R250.64], !P2 ;  /* 0x4fc00000fa007fae */ /* 0x0003e8000d121844 */
[----:B------:R3:W-:Y:S04]  /*14840*/  LDGSTS.E [R0+0x4fe00], [R236.64], !P2 ;  /* 0x4fe00000ec007fae */ /* 0x0007e8000d121844 */
[----:B-1----:R2:W5:Y:S04]  /*14850*/  LDL.LU.64 R250, [R1+0x2590] ;  /* 0x0025900001fa7983 */ /* 0x0025680000300a00 */
[----:B------:R3:W-:Y:S04]  /*14860*/  STL.64 [R1+0x3d8], R236 ;  /* 0x0003d8ec01007387 */ /* 0x0007e80000100a00 */
[----:B---3--:R2:W5:Y:S04]  /*14870*/  LDL.LU.64 R236, [R1+0x2588] ;  /* 0x0025880001ec7983 */ /* 0x0085680000300a00 */
[----:B------:R-:W1:Y:S01]  /*14880*/  S2R R252, SR_TID.X ;  /* 0x0000000000fc7919 */ /* 0x000e620000002100 */
[----:B------:R-:W-:-:S05]  /*14890*/  IMAD.MOV.U32 R0, RZ, RZ, c[0x0][0x180] ;  /* 0x00006000ff007624 */ /* 0x000fca00078e00ff */
[----:B------:R-:W-:-:S04]  /*148a0*/  IADD3 R0, R0, -0x4d, RZ ;  /* 0xffffffb300007810 */ /* 0x000fc80007ffe0ff */
[----:B------:R-:W-:Y:S02]  /*148b0*/  ISETP.GE.U32.AND P2, PT, R0, 0x7fffff74, PT ;  /* 0x7fffff740000780c */ /* 0x000fe40003f46070 */
[----:B-1----:R-:W-:-:S04]  /*148c0*/  SHF.R.S32.HI R0, RZ, 0x6, R252 ;  /* 0x00000006ff007819 */ /* 0x002fc800000114fc */
[----:B------:R-:W-:Y:S02]  /*148d0*/  SGXT R252, R0, 0x1 ;  /* 0x0000000100fc781a */ /* 0x000fe40000000200 */
[----:B------:R-:W1:Y:S02]  /*148e0*/  S2R R0, SR_TID.X ;  /* 0x0000000000007919 */ /* 0x000e640000002100 */
[----:B-1----:R-:W-:-:S05]  /*148f0*/  LOP3.LUT R0, R0, 0x3f, RZ, 0xc0, !PT ;  /* 0x0000003f00007812 */ /* 0x002fca00078ec0ff */
[----:B------:R-:W-:-:S05]  /*14900*/  IMAD.SHL.U32 R0, R0, 0x4, RZ ;  /* 0x0000000400007824 */ /* 0x000fca00078e00ff */
[----:B------:R-:W-:Y:S01]  /*14910*/  LOP3.LUT R0, R0, 0x110, R252, 0x78, !PT ;  /* 0x0000011000007812 */ /* 0x000fe200078e78fc */
[----:B------:R-:W-:-:S04]  /*14920*/  IMAD.MOV.U32 R252, RZ, RZ, c[0x0][0x188] ;  /* 0x00006200fffc7624 */ /* 0x000fc800078e00ff */
[----:B------:R-:W-:Y:S02]  /*14930*/  IMAD.SHL.U32 R252, R252, 0x40, RZ ;  /* 0x00000040fcfc7824 */ /* 0x000fe400078e00ff */
[----:B--2---:R1:W-:Y:S04]  /*14940*/  STL.64 [R1+0x2660], R212 ;  /* 0x002660d401007387 */ /* 0x0043e80000100a00 */
[----:B------:R-:W0:Y:S04]  /*14950*/  LDGDEPBAR ;  /* 0x00000000000079af */ /* 0x000e280000000000 */
[----:B-1----:R-:W2:Y:S04]  /*14960*/  LDL.64 R212, [R1+0x8] ;  /* 0x0000080001d47983 */ /* 0x002ea80000100a00 */
[----:B------:R1:W-:Y:S04]  /*14970*/  STL.64 [R1+0x2658], R198 ;  /* 0x002658c601007387 */ /* 0x0003e80000100a00 */
[----:B-1----:R-:W3:Y:S04]  /*14980*/  LDL.64 R198, [R1+0x18] ;  /* 0x0000180001c67983 */ /* 0x002ee80000100a00 */
[----:B------:R1:W-:Y:S04]  /*14990*/  STL.64 [R1+0x2650], R196 ;  /* 0x002650c401007387 */ /* 0x0003e80000100a00 */
[----:B-1----:R-:W4:Y:S04]  /*149a0*/  LDL.64 R196, [R1+0x28] ;  /* 0x0000280001c47983 */ /* 0x002f280000100a00 */
[----:B------:R-:W-:Y:S04]  /*149b0*/  STL.64 [R1+0x2648], R244 ;  /* 0x002648f401007387 */ /* 0x000fe80000100a00 */
[----:B------:R1:W-:Y:S04]  /*149c0*/  STL.64 [R1+0x2640], R242 ;  /* 0x002640f201007387 */ /* 0x0003e80000100a00 */
[----:B-1----:R-:W2:Y:S04]  /*149d0*/  LDL.64 R242, [R1+0x38] ;  /* 0x0000380001f27983 */ /* 0x002ea80000100a00 */
[----:B------:R1:W-:Y:S04]  /*149e0*/  STL.64 [R1+0x2638], R234 ;  /* 0x002638ea01007387 */ /* 0x0003e80000100a00 */
[----:B-1----:R-:W2:Y:S04]  /*149f0*/  LDL.64 R234, [R1+0x48] ;  /* 0x0000480001ea7983 */ /* 0x002ea80000100a00 */
[----:B------:R1:W-:Y:S04]  /*14a00*/  STL.64 [R1+0x2630], R232 ;  /* 0x002630e801007387 */ /* 0x0003e80000100a00 */
[----:B-1----:R-:W2:Y:S04]  /*14a10*/  LDL.64 R232, [R1+0x60] ;  /* 0x0000600001e87983 */ /* 0x002ea80000100a00 */
[----:B------:R-:W1:Y:S04]  /*14a20*/  S2R R245, SR_TID.X ;  /* 0x0000000000f57919 */ /* 0x000e680000002100 */
[----:B------:R1:W-:Y:S04]  /*14a30*/  STL.64 [R1+0x2628], R226 ;  /* 0x002628e201007387 */ /* 0x0003e80000100a00 */
[----:B------:R-:W-:Y:S04]  /*14a40*/  STL.64 [R1+0x2620], R224 ;  /* 0x002620e001007387 */ /* 0x000fe80000100a00 */
[----:B------:R-:W-:Y:S04]  /*14a50*/  STL.64 [R1+0x2618], R218 ;  /* 0x002618da01007387 */ /* 0x000fe80000100a00 */
[----:B------:R-:W-:Y:S04]  /*14a60*/  STL.64 [R1+0x2610], R216 ;  /* 0x002610d801007387 */ /* 0x000fe80000100a00 */
[----:B------:R-:W-:Y:S01]  /*14a70*/  STL.64 [R1+0x2608], R210 ;  /* 0x002608d201007387 */ /* 0x000fe20000100a00 */
[----:B-1----:R-:W-:-:S03]  /*14a80*/  SHF.R.S32.HI R0, RZ, 0x6, R245 ;  /* 0x00000006ff007819 */ /* 0x002fc600000114f5 */
[----:B------:R-:W-:Y:S01]  /*14a90*/  STL.64 [R1+0x2600], R208 ;  /* 0x002600d001007387 */ /* 0x000fe20000100a00 */
[----:B------:R-:W-:Y:S02]  /*14aa0*/  LOP3.LUT R245, R245, 0x3f, RZ, 0xc0, !PT ;  /* 0x0000003ff5f57812 */ /* 0x000fe400078ec0ff */
[----:B------:R-:W-:Y:S01]  /*14ab0*/  SGXT R0, R0, 0x1 ;  /* 0x000000010000781a */ /* 0x000fe20000000200 */
[----:B------:R-:W-:Y:S01]  /*14ac0*/  STL.64 [R1+0x25f8], R204 ;  /* 0x0025f8cc01007387 */ /* 0x000fe20000100a00 */
[----:B------:R-:W-:-:S03]  /*14ad0*/  SHF.L.U32 R245, R245, 0x2, RZ ;  /* 0x00000002f5f57819 */ /* 0x000fc600000006ff */
[----:B------:R-:W-:Y:S01]  /*14ae0*/  STL.64 [R1+0x25f0], R206 ;  /* 0x0025f0ce01007387 */ /* 0x000fe20000100a00 */
[----:B------:R-:W-:-:S03]  /*14af0*/  LOP3.LUT R245, R245, 0x110, R0, 0x78, !PT ;  /* 0x00000110f5f57812 */ /* 0x000fc600078e7800 */
[----:B------:R-:W3:Y:S04]  /*14b00*/  LDL.64 R226, [R1+0x58] ;  /* 0x0000580001e27983 */ /* 0x000ee80000100a00 */
[----:B-----5:R1:W-:Y:S04]  /*14b10*/  LDGSTS.E [R245], [R236.64], P6 ;  /* 0x00000000ecf57fae */ /* 0x0203e8000b121844 */
[----:B--2---:R2:W-:Y:S04]  /*14b20*/  LDGSTS.E [R245+0x800], [R232.64], P6 ;  /* 0x00800000e8f57fae */ /* 0x0045e8000b121844 */
[----:B------:R1:W-:Y:S04]  /*14b30*/  LDGSTS.E [R245+0x1000], [R234.64], P6 ;  /* 0x01000000eaf57fae */ /* 0x0003e8000b121844 */
[----:B------:R1:W-:Y:S04]  /*14b40*/  LDGSTS.E [R245+0x1800], [R242.64], P6 ;  /* 0x01800000f2f57fae */ /* 0x0003e8000b121844 */
[----:B----4-:R4:W-:Y:S04]  /*14b50*/  LDGSTS.E [R245+0x2000], [R196.64], P6 ;  /* 0x02000000c4f57fae */ /* 0x0109e8000b121844 */
[----:B---3--:R3:W-:Y:S04]  /*14b60*/  LDGSTS.E [R245+0x2800], [R198.64], P6 ;  /* 0x02800000c6f57fae */ /* 0x0087e8000b121844 */
[----:B------:R1:W-:Y:S04]  /*14b70*/  LDGSTS.E [R245+0x3000], [R212.64], P6 ;  /* 0x03000000d4f57fae */ /* 0x0003e8000b121844 */
        /* <DEDUP_REMOVED lines=22> */
[----:B--2---:R-:W2:Y:S04]  /*14ce0*/  LDL.64 R232, [R1+0x40] ;  /* 0x0000400001e87983 */ /* 0x004ea80000100a00 */
[----:B-1----:R-:W2:Y:S04]  /*14cf0*/  LDL.64 R234, [R1+0x30] ;  /* 0x0000300001ea7983 */ /* 0x002ea80000100a00 */
[----:B------:R-:W2:Y:S04]  /*14d00*/  LDL.64 R242, [R1+0x20] ;  /* 0x0000200001f27983 */ /* 0x000ea80000100a00 */
[----:B----4-:R-:W4:Y:S04]  /*14d10*/  LDL.64 R196, [R1+0x10] ;  /* 0x0000100001c47983 */ /* 0x010f280000100a00 */
[----:B------:R-:W2:Y:S04]  /*14d20*/  LDL.64 R212, [R1] ;  /* 0x0000000001d47983 */ /* 0x000ea80000100a00 */
[----:B------:R1:W-:Y:S04]  /*14d30*/  LDGSTS.E [R245+0xe800], [R86.64], P6 ;  /* 0x0e80000056f57fae */ /* 0x0003e8000b121844 */
[----:B------:R-:W-:Y:S04]  /*14d40*/  STL.64 [R1+0x25a0], R250 ;  /* 0x0025a0fa01007387 */ /* 0x000fe80000100a00 */
        /* <DEDUP_REMOVED lines=19> */
[----:B------:R1:W-:Y:S04]  /*14e80*/  LDGSTS.E [R245+0x14000], [R130.64], P6 ;  /* 0x1400000082f57fae */ /* 0x0003e8000b121844 */
[----:B------:R1:W-:Y:S04]  /*14e90*/  STL.64 [R1+0x2598], R130 ;  /* 0x0025988201007387 */ /* 0x0003e80000100a00 */
[----:B------:R2:W-:Y:S04]  /*14ea0*/  LDGSTS.E [R245+0x14800], [R134.64], P6 ;  /* 0x1480000086f57fae */ /* 0x0005e8000b121844 */
[----:B------:R2:W-:Y:S04]  /*14eb0*/  LDGSTS.E [R245+0x15000], [R138.64], P6 ;  /* 0x150000008af57fae */ /* 0x0005e8000b121844 */
[----:B-1----:R-:W2:Y:S04]  /*14ec0*/  LDL.LU.64 R130, [R1+0x70] ;  /* 0x0000700001827983 */ /* 0x002ea80000300a00 */
        /* <DEDUP_REMOVED lines=12> */
[----:B------:R1:W-:Y:S01]  /*14f90*/  LDGSTS.E [R245+0x1b800], [R178.64], P6 ;  /* 0x1b800000b2f57fae */ /* 0x0003e2000b121844 */
[----:B---3--:R-:W-:-:S03]  /*14fa0*/  LOP3.LUT R198, R245, 0x20, RZ, 0x3c, !PT ;  /* 0x00000020f5c67812 */ /* 0x008fc600078e3cff */
[----:B------:R1:W-:Y:S04]  /*14fb0*/  LDGSTS.E [R245+0x1c000], [R180.64], P6 ;  /* 0x1c000000b4f57fae */ /* 0x0003e8000b121844 */
[----:B------:R1:W-:Y:S04]  /*14fc0*/  LDGSTS.E [R245+0x1c800], [R182.64], P6 ;  /* 0x1c800000b6f57fae */ /* 0x0003e8000b121844 */
[----:B------:R1:W-:Y:S04]  /*14fd0*/  LDGSTS.E [R245+0x1d000], [R184.64], P6 ;  /* 0x1d000000b8f57fae */ /* 0x0003e8000b121844 */
[----:B------:R-:W2:Y:S04]  /*14fe0*/  LDL.64 R10, [R1+0x310] ;  /* 0x00031000010a7983 */ /* 0x000ea80000100a00 */
        /* <DEDUP_REMOVED lines=10> */
[----:B------:R-:W2:Y:S04]  /*15090*/  LDL.64 R208, [R1+0x398] ;  /* 0x0003980001d07983 */ /* 0x000ea80000100a00 */
[----:B------:R-:W2:Y:S04]  /*150a0*/  LDL.64 R210, [R1+0x3a8] ;  /* 0x0003a80001d27983 */ /* 0x000ea80000100a00 */
[----:B------:R-:W2:Y:S04]  /*150b0*/  LDL.64 R216, [R1+0x3b0] ;  /* 0x0003b00001d87983 */ /* 0x000ea80000100a00 */
[----:B------:R-:W2:Y:S04]  /*150c0*/  LDL.64 R224, [R1+0x3c8] ;  /* 0x0003c80001e07983 */ /* 0x000ea80000100a00 */
[----:B------:R-:W2:Y:S04]  /*150d0*/  LDL.64 R218, [R1+0x4e8] ;  /* 0x0004e80001da7983 */ /* 0x000ea80000100a00 */
[----:B--2---:R2:W-:Y:S04]  /*150e0*/  LDGSTS.E [R198+0x200], [R130.64], P6 ;  /* 0x0020000082c67fae */ /* 0x0045e8000b121844 */
[----:B------:R1:W-:Y:S04]  /*150f0*/  LDGSTS.E [R198+0xa00], [R226.64], P6 ;  /* 0x00a00000e2c67fae */ /* 0x0003e8000b121844 */
[----:B------:R1:W-:Y:S04]  /*15100*/  LDGSTS.E [R198+0x1200], [R232.64], P6 ;  /* 0x01200000e8c67fae */ /* 0x0003e8000b121844 */
[----:B------:R2:W-:Y:S04]  /*15110*/  LDGSTS.E [R198+0x1a00], [R234.64], P6 ;  /* 0x01a00000eac67fae */ /* 0x0005e8000b121844 */
[----:B------:R2:W-:Y:S04]  /*15120*/  LDGSTS.E [R198+0x2200], [R242.64], P6 ;  /* 0x02200000f2c67fae */ /* 0x0005e8000b121844 */
[----:B-1----:R-:W3:Y:S04]  /*15130*/  LDL.64 R226, [R1+0x400] ;  /* 0x0004000001e27983 */ /* 0x002ee80000100a00 */
[----:B----4-:R1:W-:Y:S04]  /*15140*/  LDGSTS.E [R198+0x2a00], [R196.64], P6 ;  /* 0x02a00000c4c67fae */ /* 0x0103e8000b121844 */
[----:B------:R-:W4:Y:S04]  /*15150*/  LDL.64 R232, [R1+0x408] ;  /* 0x0004080001e87983 */ /* 0x000f280000100a00 */
[----:B------:R2:W-:Y:S04]  /*15160*/  LDGSTS.E [R198+0x3200], [R212.64], P6 ;  /* 0x03200000d4c67fae */ /* 0x0005e8000b121844 */
[----:B-1----:R-:W4:Y:S04]  /*15170*/  LDL.64 R196, [R1+0x410] ;  /* 0x0004100001c47983 */ /* 0x002f280000100a00 */
[----:B--2---:R-:W4:Y:S04]  /*15180*/  LDL.64 R234, [R1+0x418] ;  /* 0x0004180001ea7983 */ /* 0x004f280000100a00 */
[----:B------:R-:W4:Y:S04]  /*15190*/  LDL.64 R212, [R1+0x420] ;  /* 0x0004200001d47983 */ /* 0x000f280000100a00 */
        /* <DEDUP_REMOVED lines=47> */
[----:B------:R-:W2:Y:S04]  /*15490*/  LDL.64 R242, [R1+0x4e0] ;  /* 0x0004e00001f27983 */ /* 0x000ea80000100a00 */
[----:B------:R1:W-:Y:S04]  /*154a0*/  LDGSTS.E [R198+0x1b200], [R204.64], P6 ;  /* 0x1b200000ccc67fae */ /* 0x0003e8000b121844 */
[----:B------:R1:W-:Y:S04]  /*154b0*/  STL.64 [R1+0x2588], R104 ;  /* 0x0025886801007387 */ /* 0x0003e80000100a00 */
[----:B------:R3:W-:Y:S04]  /*154c0*/  LDGSTS.E [R198+0x1ba00], [R208.64], P6 ;  /* 0x1ba00000d0c67fae */ /* 0x0007e8000b121844 */
[----:B------:R3:W-:Y:S04]  /*154d0*/  LDGSTS.E [R198+0x1c200], [R210.64], P6 ;  /* 0x1c200000d2c67fae */ /* 0x0007e8000b121844 */
[----:B-1----:R-:W2:Y:S04]  /*154e0*/  LDL.LU.64 R104, [R1+0x50] ;  /* 0x0000500001687983 */ /* 0x002ea80000300a00 */
[----:B------:R1:W-:Y:S04]  /*154f0*/  STL.64 [R1+0x2590], R108 ;  /* 0x0025906c01007387 */ /* 0x0003e80000100a00 */
[----:B------:R3:W-:Y:S04]  /*15500*/  LDGSTS.E [R198+0x1ca00], [R216.64], P6 ;  /* 0x1ca00000d8c67fae */ /* 0x0007e8000b121844 */
[----:B------:R1:W-:Y:S04]  /*15510*/  LDGSTS.E [R198+0x1d200], [R224.64], P6 ;  /* 0x1d200000e0c67fae */ /* 0x0003e8000b121844 */
[----:B-1----:R-:W2:Y:S04]  /*15520*/  LDL.LU.64 R108, [R1+0x68] ;  /* 0x00006800016c7983 */ /* 0x002ea80000300a00 */
[----:B------:R-:W2:Y:S04]  /*15530*/  LDL.64 R34, [R1+0x510] ;  /* 0x0005100001227983 */ /* 0x000ea80000100a00 */
[----:B------:R-:W2:Y:S04]  /*15540*/  LDL.64 R224, [R1+0x4f8] ;  /* 0x0004f80001e07983 */ /* 0x000ea80000100a00 */
[----:B------:R-:W2:Y:S04]  /*15550*/  LDL.64 R30, [R1+0x4d0] ;  /* 0x0004d000011e7983 */ /* 0x000ea80000100a00 */
[----:B------:R-:W2:Y:S04]  /*15560*/  LDL.64 R26, [R1+0x4b8] ;  /* 0x0004b800011a7983 */ /* 0x000ea80000100a00 */
[----:B------:R-:W2:Y:S01]  /*15570*/  LDL.64 R22, [R1+0x4b0] ;  /* 0x0004b00001167983 */ /* 0x000ea20000100a00 */
[----:B------:R-:W-:-:S03]  /*15580*/  LOP3.LUT R0, R245, 0x40, RZ, 0x3c, !PT ;  /* 0x00000040f5007812 */ /* 0x000fc600078e3cff */
[----:B------:R-:W2:Y:S04]  /*15590*/  LDL.64 R18, [R1+0x4a8] ;  /* 0x0004a80001127983 */ /* 0x000ea80000100a00 */
[----:B------:R-:W2:Y:S04]  /*155a0*/  LDL.64 R14, [R1+0x4a0] ;  /* 0x0004a000010e7983 */ /* 0x000ea80000100a00 */
[----:B------:R-:W2:Y:S04]  /*155b0*/  LDL.64 R10, [R1+0x498] ;  /* 0x00049800010a7983 */ /* 0x000ea80000100a00 */
[----:B------:R-:W2:Y:S04]  /*155c0*/  LDL.64 R6, [R1+0x490] ;  /* 0x0004900001067983 */ /* 0x000ea80000100a00 */
[----:B------:R-:W2:Y:S04]  /*155d0*/  LDL.64 R2, [R1+0x488] ;  /* 0x0004880001027983 */ /* 0x000ea80000100a00 */
[----:B------:R-:W2:Y:S04]  /*155e0*/  LDL.64 R250, [R1+0x480] ;  /* 0x0004800001fa7983 */ /* 0x000ea80000100a00 */
[----:B---3--:R1:W-:Y:S04]  /*155f0*/  LDGSTS.E [R198+0x1da00], [R226.64], P6 ;  /* 0x1da00000e2c67fae */ /* 0x0083e8000b121844 */
[----:B------:R-:W3:Y:S04]  /*15600*/  LDL.64 R206, [R1+0x478] ;  /* 0x0004780001ce7983 */ /* 0x000ee80000100a00 */
[----:B----4-:R4:W-:Y:S04]  /*15610*/  LDGSTS.E [R198+0x1e200], [R232.64], P6 ;  /* 0x1e200000e8c67fae */ /* 0x0109e8000b121844 */
[----:B-1----:R-:W3:Y:S04]  /*15620*/  LDL.64 R226, [R1+0x4d8] ;  /* 0x0004d80001e27983 */ /* 0x002ee80000100a00 */
[----:B------:R1:W-:Y:S04]  /*15630*/  LDGSTS.E [R198+0x1ea00], [R196.64], P6 ;  /* 0x1ea00000c4c67fae */ /* 0x0003e8000b121844 */
[----:B------:R4:W-:Y:S04]  /*15640*/  LDGSTS.E [R198+0x1f200], [R234.64], P6 ;  /* 0x1f200000eac67fae */ /* 0x0009e8000b121844 */
[----:B------:R4:W-:Y:S04]  /*15650*/  LDGSTS.E [R198+0x1fa00], [R212.64], P6 ;  /* 0x1fa00000d4c67fae */ /* 0x0009e8000b121844 */
[----:B-1----:R-:W3:Y:S04]  /*15660*/  LDL.64 R196, [R1+0x4f0] ;  /* 0x0004f00001c47983 */ /* 0x002ee80000100a00 */
[----:B----4-:R-:W4:Y:S04]  /*15670*/  LDL.64 R232, [R1+0x4c8] ;  /* 0x0004c80001e87983 */ /* 0x010f280000100a00 */
[----:B------:R-:W4:Y:S04]  /*15680*/  LDL.64 R198, [R1+0x508] ;  /* 0x0005080001c67983 */ /* 0x000f280000100a00 */
[----:B------:R-:W4:Y:S04]  /*15690*/  LDL.64 R212, [R1+0x500] ;  /* 0x0005000001d47983 */ /* 0x000f280000100a00 */
[----:B------:R-:W4:Y:S04]  /*156a0*/  LDL.64 R234, [R1+0x4c0] ;  /* 0x0004c00001ea7983 */ /* 0x000f280000100a00 */
[----:B------:R-:W4:Y:S04]  /*156b0*/  LDL.64 R204, [R1+0x470] ;  /* 0x0004700001cc7983 */ /* 0x000f280000100a00 */
[----:B------:R-:W4:Y:S04]  /*156c0*/  LDL.64 R208, [R1+0x468] ;  /* 0x0004680001d07983 */ /* 0x000f280000100a00 */
[----:B------:R-:W4:Y:S04]  /*156d0*/  LDL.64 R210, [R1+0x460] ;  /* 0x0004600001d27983 */ /* 0x000f280000100a00 */
[----:B------:R-:W4:Y:S04]  /*156e0*/  LDL.64 R216, [R1+0x458] ;  /* 0x0004580001d87983 */ /* 0x000f280000100a00 */
[----:B--2---:R1:W-:Y:S04]  /*156f0*/  LDGSTS.E [R0+0x400], [R108.64], P6 ;  /* 0x004000006c007fae */ /* 0x0043e8000b121844 */
[----:B------:R1:W-:Y:S04]  /*15700*/  LDGSTS.E [R0+0xc00], [R104.64], P6 ;  /* 0x00c0000068007fae */ /* 0x0003e8000b121844 */
[----:B------:R2:W-:Y:S04]  /*15710*/  LDGSTS.E [R0+0x1400], [R218.64], P6 ;  /* 0x01400000da007fae */ /* 0x0005e8000b121844 */
[----:B------:R1:W-:Y:S04]  /*15720*/  LDGSTS.E [R0+0x1c00], [R242.64], P6 ;  /* 0x01c00000f2007fae */ /* 0x0003e8000b121844 */
[----:B------:R2:W-:Y:S04]  /*15730*/  LDGSTS.E [R0+0x2400], [R224.64], P6 ;  /* 0x02400000e0007fae */ /* 0x0005e8000b121844 */
[----:B--2---:R-:W2:Y:S04]  /*15740*/  LDL.64 R218, [R1+0x450] ;  /* 0x0004500001da7983 */ /* 0x004ea80000100a00 */
[----:B-1----:R-:W2:Y:S04]  /*15750*/  LDL.64 R242, [R1+0x448] ;  /* 0x0004480001f27983 */ /* 0x002ea80000100a00 */
[----:B------:R-:W2:Y:S04]  /*15760*/  LDL.64 R224, [R1+0x440] ;  /* 0x0004400001e07983 */ /* 0x000ea80000100a00 */
[----:B---3--:R1:W-:Y:S04]  /*15770*/  LDGSTS.E [R0+0x2c00], [R196.64], P6 ;  /* 0x02c00000c4007fae */ /* 0x0083e8000b121844 */
[----:B----4-:R3:W-:Y:S04]  /*15780*/  LDGSTS.E [R0+0x3400], [R198.64], P6 ;  /* 0x03400000c6007fae */ /* 0x0107e8000b121844 */
[----:B-1----:R-:W4:Y:S04]  /*15790*/  LDL.64 R196, [R1+0x438] ;  /* 0x0004380001c47983 */ /* 0x002f280000100a00 */
[----:B------:R1:W-:Y:S04]  /*157a0*/  LDGSTS.E [R0+0x3c00], [R212.64], P6 ;  /* 0x03c00000d4007fae */ /* 0x0003e8000b121844 */
[----:B---3--:R-:W3:Y:S04]  /*157b0*/  LDL.64 R198, [R1+0x430] ;  /* 0x0004300001c67983 */ /* 0x008ee80000100a00 */
[----:B------:R1:W-:Y:S04]  /*157c0*/  LDGSTS.E [R0+0x4400], [R34.64], P6 ;  /* 0x0440000022007fae */ /* 0x0003e8000b121844 */
[----:B-1----:R-:W3:Y:S04]  /*157d0*/  LDL.64 R212, [R1+0x428] ;  /* 0x0004280001d47983 */ /* 0x002ee80000100a00 */
[----:B------:R1:W-:Y:S04]  /*157e0*/  LDGSTS.E [R0+0x4c00], [R226.64], P6 ;  /* 0x04c00000e2007fae */ /* 0x0003e8000b121844 */
[----:B------:R1:W-:Y:S04]  /*157f0*/  LDGSTS.E [R0+0x5400], [R30.64], P6 ;  /* 0x054000001e007fae */ /* 0x0003e8000b121844 */
[----:B------:R1:W-:Y:S04]  /*15800*/  LDGSTS.E [R0+0x5c00], [R232.64], P6 ;  /* 0x05c00000e8007fae */ /* 0x0003e8000b121844 */
[----:B-1----:R-:W3:Y:S04]  /*15810*/  LDL.64 R226, [R1+0x528] ;  /* 0x0005280001e27983 */ /* 0x002ee80000100a00 */
        /* <DEDUP_REMOVED lines=14> */
[----:B------:R-:W3:Y:S04]  /*15900*/  LDL.64 R232, [R1+0x530] ;  /* 0x0005300001e87983 */ /* 0x000ee80000100a00 */
[----:B-1----:R-:W3:Y:S04]  /*15910*/  LDL.64 R234, [R1+0x538] ;  /* 0x0005380001ea7983 */ /* 0x002ee80000100a00 */
[----:B------:R-:W3:Y:S04]  /*15920*/  LDL.64 R34, [R1+0x560] ;  /* 0x0005600001227983 */ /* 0x000ee80000100a00 */
        /* <DEDUP_REMOVED lines=14> */
[----:B--2---:R1:W-:Y:S04]  /*15a10*/  LDGSTS.E [R0+0xd400], [R218.64], P6 ;  /* 0x0d400000da007fae */ /* 0x0043e8000b121844 */
[----:B------:R2:W-:Y:S04]  /*15a20*/  LDGSTS.E [R0+0xdc00], [R242.64], P6 ;  /* 0x0dc00000f2007fae */ /* 0x0005e8000b121844 */
[----:B------:R2:W-:Y:S04]  /*15a30*/  LDGSTS.E [R0+0xe400], [R224.64], P6 ;  /* 0x0e400000e0007fae */ /* 0x0005e8000b121844 */
[----:B-1----:R-:W3:Y:S04]  /*15a40*/  LDL.64 R218, [R1+0x540] ;  /* 0x0005400001da7983 */ /* 0x002ee80000100a00 */
[----:B--2---:R-:W2:Y:S04]  /*15a50*/  LDL.64 R242, [R1+0x548] ;  /* 0x0005480001f27983 */ /* 0x004ea80000100a00 */
[----:B------:R-:W2:Y:S04]  /*15a60*/  LDL.64 R224, [R1+0x578] ;  /* 0x0005780001e07983 */ /* 0x000ea80000100a00 */
[----:B----4-:R1:W-:Y:S04]  /*15a70*/  LDGSTS.E [R0+0xec00], [R196.64], P6 ;  /* 0x0ec00000c4007fae */ /* 0x0103e8000b121844 */
[----:B---3--:R3:W-:Y:S04]  /*15a80*/  LDGSTS.E [R0+0xf400], [R198.64], P6 ;  /* 0x0f400000c6007fae */ /* 0x0087e8000b121844 */
[----:B-1----:R-:W4:Y:S04]  /*15a90*/  LDL.64 R196, [R1+0x550] ;  /* 0x0005500001c47983 */ /* 0x002f280000100a00 */
[----:B------:R1:W-:Y:S04]  /*15aa0*/  LDGSTS.E [R0+0xfc00], [R212.64], P6 ;  /* 0x0fc00000d4007fae */ /* 0x0003e8000b121844 */
[----:B---3--:R-:W4:Y:S04]  /*15ab0*/  LDL.64 R198, [R1+0x558] ;  /* 0x0005580001c67983 */ /* 0x008f280000100a00 */
[----:B-1----:R-:W4:Y:S04]  /*15ac0*/  LDL.64 R212, [R1+0x568] ;  /* 0x0005680001d47983 */ /* 0x002f280000100a00 */
[----:B------:R1:W-:Y:S04]  /*15ad0*/  LDGSTS.E [R0+0x10400], [R226.64], P6 ;  /* 0x10400000e2007fae */ /* 0x0003e8000b121844 */
[----:B-1----:R-:W4:Y:S04]  /*15ae0*/  LDL.64 R226, [R1+0x580] ;  /* 0x0005800001e27983 */ /* 0x002f280000100a00 */
[----:B------:R1:W-:Y:S04]  /*15af0*/  LDGSTS.E [R0+0x10c00], [R232.64], P6 ;  /* 0x10c00000e8007fae */ /* 0x0003e8000b121844 */
[----:B------:R1:W-:Y:S04]  /*15b00*/  LDGSTS.E [R0+0x11400], [R234.64], P6 ;  /* 0x11400000ea007fae */ /* 0x0003e8000b121844 */
[----:B-1----:R-:W4:Y:S04]  /*15b10*/  LDL.64 R232, [R1+0x5f0] ;  /* 0x0005f00001e87983 */ /* 0x002f280000100a00 */
[----:B------:R-:W4:Y:S04]  /*15b20*/  LDL.64 R234, [R1+0x5f8] ;  /* 0x0005f80001ea7983 */ /* 0x000f280000100a00 */
[----:B------:R1:W-:Y:S04]  /*15b30*/  LDGSTS.E [R0+0x11c00], [R218.64], P6 ;  /* 0x11c00000da007fae */ /* 0x0003e8000b121844 */
[----:B--2---:R2:W-:Y:S04]  /*15b40*/  LDGSTS.E [R0+0x12400], [R242.64], P6 ;  /* 0x12400000f2007fae */ /* 0x0045e8000b121844 */
[----:B-1----:R-:W3:Y:S04]  /*15b50*/  LDL.64 R218, [R1+0x600] ;  /* 0x0006000001da7983 */ /* 0x002ee80000100a00 */
[----:B--2---:R-:W2:Y:S04]  /*15b60*/  LDL.64 R242, [R1+0x608] ;  /* 0x0006080001f27983 */ /* 0x004ea80000100a00 */
[----:B----4-:R1:W-:Y:S04]  /*15b70*/  LDGSTS.E [R0+0x12c00], [R196.64], P6 ;  /* 0x12c00000c4007fae */ /* 0x0103e8000b121844 */
[----:B------:R4:W-:Y:S04]  /*15b80*/  LDGSTS.E [R0+0x13400], [R198.64], P6 ;  /* 0x13400000c6007fae */ /* 0x0009e8000b121844 */
[----:B-1----:R-:W2:Y:S04]  /*15b90*/  LDL.64 R196, [R1+0x610] ;  /* 0x0006100001c47983 */ /* 0x002ea80000100a00 */
[----:B------:R1:W-:Y:S04]  /*15ba0*/  LDGSTS.E [R0+0x13c00], [R34.64], P6 ;  /* 0x13c0000022007fae */ /* 0x0003e8000b121844 */
[----:B----4-:R-:W4:Y:S04]  /*15bb0*/  LDL.64 R198, [R1+0x620] ;  /* 0x0006200001c67983 */ /* 0x010f280000100a00 */
[----:B------:R1:W-:Y:S04]  /*15bc0*/  LDGSTS.E [R0+0x14400], [R212.64], P6 ;  /* 0x14400000d4007fae */ /* 0x0003e8000b121844 */
[----:B------:R1:W-:Y:S04]  /*15bd0*/  LDGSTS.E [R0+0x14c00], [R30.64], P6 ;  /* 0x14c000001e007fae */ /* 0x0003e8000b121844 */
[----:B------:R1:W-:Y:S04]  /*15be0*/  LDGSTS.E [R0+0x15400], [R224.64], P6 ;  /* 0x15400000e0007fae */ /* 0x0003e8000b121844 */
[----:B-1----:R-:W4:Y:S04]  /*15bf0*/  LDL.64 R212, [R1+0x618] ;  /* 0x0006180001d47983 */ /* 0x002f280000100a00 */
        /* <DEDUP_REMOVED lines=14> */
[----:B------:R-:W4:Y:S04]  /*15ce0*/  LDL.64 R224, [R1+0x518] ;  /* 0x0005180001e07983 */ /* 0x000f280000100a00 */
[----:B------:R1:W-:Y:S02]  /*15cf0*/  LDGSTS.E [R0+0x1cc00], [R232.64], P6 ;  /* 0x1cc00000e8007fae */ /* 0x0003e4000b121844 */
[----:B-1----:R-:W-:-:S02]  /*15d00*/  LOP3.LUT R2, R245, 0x60, RZ, 0x3c, !PT ;  /* 0x00000060f5027812 */ /* 0x002fc400078e3cff */
[----:B------:R-:W4:Y:S04]  /*15d10*/  LDL.64 R226, [R1+0x520] ;  /* 0x0005200001e27983 */ /* 0x000f280000100a00 */
[----:B------:R1:W-:Y:S04]  /*15d20*/  LDGSTS.E [R0+0x1d400], [R234.64], P6 ;  /* 0x1d400000ea007fae */ /* 0x0003e8000b121844 */
[----:B------:R-:W4:Y:S04]  /*15d30*/  LDL.64 R232, [R1+0x760] ;  /* 0x0007600001e87983 */ /* 0x000f280000100a00 */
[----:B------:R-:W4:Y:S04]  /*15d40*/  LDL.64 R244, [R1+0x748] ;  /* 0x0007480001f47983 */ /* 0x000f280000100a00 */
[----:B-1----:R-:W4:Y:S04]  /*15d50*/  LDL.64 R234, [R1+0x758] ;  /* 0x0007580001ea7983 */ /* 0x002f280000100a00 */
[----:B------:R-:W4:Y:S04]  /*15d60*/  LDL.64 R34, [R1+0x648] ;  /* 0x0006480001227983 */ /* 0x000f280000100a00 */
        /* <DEDUP_REMOVED lines=13> */
[----:B---3--:R1:W-:Y:S04]  /*15e40*/  LDGSTS.E [R0+0x1dc00], [R218.64], P6 ;  /* 0x1dc00000da007fae */ /* 0x0083e8000b121844 */
[----:B--2---:R2:W-:Y:S04]  /*15e50*/  LDGSTS.E [R0+0x1e400], [R242.64], P6 ;  /* 0x1e400000f2007fae */ /* 0x0045e8000b121844 */
[----:B-1----:R-:W3:Y:S04]  /*15e60*/  LDL.64 R218, [R1+0x6f0] ;  /* 0x0006f00001da7983 */ /* 0x002ee80000100a00 */
[----:B--2---:R-:W2:Y:S04]  /*15e70*/  LDL.64 R242, [R1+0x750] ;  /* 0x0007500001f27983 */ /* 0x004ea80000100a00 */
[----:B------:R1:W-:Y:S04]  /*15e80*/  LDGSTS.E [R0+0x1ec00], [R196.64], P6 ;  /* 0x1ec00000c4007fae */ /* 0x0003e8000b121844 */
[----:B----4-:R4:W-:Y:S04]  /*15e90*/  LDGSTS.E [R0+0x1f400], [R198.64], P6 ;  /* 0x1f400000c6007fae */ /* 0x0109e8000b121844 */
[----:B-1----:R-:W3:Y:S04]  /*15ea0*/  LDL.64 R196, [R1+0x628] ;  /* 0x0006280001c47983 */ /* 0x002ee80000100a00 */
[----:B----4-:R-:W3:Y:S04]  /*15eb0*/  LDL.64 R198, [R1+0x630] ;  /* 0x0006300001c67983 */ /* 0x010ee80000100a00 */
[----:B------:R1:W-:Y:S04]  /*15ec0*/  LDGSTS.E [R0+0x1fc00], [R212.64], P6 ;  /* 0x1fc00000d4007fae */ /* 0x0003e8000b121844 */
[----:B-1----:R-:W3:Y:S04]  /*15ed0*/  LDL.64 R212, [R1+0x638] ;  /* 0x0006380001d47983 */ /* 0x002ee80000100a00 */
[----:B------:R1:W-:Y:S04]  /*15ee0*/  LDGSTS.E [R2+0x600], [R224.64], P6 ;  /* 0x00600000e0027fae */ /* 0x0003e8000b121844 */
[----:B------:R1:W-:Y:S04]  /*15ef0*/  LDGSTS.E [R2+0xe00], [R226.64], P6 ;  /* 0x00e00000e2027fae */ /* 0x0003e8000b121844 */
[----:B-1----:R-:W3:Y:S04]  /*15f00*/  LDL.64 R224, [R1+0x6f8] ;  /* 0x0006f80001e07983 */ /* 0x002ee80000100a00 */
[----:B------:R1:W-:Y:S04]  /*15f10*/  LDGSTS.E [R2+0x1600], [R232.64], P6 ;  /* 0x01600000e8027fae */ /* 0x0003e8000b121844 */
[----:B------:R-:W3:Y:S04]  /*15f20*/  LDL.64 R226, [R1+0x708] ;  /* 0x0007080001e27983 */ /* 0x000ee80000100a00 */
[----:B------:R1:W-:Y:S04]  /*15f30*/  LDGSTS.E [R2+0x1e00], [R234.64], P6 ;  /* 0x01e00000ea027fae */ /* 0x0003e8000b121844 */
[----:B-1----:R-:W3:Y:S04]  /*15f40*/  LDL.64 R232, [R1+0x710] ;  /* 0x0007100001e87983 */ /* 0x002ee80000100a00 */
[----:B------:R-:W3:Y:S04]  /*15f50*/  LDL.64 R234, [R1+0x720] ;  /* 0x0007200001ea7983 */ /* 0x000ee80000100a00 */
[----:B--2---:R1:W-:Y:S04]  /*15f60*/  LDGSTS.E [R2+0x2600], [R242.64], P6 ;  /* 0x02600000f2027fae */ /* 0x0043e8000b121844 */
[----:B------:R2:W-:Y:S04]  /*15f70*/  LDGSTS.E [R2+0x2e00], [R244.64], P6 ;  /* 0x02e00000f4027fae */ /* 0x0005e8000b121844 */
[----:B-1----:R-:W4:Y:S04]  /*15f80*/  LDL.64 R242, [R1+0x728] ;  /* 0x0007280001f27983 */ /* 0x002f280000100a00 */
[----:B--2---:R-:W2:Y:S04]  /*15f90*/  LDL.64 R244, [R1+0x730] ;  /* 0x0007300001f47983 */ /* 0x004ea80000100a00 */
[----:B---3--:R1:W-:Y:S04]  /*15fa0*/  LDGSTS.E [R2+0x3600], [R196.64], P6 ;  /* 0x03600000c4027fae */ /* 0x0083e8000b121844 */
[----:B------:R3:W-:Y:S04]  /*15fb0*/  LDGSTS.E [R2+0x3e00], [R198.64], P6 ;  /* 0x03e00000c6027fae */ /* 0x0007e8000b121844 */
[----:B-1----:R-:W2:Y:S04]  /*15fc0*/  LDL.64 R196, [R1+0x738] ;  /* 0x0007380001c47983 */ /* 0x002ea80000100a00 */
[----:B---3--:R-:W3:Y:S04]  /*15fd0*/  LDL.64 R198, [R1+0x740] ;  /* 0x0007400001c67983 */ /* 0x008ee80000100a00 */
        /* <DEDUP_REMOVED lines=8> */
[----:B-1----:R-:W3:Y:S04]  /*16060*/  LDL.64 R22, [R1+0x938] ;  /* 0x0009380001167983 */ /* 0x002ee80000100a00 */
[----:B------:R-:W3:Y:S04]  /*16070*/  LDL.64 R18, [R1+0x930] ;  /* 0x0009300001127983 */ /* 0x000ee80000100a00 */
[----:B------:R-:W3:Y:S04]  /*16080*/  LDL.64 R14, [R1+0x928] ;  /* 0x00092800010e7983 */ /* 0x000ee80000100a00 */
[----:B------:R1:W-:Y:S04]  /*16090*/  LDGSTS.E [R2+0x7e00], [R10.64], P6 ;  /* 0x07e000000a027fae */ /* 0x0003e8000b121844 */
[----:B------:R1:W-:Y:S04]  /*160a0*/  LDGSTS.E [R2+0x8600], [R6.64], P6 ;  /* 0x0860000006027fae */ /* 0x0003e8000b121844 */
[----:B------:R1:W-:Y:S04]  /*160b0*/  LDGSTS.E [R2+0x8e00], [R250.64], P6 ;  /* 0x08e00000fa027fae */ /* 0x0003e8000b121844 */
[----:B-1----:R-:W3:Y:S04]  /*160c0*/  LDL.64 R10, [R1+0x920] ;  /* 0x00092000010a7983 */ /* 0x002ee80000100a00 */
[----:B------:R1:W-:Y:S04]  /*160d0*/  LDGSTS.E [R2+0x9600], [R206.64], P6 ;  /* 0x09600000ce027fae */ /* 0x0003e8000b121844 */
[----:B------:R1:W-:Y:S04]  /*160e0*/  LDGSTS.E [R2+0x9e00], [R204.64], P6 ;  /* 0x09e00000cc027fae */ /* 0x0003e8000b121844 */
[----:B------:R-:W3:Y:S04]  /*160f0*/  LDL.64 R6, [R1+0x918] ;  /* 0x0009180001067983 */ /* 0x000ee80000100a00 */
[----:B------:R1:W-:Y:S04]  /*16100*/  LDGSTS.E [R2+0xa600], [R208.64], P6 ;  /* 0x0a600000d0027fae */ /* 0x0003e8000b121844 */
[----:B------:R-:W3:Y:S04]  /*16110*/  LDL.64 R250, [R1+0x910] ;  /* 0x0009100001fa7983 */ /* 0x000ee80000100a00 */
        /* <DEDUP_REMOVED lines=20> */
[----:B----4-:R1:W-:Y:S04]  /*16260*/  LDGSTS.E [R2+0xe600], [R242.64], P6 ;  /* 0x0e600000f2027fae */ /* 0x0103e8000b121844 */
[----:B--2---:R2:W-:Y:S04]  /*16270*/  LDGSTS.E [R2+0xee00], [R244.64], P6 ;  /* 0x0ee00000f4027fae */ /* 0x0045e8000b121844 */
[----:B-1----:R-:W3:Y:S04]  /*16280*/  LDL.64 R242, [R1+0x8d0] ;  /* 0x0008d00001f27983 */ /* 0x002ee80000100a00 */
[----:B--2---:R-:W2:Y:S04]  /*16290*/  LDL.64 R244, [R1+0x8e0] ;  /* 0x0008e00001f47983 */ /* 0x004ea80000100a00 */
[----:B------:R1:W-:Y:S04]  /*162a0*/  LDGSTS.E [R2+0xf600], [R196.64], P6 ;  /* 0x0f600000c4027fae */ /* 0x0003e8000b121844 */
[----:B---3--:R3:W-:Y:S04]  /*162b0*/  LDGSTS.E [R2+0xfe00], [R198.64], P6 ;  /* 0x0fe00000c6027fae */ /* 0x0087e8000b121844 */
[----:B-1----:R-:W2:Y:S04]  /*162c0*/  LDL.64 R196, [R1+0x8f0] ;  /* 0x0008f00001c47983 */ /* 0x002ea80000100a00 */
[----:B---3--:R-:W3:Y:S04]  /*162d0*/  LDL.64 R198, [R1+0x8f8] ;  /* 0x0008f80001c67983 */ /* 0x008ee80000100a00 */
[----:B------:R1:W-:Y:S04]  /*162e0*/  LDGSTS.E [R2+0x10600], [R212.64], P6 ;  /* 0x10600000d4027fae */ /* 0x0003e8000b121844 */
[----:B-1----:R-:W2:Y:S04]  /*162f0*/  LDL.64 R212, [R1+0x900] ;  /* 0x0009000001d47983 */ /* 0x002ea80000100a00 */
[----:B------:R1:W-:Y:S04]  /*16300*/  LDGSTS.E [R2+0x10e00], [R22.64], P6 ;  /* 0x10e0000016027fae */ /* 0x0003e8000b121844 */
[----:B------:R1:W-:Y:S04]  /*16310*/  LDGSTS.E [R2+0x11600], [R18.64], P6 ;  /* 0x1160000012027fae */ /* 0x0003e8000b121844 */
[----:B------:R1:W-:Y:S04]  /*16320*/  LDGSTS.E [R2+0x11e00], [R14.64], P6 ;  /* 0x11e000000e027fae */ /* 0x0003e8000b121844 */
[----:B-1----:R-:W3:Y:S04]  /*16330*/  LDL.64 R22, [R1+0x868] ;  /* 0x0008680001167983 */ /* 0x002ee80000100a00 */
[----:B------:R-:W3:Y:S04]  /*16340*/  LDL.64 R18, [R1+0x860] ;  /* 0x0008600001127983 */ /* 0x000ee80000100a00 */
[----:B------:R-:W3:Y:S04]  /*16350*/  LDL.64 R14, [R1+0x858] ;  /* 0x00085800010e7983 */ /* 0x000ee80000100a00 */
[----:B------:R1:W-:Y:S04]  /*16360*/  LDGSTS.E [R2+0x12600], [R10.64], P6 ;  /* 0x126000000a027fae */ /* 0x0003e8000b121844 */
[----:B-1----:R-:W3:Y:S04]  /*16370*/  LDL.64 R10, [R1+0x850] ;  /* 0x00085000010a7983 */ /* 0x002ee80000100a00 */
[----:B------:R1:W-:Y:S04]  /*16380*/  LDGSTS.E [R2+0x12e00], [R6.64], P6 ;  /* 0x12e0000006027fae */ /* 0x0003e8000b121844 */
[----:B------:R1:W-:Y:S04]  /*16390*/  LDGSTS.E [R2+0x13600], [R250.64], P6 ;  /* 0x13600000fa027fae */ /* 0x0003e8000b121844 */
[----:B-1----:R-:W3:Y:S04]  /*163a0*/  LDL.64 R6, [R1+0x848] ;  /* 0x0008480001067983 */ /* 0x002ee80000100a00 */
[----:B------:R1:W-:Y:S04]  /*163b0*/  LDGSTS.E [R2+0x13e00], [R208.64], P6 ;  /* 0x13e00000d0027fae */ /* 0x0003e8000b121844 */
[----:B------:R-:W3:Y:S04]  /*163c0*/  LDL.64 R250, [R1+0x840] ;  /* 0x0008400001fa7983 */ /* 0x000ee80000100a00 */
[----:B-1----:R-:W3:Y:S04]  /*163d0*/  LDL.64 R208, [R1+0x948] ;  /* 0x0009480001d07983 */ /* 0x002ee80000100a00 */
[----:B--2---:R1:W-:Y:S04]  /*163e0*/  LDGSTS.E [R2+0x14600], [R212.64], P6 ;  /* 0x14600000d4027fae */ /* 0x0043e8000b121844 */
[----:B---3--:R2:W-:Y:S04]  /*163f0*/  LDGSTS.E [R2+0x14e00], [R198.64], P6 ;  /* 0x14e00000c6027fae */ /* 0x0085e8000b121844 */
[----:B------:R3:W-:Y:S04]  /*16400*/  LDGSTS.E [R2+0x15600], [R196.64], P6 ;  /* 0x15600000c4027fae */ /* 0x0007e8000b121844 */
[----:B-1----:R-:W4:Y:S04]  /*16410*/  LDL.LU.64 R212, [R1+0x2660] ;  /* 0x0026600001d47983 */ /* 0x002f280000300a00 */
[----:B--2---:R-:W2:Y:S04]  /*16420*/  LDL.LU.64 R198, [R1+0x2658] ;  /* 0x0026580001c67983 */ /* 0x004ea80000300a00 */
[----:B------:R1:W-:Y:S04]  /*16430*/  LDGSTS.E [R2+0x15e00], [R244.64], P6 ;  /* 0x15e00000f4027fae */ /* 0x0003e8000b121844 */
[----:B---3--:R-:W3:Y:S04]  /*16440*/  LDL.LU.64 R196, [R1+0x2650] ;  /* 0x0026500001c47983 */ /* 0x008ee80000300a00 */
[----:B------:R1:W-:Y:S04]  /*16450*/  LDGSTS.E [R2+0x16600], [R242.64], P6 ;  /* 0x16600000f2027fae */ /* 0x0003e8000b121844 */
[----:B-1----:R-:W2:Y:S04]  /*16460*/  LDL.LU.64 R244, [R1+0x2648] ;  /* 0x0026480001f47983 */ /* 0x002ea80000300a00 */
[----:B------:R1:W-:Y:S04]  /*16470*/  LDGSTS.E [R2+0x16e00], [R234.64], P6 ;  /* 0x16e00000ea027fae */ /* 0x0003e8000b121844 */
[----:B------:R-:W2:Y:S04]  /*16480*/  LDL.LU.64 R242, [R1+0x2640] ;  /* 0x0026400001f27983 */ /* 0x000ea80000300a00 */
        /* <DEDUP_REMOVED lines=15> */
[----:B------:R1:W-:Y:S04]  /*16580*/  LDGSTS.E [R2+0x1b600], [R204.64], P6 ;  /* 0x1b600000cc027fae */ /* 0x0003e8000b121844 */
[----:B------:R1:W-:Y:S04]  /*16590*/  LDGSTS.E [R2+0x1be00], [R30.64], P6 ;  /* 0x1be000001e027fae */ /* 0x0003e8000b121844 */
[----:B-1----:R-:W2:Y:S04]  /*165a0*/  LDL.LU.64 R206, [R1+0x200] ;  /* 0x0002000001ce7983 */ /* 0x002ea80000300a00 */
[----:B------:R-:W3:Y:S04]  /*165b0*/  LDL.LU.64 R204, [R1+0x1f8] ;  /* 0x0001f80001cc7983 */ /* 0x000ee80000300a00 */
[----:B------:R1:W-:Y:S04]  /*165c0*/  LDGSTS.E [R2+0x1c600], [R26.64], P6 ;  /* 0x1c6000001a027fae */ /* 0x0003e8000b121844 */
[----:B------:R1:W-:Y:S04]  /*165d0*/  LDGSTS.E [R2+0x1ce00], [R22.64], P6 ;  /* 0x1ce0000016027fae */ /* 0x0003e8000b121844 */
[----:B------:R1:W-:Y:S04]  /*165e0*/  LDGSTS.E [R2+0x1d600], [R18.64], P6 ;  /* 0x1d60000012027fae */ /* 0x0003e8000b121844 */
[----:B-1----:R-:W4:Y:S04]  /*165f0*/  LDL.LU.64 R26, [R1+0x1d0] ;  /* 0x0001d000011a7983 */ /* 0x002f280000300a00 */
[----:B------:R1:W-:Y:S04]  /*16600*/  LDGSTS.E [R2+0x1de00], [R14.64], P6 ;  /* 0x1de000000e027fae */ /* 0x0003e8000b121844 */
[----:B------:R-:W4:Y:S04]  /*16610*/  LDL.LU.64 R18, [R1+0x1c8] ;  /* 0x0001c80001127983 */ /* 0x000f280000300a00 */
[----:B------:R1:W-:Y:S04]  /*16620*/  LDGSTS.E [R2+0x1e600], [R10.64], P6 ;  /* 0x1e6000000a027fae */ /* 0x0003e8000b121844 */
[----:B-1----:R-:W4:Y:S04]  /*16630*/  LDL.LU.64 R14, [R1+0x1a0] ;  /* 0x0001a000010e7983 */ /* 0x002f280000300a00 */
[----:B------:R1:W-:Y:S04]  /*16640*/  LDGSTS.E [R2+0x1ee00], [R6.64], P6 ;  /* 0x1ee0000006027fae */ /* 0x0003e8000b121844 */
[----:B------:R-:W4:Y:S04]  /*16650*/  LDL.LU.64 R10, [R1+0x198] ;  /* 0x00019800010a7983 */ /* 0x000f280000300a00 */
[----:B------:R1:W-:Y:S04]  /*16660*/  LDGSTS.E [R2+0x1f600], [R250.64], P6 ;  /* 0x1f600000fa027fae */ /* 0x0003e8000b121844 */
[----:B------:R1:W-:Y:S04]  /*16670*/  LDGSTS.E [R2+0x1fe00], [R208.64], P6 ;  /* 0x1fe00000d0027fae */ /* 0x0003e8000b121844 */
[----:B-1----:R-:W1:Y:S04]  /*16680*/  S2R R7, SR_TID.X ;  /* 0x0000000000077919 */ /* 0x002e680000002100 */
[----:B------:R-:W0:Y:S04]  /*16690*/  LDGDEPBAR ;  /* 0x00000000000079af */ /* 0x000e280000000000 */
[----:B------:R-:W4:Y:S04]  /*166a0*/  LDL.LU.64 R208, [R1+0x170] ;  /* 0x0001700001d07983 */ /* 0x000f280000300a00 */
[----:B------:R-:W4:Y:S01]  /*166b0*/  LDL.LU.64 R250, [R1+0x168] ;  /* 0x0001680001fa7983 */ /* 0x000f220000300a00 */
[----:B------:R-:W-:-:S04]  /*166c0*/  IMAD.WIDE R34, R252, 0x4, R202 ;  /* 0x00000004fc227825 */ /* 0x000fc800078e02ca */
[----:B------:R-:W-:Y:S01]  /*166d0*/  IMAD.WIDE R30, R252, 0x4, R200 ;  /* 0x00000004fc1e7825 */ /* 0x000fe200078e02c8 */
[----:B-1----:R-:W-:-:S05]  /*166e0*/  LOP3.LUT R2, R7, 0x7f, RZ, 0xc0, !PT ;  /* 0x0000007f07027812 */ /* 0x002fca00078ec0ff */
[----:B------:R-:W-:Y:S01]  /*166f0*/  IMAD.SHL.U32 R3, R2, 0x4, RZ ;  /* 0x0000000402037824 */ /* 0x000fe200078e00ff */
[----:B------:R-:W-:Y:S01]  /*16700*/  BAR.SYNC.DEFER_BLOCKING 0x0 ;  /* 0x0000000000007b1d */ /* 0x000fe20000010000 */
[----:B------:R-:W-:-:S05]  /*16710*/  IMAD.MOV.U32 R22, RZ, RZ, c[0x0][0x180] ;  /* 0x00006000ff167624 */ /* 0x000fca00078e00ff */
[----:B------:R2:W-:Y:S04]  /*16720*/  STL.64 [R1+0x8d8], R34 ;  /* 0x0008d82201007387 */ /* 0x0005e80000100a00 */
[----:B------:R3:W-:Y:S01]  /*16730*/  STL.64 [R1+0x8e8], R30 ;  /* 0x0008e81e01007387 */ /* 0x0007e20000100a00 */
[----:B------:R-:W-:-:S03]  /*16740*/  IADD3 R0, R22, -0x51, RZ ;  /* 0xffffffaf16007810 */ /* 0x000fc60007ffe0ff */
[----:B------:R-:W-:Y:S01]  /*16750*/  @!PT LDS RZ, [RZ] ;  /* 0x00000000fffff984 */ /* 0x000fe20000000800 */
[----:B------:R-:W-:Y:S01]  /*16760*/  @!PT LDS RZ, [RZ] ;  /* 0x00000000fffff984 */ /* 0x000fe20000000800 */
[----:B------:R-:W-:Y:S01]  /*16770*/  @!PT LDS RZ, [RZ] ;  /* 0x00000000fffff984 */ /* 0x000fe20000000800 */
[----:B------:R2:W-:Y:S04]  /*16780*/  LDGSTS.E [R3+0x50000], [R34.64], !P1 ;  /* 0x5000000022037fae */ /* 0x0005e8000c921844 */
[----:B------:R3:W-:Y:S01]  /*16790*/  LDGSTS.E [R3+0x50200], [R30.64], !P1 ;  /* 0x502000001e037fae */ /* 0x0007e2000c921844 */
[----:B------:R-:W-:Y:S01]  /*167a0*/  ISETP.GE.U32.AND P6, PT, R0, 0x7fffff70, PT ;  /* 0x7fffff700000780c */ /* 0x000fe20003fc6070 */
[----:B--2---:R-:W-:-:S04]  /*167b0*/  IMAD.WIDE R34, R252, 0x4, R206 ;  /* 0x00000004fc227825 */ /* 0x004fc800078e02ce */
[C---:B---3--:R-:W-:Y:S01]  /*167c0*/  IMAD.WIDE R30, R252.reuse, 0x4, R204 ;  /* 0x00000004fc1e7825 */ /* 0x048fe200078e02cc */
[----:B------:R1:W-:Y:S04]  /*167d0*/  STL.64 [R1+0x718], R34 ;  /* 0x0007182201007387 */ /* 0x0003e80000100a00 */
[----:B------:R-:W2:Y:S04]  /*167e0*/  LDL.LU.64 R204, [R1+0x140] ;  /* 0x0001400001cc7983 */ /* 0x000ea80000300a00 */
[----:B------:R3:W-:Y:S04]  /*167f0*/  STL.64 [R1+0x820], R30 ;  /* 0x0008201e01007387 */ /* 0x0007e80000100a00 */
[----:B------:R-:W2:Y:S01]  /*16800*/  LDL.LU.64 R206, [R1+0x138] ;  /* 0x0001380001ce7983 */ /* 0x000ea20000300a00 */
[----:B----4-:R-:W-:-:S03]  /*16810*/  IMAD.WIDE R26, R252, 0x4, R26 ;  /* 0x00000004fc1a7825 */ /* 0x010fc600078e021a */
[----:B------:R-:W4:Y:S04]  /*16820*/  LDL.LU.64 R202, [R1+0x110] ;  /* 0x0001100001ca7983 */ /* 0x000f280000300a00 */
[----:B------:R-:W4:Y:S01]  /*16830*/  LDL.LU.64 R200, [R1+0x108] ;  /* 0x0001080001c87983 */ /* 0x000f220000300a00 */
[----:B------:R-:W-:-:S03]  /*16840*/  IMAD.WIDE R18, R252, 0x4, R18 ;  /* 0x00000004fc127825 */ /* 0x000fc600078e0212 */
[----:B------:R1:W-:Y:S04]  /*16850*/  STL.64 [R1+0x700], R26 ;  /* 0x0007001a01007387 */ /* 0x0003e80000100a00 */
[----:B------:R1:W-:Y:S01]  /*16860*/  LDGSTS.E [R3+0x51000], [R34.64], !P5 ;  /* 0x5100000022037fae */ /* 0x0003e2000e921844 */
[----:B------:R-:W-:-:S03]  /*16870*/  IMAD.WIDE R14, R252, 0x4, R14 ;  /* 0x00000004fc0e7825 */ /* 0x000fc600078e020e */
[----:B------:R3:W-:Y:S04]  /*16880*/  STL.64 [R1+0x808], R18 ;  /* 0x0008081201007387 */ /* 0x0007e80000100a00 */
[----:B------:R3:W-:Y:S01]  /*16890*/  LDGSTS.E [R3+0x51200], [R30.64], !P5 ;  /* 0x512000001e037fae */ /* 0x0007e2000e921844 */
[----:B------:R-:W-:-:S03]  /*168a0*/  IMAD.WIDE R10, R252, 0x4, R10 ;  /* 0x00000004fc0a7825 */ /* 0x000fc600078e020a */
[----:B-1----:R-:W4:Y:S04]  /*168b0*/  LDL.LU.64 R34, [R1+0xe0] ;  /* 0x0000e00001227983 */ /* 0x002f280000300a00 */
[----:B------:R1:W-:Y:S04]  /*168c0*/  LDGSTS.E [R3+0x52000], [R26.64], !P4 ;  /* 0x520000001a037fae */ /* 0x0003e8000e121844 */
[----:B---3--:R-:W3:Y:S04]  /*168d0*/  LDL.LU.64 R30, [R1+0xd8] ;  /* 0x0000d800011e7983 */ /* 0x008ee80000300a00 */
[----:B------:R1:W-:Y:S04]  /*168e0*/  STL.64 [R1+0x6e8], R14 ;  /* 0x0006e80e01007387 */ /* 0x0003e80000100a00 */
[----:B-1----:R-:W3:Y:S04]  /*168f0*/  LDL.LU.64 R26, [R1+0xb8] ;  /* 0x0000b800011a7983 */ /* 0x002ee80000300a00 */
[----:B------:R1:W-:Y:S01]  /*16900*/  LDGSTS.E [R3+0x52200], [R18.64], !P4 ;  /* 0x5220000012037fae */ /* 0x0003e2000e121844 */
[----:B------:R-:W-:-:S03]  /*16910*/  IMAD.WIDE R208, R252, 0x4, R208 ;  /* 0x00000004fcd07825 */ /* 0x000fc600078e02d0 */
[----:B------:R1:W-:Y:S01]  /*16920*/  STL.64 [R1+0x7f0], R10 ;  /* 0x0007f00a01007387 */ /* 0x0003e20000100a00 */
[----:B------:R-:W-:-:S03]  /*16930*/  IMAD.WIDE R250, R252, 0x4, R250 ;  /* 0x00000004fcfa7825 */ /* 0x000fc600078e02fa */
[----:B------:R1:W-:Y:S04]  /*16940*/  LDGSTS.E [R3+0x53000], [R14.64], !P2 ;  /* 0x530000000e037fae */ /* 0x0003e8000d121844 */
[----:B-1----:R-:W3:Y:S04]  /*16950*/  LDL.LU.64 R18, [R1+0xb0] ;  /* 0x0000b00001127983 */ /* 0x002ee80000300a00 */
[----:B------:R1:W-:Y:S04]  /*16960*/  LDGSTS.E [R3+0x53200], [R10.64], !P2 ;  /* 0x532000000a037fae */ /* 0x0003e8000d121844 */
[----:B------:R-:W3:Y:S04]  /*16970*/  LDL.LU.64 R14, [R1+0x98] ;  /* 0x00009800010e7983 */ /* 0x000ee80000300a00 */
[----:B------:R1:W-:Y:S04]  /*16980*/  LDGSTS.E [R3+0x54000], [R208.64], !P6 ;  /* 0x54000000d0037fae */ /* 0x0003e8000f121844 */
[----:B-1----:R-:W3:Y:S04]  /*16990*/  LDL.LU.64 R10, [R1+0x90] ;  /* 0x00009000010a7983 */ /* 0x002ee80000300a00 */
[----:B------:R1:W-:Y:S04]  /*169a0*/  STL.64 [R1+0x6d0], R208 ;  /* 0x0006d0d001007387 */ /* 0x0003e80000100a00 */
[----:B------:R1:W-:Y:S04]  /*169b0*/  STL.64 [R1+0x7d8], R250 ;  /* 0x0007d8fa01007387 */ /* 0x0003e80000100a00 */
[----:B------:R1:W-:Y:S04]  /*169c0*/  LDGSTS.E [R3+0x54200], [R250.64], !P6 ;  /* 0x54200000fa037fae */ /* 0x0003e8000f121844 */
[----:B-1----:R-:W3:Y:S04]  /*169d0*/  LDL.LU.64 R208, [R1+0x2600] ;  /* 0x0026000001d07983 */ /* 0x002ee80000300a00 */
[----:B------:R-:W3:Y:S01]  /*169e0*/  LDL.LU.64 R250, [R1+0x78] ;  /* 0x0000780001fa7983 */ /* 0x000ee20000300a00 */
[----:B------:R-:W-:-:S04]  /*169f0*/  IADD3 R0, R22, -0x55, RZ ;  /* 0xffffffab16007810 */ /* 0x000fc80007ffe0ff */
[----:B------:R-:W-:Y:S02]  /*16a00*/  ISETP.GE.U32.AND P1, PT, R0, 0x7fffff6c, PT ;  /* 0x7fffff6c0000780c */ /* 0x000fe40003f26070 */
        /* <DEDUP_REMOVED lines=8> */
[----:B------:R-:W-:Y:S01]  /*16a90*/  IADD3 R0, R22, -0x69, RZ ;  /* 0xffffff9716007810 */ /* 0x000fe20007ffe0ff */
[----:B--2---:R-:W-:-:S05]  /*16aa0*/  IMAD.WIDE R204, R252, 0x4, R204 ;  /* 0x00000004fccc7825 */ /* 0x004fca00078e02cc */
[----:B------:R1:W-:Y:S01]  /*16ab0*/  STL.64 [R1+0x6b8], R204 ;  /* 0x0006b8cc01007387 */ /* 0x0003e20000100a00 */
[----:B------:R-:W-:-:S03]  /*16ac0*/  IMAD.WIDE R206, R252, 0x4, R206 ;  /* 0x00000004fcce7825 */ /* 0x000fc600078e02ce */
[----:B------:R1:W-:Y:S01]  /*16ad0*/  LDGSTS.E [R3+0x55000], [R204.64], !P1 ;  /* 0x55000000cc037fae */ /* 0x0003e2000c921844 */
[----:B----4-:R-:W-:-:S03]  /*16ae0*/  IMAD.WIDE R202, R252, 0x4, R202 ;  /* 0x00000004fcca7825 */ /* 0x010fc600078e02ca */
[----:B------:R2:W-:Y:S01]  /*16af0*/  LDGSTS.E [R3+0x55200], [R206.64], !P1 ;  /* 0x55200000ce037fae */ /* 0x0005e2000c921844 */
[----:B------:R-:W-:-:S03]  /*16b00*/  IMAD.WIDE R200, R252, 0x4, R200 ;  /* 0x00000004fcc87825 */ /* 0x000fc600078e02c8 */
[----:B------:R4:W-:Y:S04]  /*16b10*/  LDGSTS.E [R3+0x56000], [R202.64], !P5 ;  /* 0x56000000ca037fae */ /* 0x0009e8000e921844 */
[----:B-1----:R-:W4:Y:S01]  /*16b20*/  LDL.LU.64 R204, [R1+0x25f8] ;  /* 0x0025f80001cc7983 */ /* 0x002f220000300a00 */
[----:B------:R-:W-:-:S03]  /*16b30*/  ISETP.GE.U32.AND P1, PT, R0, 0x7fffff58, PT ;  /* 0x7fffff580000780c */ /* 0x000fc60003f26070 */
[----:B------:R2:W-:Y:S04]  /*16b40*/  STL.64 [R1+0x7c0], R206 ;  /* 0x0007c0ce01007387 */ /* 0x0005e80000100a00 */
[----:B------:R1:W-:Y:S01]  /*16b50*/  LDGSTS.E [R3+0x56200], [R200.64], !P5 ;  /* 0x56200000c8037fae */ /* 0x0003e2000e921844 */
[----:B------:R-:W-:-:S03]  /*16b60*/  IMAD.WIDE R34, R252, 0x4, R34 ;  /* 0x00000004fc227825 */ /* 0x000fc600078e0222 */
[----:B--2---:R-:W2:Y:S04]  /*16b70*/  LDL.LU.64 R206, [R1+0x25f0] ;  /* 0x0025f00001ce7983 */ /* 0x004ea80000300a00 */
[----:B------:R-:W-:Y:S01]  /*16b80*/  STL.64 [R1+0x6a0], R202 ;  /* 0x0006a0ca01007387 */ /* 0x000fe20000100a00 */
[----:B---3--:R-:W-:-:S03]  /*16b90*/  IMAD.WIDE R30, R252, 0x4, R30 ;  /* 0x00000004fc1e7825 */ /* 0x008fc600078e021e */
[----:B------:R-:W-:Y:S04]  /*16ba0*/  STL.64 [R1+0x7b0], R200 ;  /* 0x0007b0c801007387 */ /* 0x000fe80000100a00 */
[----:B------:R-:W-:Y:S01]  /*16bb0*/  STL.64 [R1+0x688], R34 ;  /* 0x0006882201007387 */ /* 0x000fe20000100a00 */
[----:B------:R-:W-:-:S03]  /*16bc0*/  IMAD.WIDE R26, R252, 0x4, R26 ;  /* 0x00000004fc1a7825 */ /* 0x000fc600078e021a */
[----:B------:R3:W-:Y:S04]  /*16bd0*/  LDGSTS.E [R3+0x57000], [R34.64], !P4 ;  /* 0x5700000022037fae */ /* 0x0007e8000e121844 */
[----:B------:R-:W-:Y:S04]  /*16be0*/  STL.64 [R1+0x7a8], R30 ;  /* 0x0007a81e01007387 */ /* 0x000fe80000100a00 */
[----:B------:R1:W-:Y:S01]  /*16bf0*/  LDGSTS.E [R3+0x57200], [R30.64], !P4 ;  /* 0x572000001e037fae */ /* 0x0003e2000e121844 */
[----:B------:R-:W-:-:S03]  /*16c00*/  IMAD.WIDE R18, R252, 0x4, R18 ;  /* 0x00000004fc127825 */ /* 0x000fc600078e0212 */
[----:B------:R-:W-:Y:S04]  /*16c10*/  STL.64 [R1+0x670], R26 ;  /* 0x0006701a01007387 */ /* 0x000fe80000100a00 */
[----:B------:R1:W-:Y:S01]  /*16c20*/  LDGSTS.E [R3+0x58000], [R26.64], !P2 ;  /* 0x580000001a037fae */ /* 0x0003e2000d121844 */
[----:B------:R-:W-:-:S03]  /*16c30*/  IMAD.WIDE R14, R252, 0x4, R14 ;  /* 0x00000004fc0e7825 */ /* 0x000fc600078e020e */
[----:B------:R-:W-:Y:S04]  /*16c40*/  STL.64 [R1+0x7a0], R18 ;  /* 0x0007a01201007387 */ /* 0x000fe80000100a00 */
[----:B------:R1:W-:Y:S01]  /*16c50*/  LDGSTS.E [R3+0x58200], [R18.64], !P2 ;  /* 0x5820000012037fae */ /* 0x0003e2000d121844 */
[----:B------:R-:W-:-:S03]  /*16c60*/  IMAD.WIDE R10, R252, 0x4, R10 ;  /* 0x00000004fc0a7825 */ /* 0x000fc600078e020a */
[----:B------:R1:W-:Y:S04]  /*16c70*/  STL.64 [R1+0x658], R14 ;  /* 0x0006580e01007387 */ /* 0x0003e80000100a00 */
[----:B------:R1:W-:Y:S04]  /*16c80*/  LDGSTS.E [R3+0x59000], [R14.64], !P6 ;  /* 0x590000000e037fae */ /* 0x0003e8000f121844 */
[----:B------:R1:W-:Y:S04]  /*16c90*/  STL.64 [R1+0x798], R10 ;  /* 0x0007980a01007387 */ /* 0x0003e80000100a00 */
[----:B------:R3:W-:Y:S01]  /*16ca0*/  LDGSTS.E [R3+0x59200], [R10.64], !P6 ;  /* 0x592000000a037fae */ /* 0x0007e2000f121844 */
[----:B-1----:R-:W-:-:S04]  /*16cb0*/  IMAD.WIDE R14, R252, 0x4, R250 ;  /* 0x00000004fc0e7825 */ /* 0x002fc800078e02fa */
[----:B---3--:R-:W-:-:S04]  /*16cc0*/  IMAD.WIDE R10, R252, 0x4, R248 ;  /* 0x00000004fc0a7825 */ /* 0x008fc800078e02f8 */
[----:B------:R-:W-:Y:S01]  /*16cd0*/  IMAD.SHL.U32 R248, R2, 0x4, RZ ;  /* 0x0000000402f87824 */ /* 0x000fe200078e00ff */
[----:B------:R1:W-:Y:S04]  /*16ce0*/  STL.64 [R1+0x640], R14 ;  /* 0x0006400e01007387 */ /* 0x0003e80000100a00 */
[----:B------:R1:W-:Y:S04]  /*16cf0*/  LDGSTS.E [R248+0x5a000], [R14.64], !P1 ;  /* 0x5a0000000ef87fae */ /* 0x0003e8000c921844 */
[----:B------:R3:W-:Y:S04]  /*16d00*/  STL.64 [R1+0x790], R10 ;  /* 0x0007900a01007387 */ /* 0x0007e80000100a00 */
[----:B------:R3:W-:Y:S01]  /*16d10*/  LDGSTS.E [R248+0x5a200], [R10.64], !P1 ;  /* 0x5a2000000af87fae */ /* 0x0007e2000c921844 */
[----:B-1----:R-:W-:-:S04]  /*16d20*/  IMAD.WIDE R14, R252, 0x4, R240 ;  /* 0x00000004fc0e7825 */ /* 0x002fc800078e02f0 */
[----:B---3--:R-:W-:Y:S01]  /*16d30*/  IMAD.WIDE R10, R252, 0x4, R238 ;  /* 0x00000004fc0a7825 */ /* 0x008fe200078e02ee */
[----:B------:R1:W-:Y:S04]  /*16d40*/  STL.64 [R1+0x200], R14 ;  /* 0x0002000e01007387 */ /* 0x0003e80000100a00 */
[----:B------:R3:W-:Y:S04]  /*16d50*/  STL.64 [R1+0x788], R10 ;  /* 0x0007880a01007387 */ /* 0x0007e80000100a00 */
[----:B------:R-:W2:Y:S04]  /*16d60*/  LDL.LU.64 R34, [R1+0x220] ;  /* 0x0002200001227983 */ /* 0x000ea80000300a00 */
[----:B------:R-:W4:Y:S01]  /*16d70*/  LDL.LU.64 R250, [R1+0x218] ;  /* 0x0002180001fa7983 */ /* 0x000f220000300a00 */
[----:B------:R-:W-:-:S04]  /*16d80*/  IADD3 R0, R22, -0x6d, RZ ;  /* 0xffffff9316007810 */ /* 0x000fc80007ffe0ff */
[----:B------:R-:W-:Y:S02]  /*16d90*/  ISETP.GE.U32.AND P5, PT, R0, 0x7fffff54, PT ;  /* 0x7fffff540000780c */ /* 0x000fe40003fa6070 */
[----:B------:R-:W-:-:S04]  /*16da0*/  IADD3 R0, R22, -0x71, RZ ;  /* 0xffffff8f16007810 */ /* 0x000fc80007ffe0ff */
[----:B------:R-:W-:Y:S02]  /*16db0*/  ISETP.GE.U32.AND P4, PT, R0, 0x7fffff50, PT ;  /* 0x7fffff500000780c */ /* 0x000fe40003f86070 */
[----:B------:R-:W-:-:S04]  /*16dc0*/  IADD3 R0, R22, -0x75, RZ ;  /* 0xffffff8b16007810 */ /* 0x000fc80007ffe0ff */
[----:B------:R-:W-:Y:S01]  /*16dd0*/  ISETP.GE.U32.AND P2, PT, R0, 0x7fffff4c, PT ;  /* 0x7fffff4c0000780c */ /* 0x000fe20003f46070 */
[----:B------:R1:W-:Y:S01]  /*16de0*/  LDGSTS.E [R248+0x5b000], [R14.64], !P5 ;  /* 0x5b0000000ef87fae */ /* 0x0003e2000e921844 */
[----:B------:R-:W-:-:S03]  /*16df0*/  IADD3 R0, R22, -0x79, RZ ;  /* 0xffffff8716007810 */ /* 0x000fc60007ffe0ff */
[----:B------:R3:W-:Y:S01]  /*16e00*/  LDGSTS.E [R248+0x5b200], [R10.64], !P5 ;  /* 0x5b2000000af87fae */ /* 0x0007e2000e921844 */
[----:B------:R-:W-:Y:S01]  /*16e10*/  ISETP.GE.U32.AND P6, PT, R0, 0x7fffff48, PT ;  /* 0x7fffff480000780c */ /* 0x000fe20003fc6070 */
[----:B-1----:R-:W-:-:S04]  /*16e20*/  IMAD.WIDE R14, R252, 0x4, R230 ;  /* 0x00000004fc0e7825 */ /* 0x002fc800078e02e6 */
[----:B---3--:R-:W-:Y:S01]  /*16e30*/  IMAD.WIDE R10, R252, 0x4, R228 ;  /* 0x00000004fc0a7825 */ /* 0x008fe200078e02e4 */
[----:B------:R1:W-:Y:S01]  /*16e40*/  STL.64 [R1+0x1f8], R14 ;  /* 0x0001f80e01007387 */ /* 0x0003e20000100a00 */
[----:B------:R-:W-:-:S03]  /*16e50*/  IADD3 R0, R22, -0x7d, RZ ;  /* 0xffffff8316007810 */ /* 0x000fc60007ffe0ff */
[----:B------:R1:W-:Y:S04]  /*16e60*/  LDGSTS.E [R248+0x5c000], [R14.64], !P4 ;  /* 0x5c0000000ef87fae */ /* 0x0003e8000e121844 */
[----:B------:R3:W-:Y:S04]  /*16e70*/  STL.64 [R1+0x780], R10 ;  /* 0x0007800a01007387 */ /* 0x0007e80000100a00 */
[----:B------:R3:W-:Y:S01]  /*16e80*/  LDGSTS.E [R248+0x5c200], [R10.64], !P4 ;  /* 0x5c2000000af87fae */ /* 0x0007e2000e121844 */
[----:B-1----:R-:W-:-:S03]  /*16e90*/  IMAD.WIDE R14, R252, 0x4, R222 ;  /* 0x00000004fc0e7825 */ /* 0x002fc600078e02de */
[----:B------:R-:W4:Y:S01]  /*16ea0*/  LDL.LU.64 R30, [R1+0x1f0] ;  /* 0x0001f000011e7983 */ /* 0x000f220000300a00 */
[----:B------:R-:W-:-:S03]  /*16eb0*/  ISETP.GE.U32.AND P1, PT, R0, 0x7fffff44, PT ;  /* 0x7fffff440000780c */ /* 0x000fc60003f26070 */
[----:B------:R-:W4:Y:S01]  /*16ec0*/  LDL.LU.64 R26, [R1+0x1e8] ;  /* 0x0001e800011a7983 */ /* 0x000f220000300a00 */
[----:B---3--:R-:W-:-:S03]  /*16ed0*/  IMAD.WIDE R10, R252, 0x4, R220 ;  /* 0x00000004fc0a7825 */ /* 0x008fc600078e02dc */
[----:B------:R1:W-:Y:S04]  /*16ee0*/  STL.64 [R1+0x1d0], R14 ;  /* 0x0001d00e01007387 */ /* 0x0003e80000100a00 */
[----:B------:R1:W-:Y:S04]  /*16ef0*/  LDGSTS.E [R248+0x5d000], [R14.64], !P2 ;  /* 0x5d0000000ef87fae */ /* 0x0003e8000d121844 */
[----:B------:R3:W-:Y:S04]  /*16f00*/  STL.64 [R1+0x778], R10 ;  /* 0x0007780a01007387 */ /* 0x0007e80000100a00 */
[----:B------:R3:W-:Y:S01]  /*16f10*/  LDGSTS.E [R248+0x5d200], [R10.64], !P2 ;  /* 0x5d2000000af87fae */ /* 0x0007e2000d121844 */
[----:B-1----:R-:W-:-:S03]  /*16f20*/  IMAD.WIDE R14, R252, 0x4, R214 ;  /* 0x00000004fc0e7825 */ /* 0x002fc600078e02d6 */
[----:B------:R-:W4:Y:S04]  /*16f30*/  LDL.LU.64 R18, [R1+0x1c0] ;  /* 0x0001c00001127983 */ /* 0x000f280000300a00 */
[----:B------:R1:W-:Y:S01]  /*16f40*/  STL.64 [R1+0x1c8], R14 ;  /* 0x0001c80e01007387 */ /* 0x0003e20000100a00 */
[----:B---3--:R-:W-:-:S03]  /*16f50*/  IMAD.WIDE R10, R252, 0x4, R212 ;  /* 0x00000004fc0a7825 */ /* 0x008fc600078e02d4 */
[----:B------:R1:W-:Y:S01]  /*16f60*/  LDGSTS.E [R248+0x5e000], [R14.64], !P6 ;  /* 0x5e0000000ef87fae */ /* 0x0003e2000f121844 */
[----:B------:R-:W-:-:S03]  /*16f70*/  LOP3.LUT R7, R7, 0x7f, RZ, 0xc0, !PT ;  /* 0x0000007f07077812 */ /* 0x000fc600078ec0ff */
[----:B------:R3:W-:Y:S01]  /*16f80*/  LDGSTS.E [R248+0x5e200], [R10.64], !P6 ;  /* 0x5e2000000af87fae */ /* 0x0007e2000f121844 */
[----:B------:R-:W-:-:S03]  /*16f90*/  IMAD.WIDE R196, R252, 0x4, R196 ;  /* 0x00000004fcc47825 */ /* 0x000fc600078e02c4 */
[----:B-1----:R-:W4:Y:S04]  /*16fa0*/  LDL.LU.64 R14, [R1+0x1b8] ;  /* 0x0001b800010e7983 */ /* 0x002f280000300a00 */
[----:B------:R3:W-:Y:S01]  /*16fb0*/  STL.64 [R1+0x770], R10 ;  /* 0x0007700a01007387 */ /* 0x0007e20000100a00 */
[----:B------:R-:W-:Y:S02]  /*16fc0*/  IMAD.SHL.U32 R23, R7, 0x4, RZ ;  /* 0x0000000407177824 */ /* 0x000fe400078e00ff */
[----:B---3--:R-:W-:-:S05]  /*16fd0*/  IMAD.WIDE R10, R252, 0x4, R198 ;  /* 0x00000004fc0a7825 */ /* 0x008fca00078e02c6 */
[----:B------:R1:W-:Y:S04]  /*16fe0*/  STL.64 [R1+0x1a0], R10 ;  /* 0x0001a00a01007387 */ /* 0x0003e80000100a00 */
[----:B------:R1:W-:Y:S04]  /*16ff0*/  LDGSTS.E [R248+0x5f000], [R10.64], !P1 ;  /* 0x5f0000000af87fae */ /* 0x0003e8000c921844 */
[----:B------:R2:W-:Y:S04]  /*17000*/  LDGSTS.E [R248+0x5f200], [R196.64], !P1 ;  /* 0x5f200000c4f87fae */ /* 0x0005e8000c921844 */
[----:B-1----:R-:W3:Y:S04]  /*17010*/  LDL.LU.64 R10, [R1+0x190] ;  /* 0x00019000010a7983 */ /* 0x002ee80000300a00 */
[----:B------:R2:W-:Y:S04]  /*17020*/  STL.64 [R1+0x768], R196 ;  /* 0x000768c401007387 */ /* 0x0005e80000100a00 */
[----:B------:R-:W3:Y:S01]  /*17030*/  LDL.LU.64 R6, [R1+0x188] ;  /* 0x0001880001067983 */ /* 0x000ee20000300a00 */
[----:B--2---:R-:W-:-:S04]  /*17040*/  IMAD.WIDE R196, R252, 0x4, R34 ;  /* 0x00000004fcc47825 */ /* 0x004fc800078e0222 */
[----:B----4-:R-:W-:Y:S02]  /*17050*/  IMAD.WIDE R34, R252, 0x4, R250 ;  /* 0x00000004fc227825 */ /* 0x010fe400078e02fa */
[----:B------:R-:W2:Y:S01]  /*17060*/  LDL.LU.64 R250, [R1+0x160] ;  /* 0x0001600001fa7983 */ /* 0x000ea20000300a00 */
[----:B------:R-:W-:-:S04]  /*17070*/  IADD3 R0, R22, -0x42, RZ ;  /* 0xffffffbe16007810 */ /* 0x000fc80007ffe0ff */
[----:B------:R-:W-:Y:S02]  /*17080*/  ISETP.GE.U32.AND P5, PT, R0, 0x7fffff7f, PT ;  /* 0x7fffff7f0000780c */ /* 0x000fe40003fa6070 */
[----:B------:R-:W-:-:S04]  /*17090*/  IADD3 R0, R22, -0x46, RZ ;  /* 0xffffffba16007810 */ /* 0x000fc80007ffe0ff */
[----:B------:R-:W-:Y:S02]  /*170a0*/  ISETP.GE.U32.AND P4, PT, R0, 0x7fffff7b, PT ;  /* 0x7fffff7b0000780c */ /* 0x000fe40003f86070 */
[----:B------:R-:W-:Y:S01]  /*170b0*/  IADD3 R0, R22, -0x4a, RZ ;  /* 0xffffffb616007810 */ /* 0x000fe20007ffe0ff */
[----:B------:R-:W-:Y:S01]  /*170c0*/  STL.64 [R1+0x198], R196 ;  /* 0x000198c401007387 */ /* 0x000fe20000100a00 */
[----:B------:R-:W-:Y:S02]  /*170d0*/  LOP3.LUT R23, R23, 0x20, RZ, 0x3c, !PT ;  /* 0x0000002017177812 */ /* 0x000fe400078e3cff */
[----:B------:R-:W-:Y:S01]  /*170e0*/  ISETP.GE.U32.AND P2, PT, R0, 0x7fffff77, PT ;  /* 0x7fffff770000780c */ /* 0x000fe20003f46070 */
[----:B------:R1:W-:Y:S01]  /*170f0*/  STL.64 [R1+0x838], R34 ;  /* 0x0008382201007387 */ /* 0x0003e20000100a00 */
[----:B------:R-:W-:-:S03]  /*17100*/  IADD3 R0, R22, -0x4e, RZ ;  /* 0xffffffb216007810 */ /* 0x000fc60007ffe0ff */
[----:B------:R-:W4:Y:S01]  /*17110*/  LDL.LU.64 R240, [R1+0x158] ;  /* 0x0001580001f07983 */ /* 0x000f220000300a00 */
[----:B------:R-:W-:-:S03]  /*17120*/  ISETP.GE.U32.AND P6, PT, R0, 0x7fffff73, PT ;  /* 0x7fffff730000780c */ /* 0x000fc60003fc6070 */
[----:B------:R-:W4:Y:S04]  /*17130*/  LDL.LU.64 R200, [R1+0x130] ;  /* 0x0001300001c87983 */ /* 0x000f280000300a00 */
[----:B------:R-:W4:Y:S04]  /*17140*/  LDL.LU.64 R202, [R1+0x128] ;  /* 0x0001280001ca7983 */ /* 0x000f280000300a00 */
[----:B------:R3:W-:Y:S04]  /*17150*/  LDGSTS.E [R23+0x50400], [R196.64], !P5 ;  /* 0x50400000c4177fae */ /* 0x0007e8000e921844 */
[----:B------:R1:W-:Y:S01]  /*17160*/  LDGSTS.E [R23+0x50600], [R34.64], !P5 ;  /* 0x5060000022177fae */ /* 0x0003e2000e921844 */
[----:B------:R-:W-:-:S04]  /*17170*/  IMAD.WIDE R30, R252, 0x4, R30 ;  /* 0x00000004fc1e7825 */ /* 0x000fc800078e021e */
[C---:B------:R-:W-:Y:S01]  /*17180*/  IMAD.WIDE R26, R252.reuse, 0x4, R26 ;  /* 0x00000004fc1a7825 */ /* 0x040fe200078e021a */
[----:B------:R1:W-:Y:S04]  /*17190*/  STL.64 [R1+0x170], R30 ;  /* 0x0001701e01007387 */ /* 0x0003e80000100a00 */
[----:B------:R1:W-:Y:S04]  /*171a0*/  STL.64 [R1+0x818], R26 ;  /* 0x0008181a01007387 */ /* 0x0003e80000100a00 */
[----:B------:R1:W-:Y:S04]  /*171b0*/  LDGSTS.E [R23+0x51400], [R30.64], !P4 ;  /* 0x514000001e177fae */ /* 0x0003e8000e121844 */
[----:B-1----:R-:W4:Y:S04]  /*171c0*/  LDL.LU.64 R34, [R1+0x100] ;  /* 0x0001000001227983 */ /* 0x002f280000300a00 */
[----:B------:R1:W-:Y:S01]  /*171d0*/  LDGSTS.E [R23+0x51600], [R26.64], !P4 ;  /* 0x516000001a177fae */ /* 0x0003e2000e121844 */
[----:B------:R-:W-:-:S03]  /*171e0*/  IMAD.WIDE R18, R252, 0x4, R18 ;  /* 0x00000004fc127825 */ /* 0x000fc600078e0212 */
[----:B------:R-:W4:Y:S04]  /*171f0*/  LDL.LU.64 R30, [R1+0xf8] ;  /* 0x0000f800011e7983 */ /* 0x000f280000300a00 */
[----:B------:R1:W-:Y:S04]  /*17200*/  STL.64 [R1+0x168], R18 ;  /* 0x0001681201007387 */ /* 0x0003e80000100a00 */
[----:B------:R1:W-:Y:S01]  /*17210*/  LDGSTS.E [R23+0x52400], [R18.64], !P2 ;  /* 0x5240000012177fae */ /* 0x0003e2000d121844 */
[----:B------:R-:W-:-:S05]  /*17220*/  IMAD.WIDE R14, R252, 0x4, R14 ;  /* 0x00000004fc0e7825 */ /* 0x000fca00078e020e */
[----:B------:R1:W-:Y:S04]  /*17230*/  STL.64 [R1+0x800], R14 ;  /* 0x0008000e01007387 */ /* 0x0003e80000100a00 */
[----:B-1----:R-:W4:Y:S04]  /*17240*/  LDL.LU.64 R26, [R1+0xd0] ;  /* 0x0000d000011a7983 */ /* 0x002f280000300a00 */
[----:B------:R1:W-:Y:S04]  /*17250*/  LDGSTS.E [R23+0x52600], [R14.64], !P2 ;  /* 0x526000000e177fae */ /* 0x0003e8000d121844 */
[----:B------:R-:W4:Y:S04]  /*17260*/  LDL.LU.64 R18, [R1+0xc8] ;  /* 0x0000c80001127983 */ /* 0x000f280000300a00 */
[----:B-1----:R-:W4:Y:S01]  /*17270*/  LDL.LU.64 R14, [R1+0xa8] ;  /* 0x0000a800010e7983 */ /* 0x002f220000300a00 */
[----:B---3--:R-:W-:-:S03]  /*17280*/  IMAD.WIDE R196, R252, 0x4, R10 ;  /* 0x00000004fcc47825 */ /* 0x008fc600078e020a */
[----:B------:R-:W3:Y:S01]  /*17290*/  LDL.LU.64 R10, [R1+0xa0] ;  /* 0x0000a000010a7983 */ /* 0x000ee20000300a00 */
[----:B------:R-:W-:-:S03]  /*172a0*/  IMAD.WIDE R6, R252, 0x4, R6 ;  /* 0x00000004fc067825 */ /* 0x000fc600078e0206 */
[----:B------:R-:W-:Y:S04]  /*172b0*/  STL.64 [R1+0x140], R196 ;  /* 0x000140c401007387 */ /* 0x000fe80000100a00 */
[----:B------:R4:W-:Y:S04]  /*172c0*/  LDGSTS.E [R23+0x53400], [R196.64], !P6 ;  /* 0x53400000c4177fae */ /* 0x0009e8000f121844 */
[----:B------:R1:W-:Y:S04]  /*172d0*/  STL.64 [R1+0x7e8], R6 ;  /* 0x0007e80601007387 */ /* 0x0003e80000100a00 */
[----:B------:R1:W-:Y:S04]  /*172e0*/  LDGSTS.E [R23+0x53600], [R6.64], !P6 ;  /* 0x5360000006177fae */ /* 0x0003e8000f121844 */
[----:B-1----:R-:W3:Y:S01]  /*172f0*/  LDL.LU.64 R6, [R1+0x88] ;  /* 0x0000880001067983 */ /* 0x002ee20000300a00 */
[----:B--2---:R-:W-:-:S03]  /*17300*/  IMAD.WIDE R198, R252, 0x4, R250 ;  /* 0x00000004fcc67825 */ /* 0x004fc600078e02fa */
[----:B------:R-:W2:Y:S01]  /*17310*/  LDL.LU.64 R250, [R1+0x80] ;  /* 0x0000800001fa7983 */ /* 0x000ea20000300a00 */
[----:B------:R-:W-:-:S04]  /*17320*/  IADD3 R0, R22, -0x52, RZ ;  /* 0xffffffae16007810 */ /* 0x000fc80007ffe0ff */
[----:B------:R-:W-:Y:S02]  /*17330*/  ISETP.GE.U32.AND P1, PT, R0, 0x7fffff6f, PT ;  /* 0x7fffff6f0000780c */ /* 0x000fe40003f26070 */
[----:B------:R-:W-:-:S04]  /*17340*/  IADD3 R0, R22, -0x56, RZ ;  /* 0xffffffaa16007810 */ /* 0x000fc80007ffe0ff */
[----:B------:R-:W-:Y:S02]  /*17350*/  ISETP.GE.U32.AND P5, PT, R0, 0x7fffff6b, PT ;  /* 0x7fffff6b0000780c */ /* 0x000fe40003fa6070 */
[----:B------:R-:W-:-:S04]  /*17360*/  IADD3 R0, R22, -0x5a, RZ ;  /* 0xffffffa616007810 */ /* 0x000fc80007ffe0ff */
[----:B------:R-:W-:Y:S01]  /*17370*/  ISETP.GE.U32.AND P4, PT, R0, 0x7fffff67, PT ;  /* 0x7fffff670000780c */ /* 0x000fe20003f86070 */
[----:B----4-:R-:W-:Y:S01]  /*17380*/  IMAD.WIDE R196, R252, 0x4, R240 ;  /* 0x00000004fcc47825 */ /* 0x010fe200078e02f0 */
[----:B------:R-:W-:Y:S01]  /*17390*/  IADD3 R0, R22, -0x5e, RZ ;  /* 0xffffffa216007810 */ /* 0x000fe20007ffe0ff */
[----:B------:R1:W-:Y:S03]  /*173a0*/  STL.64 [R1+0x138], R198 ;  /* 0x000138c601007387 */ /* 0x0003e60000100a00 */
[----:B------:R-:W-:Y:S01]  /*173b0*/  ISETP.GE.U32.AND P2, PT, R0, 0x7fffff63, PT ;  /* 0x7fffff630000780c */ /* 0x000fe20003f46070 */
[----:B------:R1:W-:Y:S01]  /*173c0*/  LDGSTS.E [R23+0x54400], [R198.64], !P1 ;  /* 0x54400000c6177fae */ /* 0x0003e2000c921844 */
[----:B------:R-:W-:-:S03]  /*173d0*/  IADD3 R0, R22, -0x62, RZ ;  /* 0xffffff9e16007810 */ /* 0x000fc60007ffe0ff */
[----:B------:R4:W-:Y:S01]  /*173e0*/  STL.64 [R1+0x7d0], R196 ;  /* 0x0007d0c401007387 */ /* 0x0009e20000100a00 */
[----:B------:R-:W-:Y:S02]  /*173f0*/  ISETP.GE.U32.AND P6, PT, R0, 0x7fffff5f, PT ;  /* 0x7fffff5f0000780c */ /* 0x000fe40003fc6070 */
[----:B------:R-:W-:Y:S01]  /*17400*/  IADD3 R0, R22, -0x66, RZ ;  /* 0xffffff9a16007810 */ /* 0x000fe20007ffe0ff */
[----:B------:R4:W-:Y:S01]  /*17410*/  LDGSTS.E [R23+0x54600], [R196.64], !P1 ;  /* 0x54600000c4177fae */ /* 0x0009e2000c921844 */
[----:B-1----:R-:W-:Y:S02]  /*17420*/  IMAD.WIDE R198, R252, 0x4, R200 ;  /* 0x00000004fcc67825 */ /* 0x002fe400078e02c8 */
[----:B------:R-:W-:Y:S02]  /*17430*/  ISETP.GE.U32.AND P1, PT, R0, 0x7fffff5b, PT ;  /* 0x7fffff5b0000780c */ /* 0x000fe40003f26070 */
[----:B----4-:R-:W-:Y:S01]  /*17440*/  IMAD.WIDE R196, R252, 0x4, R202 ;  /* 0x00000004fcc47825 */ /* 0x010fe200078e02ca */
[----:B------:R-:W-:Y:S01]  /*17450*/  STL.64 [R1+0x130], R198 ;  /* 0x000130c601007387 */ /* 0x000fe20000100a00 */
[----:B------:R-:W-:-:S03]  /*17460*/  IADD3 R0, R22, -0x6a, RZ ;  /* 0xffffff9616007810 */ /* 0x000fc60007ffe0ff */
[----:B------:R1:W-:Y:S04]  /*17470*/  LDGSTS.E [R23+0x55400], [R198.64], !P5 ;  /* 0x55400000c6177fae */ /* 0x0003e8000e921844 */
[----:B------:R-:W-:Y:S04]  /*17480*/  STL.64 [R1+0x7b8], R196 ;  /* 0x0007b8c401007387 */ /* 0x000fe80000100a00 */
[----:B------:R2:W-:Y:S01]  /*17490*/  LDGSTS.E [R23+0x55600], [R196.64], !P5 ;  /* 0x55600000c4177fae */ /* 0x0005e2000e921844 */
[----:B------:R-:W-:Y:S01]  /*174a0*/  IMAD.WIDE R34, R252, 0x4, R34 ;  /* 0x00000004fc227825 */ /* 0x000fe200078e0222 */
[----:B------:R-:W-:-:S04]  /*174b0*/  ISETP.GE.U32.AND P5, PT, R0, 0x7fffff57, PT ;  /* 0x7fffff570000780c */ /* 0x000fc80003fa6070 */
[----:B------:R-:W-:Y:S01]  /*174c0*/  STL.64 [R1+0x128], R34 ;  /* 0x0001282201007387 */ /* 0x000fe20000100a00 */
[----:B------:R-:W-:-:S03]  /*174d0*/  IMAD.WIDE R30, R252, 0x4, R30 ;  /* 0x00000004fc1e7825 */ /* 0x000fc600078e021e */
[----:B------:R1:W-:Y:S04]  /*174e0*/  LDGSTS.E [R23+0x56400], [R34.64], !P4 ;  /* 0x5640000022177fae */ /* 0x0003e8000e121844 */
[----:B------:R-:W-:Y:S04]  /*174f0*/  STL.64 [R1+0x220], R30 ;  /* 0x0002201e01007387 */ /* 0x000fe80000100a00 */
[----:B------:R1:W-:Y:S01]  /*17500*/  LDGSTS.E [R23+0x56600], [R30.64], !P4 ;  /* 0x566000001e177fae */ /* 0x0003e2000e121844 */
[----:B------:R-:W-:-:S04]  /*17510*/  IMAD.WIDE R26, R252, 0x4, R26 ;  /* 0x00000004fc1a7825 */ /* 0x000fc800078e021a */
[C---:B------:R-:W-:Y:S01]  /*17520*/  IMAD.WIDE R18, R252.reuse, 0x4, R18 ;  /* 0x00000004fc127825 */ /* 0x040fe200078e0212 */
[----:B------:R-:W-:Y:S04]  /*17530*/  STL.64 [R1+0x110], R26 ;  /* 0x0001101a01007387 */ /* 0x000fe80000100a00 */
[----:B------:R1:W-:Y:S01]  /*17540*/  LDGSTS.E [R23+0x57400], [R26.64], !P2 ;  /* 0x574000001a177fae */ /* 0x0003e2000d121844 */
[----:B------:R-:W-:-:S03]  /*17550*/  IMAD.WIDE R14, R252, 0x4, R14 ;  /* 0x00000004fc0e7825 */ /* 0x000fc600078e020e */
[----:B------:R-:W-:Y:S04]  /*17560*/  STL.64 [R1+0x218], R18 ;  /* 0x0002181201007387 */ /* 0x000fe80000100a00 */
[----:B------:R1:W-:Y:S04]  /*17570*/  LDGSTS.E [R23+0x57600], [R18.64], !P2 ;  /* 0x5760000012177fae */ /* 0x0003e8000d121844 */
[----:B------:R-:W-:Y:S04]  /*17580*/  STL.64 [R1+0x108], R14 ;  /* 0x0001080e01007387 */ /* 0x000fe80000100a00 */
[----:B------:R1:W-:Y:S01]  /*17590*/  LDGSTS.E [R23+0x58400], [R14.64], !P6 ;  /* 0x584000000e177fae */ /* 0x0003e2000f121844 */
[----:B---3--:R-:W-:-:S05]  /*175a0*/  IMAD.WIDE R10, R252, 0x4, R10 ;  /* 0x00000004fc0a7825 */ /* 0x008fca00078e020a */
[----:B------:R3:W-:Y:S04]  /*175b0*/  STL.64 [R1+0x1f0], R10 ;  /* 0x0001f00a01007387 */ /* 0x0007e80000100a00 */
[----:B------:R3:W-:Y:S02]  /*175c0*/  LDGSTS.E [R23+0x58600], [R10.64], !P6 ;  /* 0x586000000a177fae */ /* 0x0007e4000f121844 */
[----:B---3--:R-:W-:-:S05]  /*175d0*/  IMAD.WIDE R10, R252, 0x4, R6 ;  /* 0x00000004fc0a7825 */ /* 0x008fca00078e0206 */
[----:B------:R3:W-:Y:S04]  /*175e0*/  STL.64 [R1+0x100], R10 ;  /* 0x0001000a01007387 */ /* 0x0007e80000100a00 */
[----:B------:R3:W-:Y:S02]  /*175f0*/  LDGSTS.E [R23+0x59400], [R10.64], !P1 ;  /* 0x594000000a177fae */ /* 0x0007e4000c921844 */
[----:B---3--:R-:W-:-:S04]  /*17600*/  IMAD.WIDE R10, R252, 0x4, R244 ;  /* 0x00000004fc0a7825 */ /* 0x008fc800078e02f4 */
[----:B--2---:R-:W-:-:S05]  /*17610*/  IMAD.WIDE R6, R252, 0x4, R250 ;  /* 0x00000004fc067825 */ /* 0x004fca00078e02fa */
[----:B------:R2:W-:Y:S04]  /*17620*/  STL.64 [R1+0x1e8], R6 ;  /* 0x0001e80601007387 */ /* 0x0005e80000100a00 */
[----:B------:R2:W-:Y:S04]  /*17630*/  LDGSTS.E [R23+0x59600], [R6.64], !P1 ;  /* 0x5960000006177fae */ /* 0x0005e8000c921844 */
[----:B------:R3:W-:Y:S04]  /*17640*/  STL.64 [R1+0xf8], R10 ;  /* 0x0000f80a01007387 */ /* 0x0007e80000100a00 */
[----:B------:R3:W-:Y:S01]  /*17650*/  LDGSTS.E [R23+0x5a400], [R10.64], !P5 ;  /* 0x5a4000000a177fae */ /* 0x0007e2000e921844 */
[----:B--2---:R-:W-:-:S05]  /*17660*/  IMAD.WIDE R6, R252, 0x4, R242 ;  /* 0x00000004fc067825 */ /* 0x004fca00078e02f2 */
[----:B------:R2:W-:Y:S01]  /*17670*/  STL.64 [R1+0x1c0], R6 ;  /* 0x0001c00601007387 */ /* 0x0005e20000100a00 */
[----:B---3--:R-:W-:-:S03]  /*17680*/  IMAD.WIDE R10, R252, 0x4, R234 ;  /* 0x00000004fc0a7825 */ /* 0x008fc600078e02ea */
[----:B------:R2:W-:Y:S04]  /*17690*/  LDGSTS.E [R23+0x5a600], [R6.64], !P5 ;  /* 0x5a60000006177fae */ /* 0x0005e8000e921844 */
[----:B------:R3:W-:Y:S01]  /*176a0*/  STL.64 [R1+0xe0], R10 ;  /* 0x0000e00a01007387 */ /* 0x0007e20000100a00 */
[----:B--2---:R-:W-:-:S05]  /*176b0*/  IMAD.WIDE R6, R252, 0x4, R232 ;  /* 0x00000004fc067825 */ /* 0x004fca00078e02e8 */
[----:B------:R2:W-:Y:S04]  /*176c0*/  STL.64 [R1+0x1b8], R6 ;  /* 0x0001b80601007387 */ /* 0x0005e80000100a00 */
[----:B------:R-:W4:Y:S04]  /*176d0*/  LDL.LU.64 R250, [R1+0x210] ;  /* 0x0002100001fa7983 */ /* 0x000f280000300a00 */
[----:B-1----:R-:W4:Y:S01]  /*176e0*/  LDL.LU.64 R26, [R1+0x208] ;  /* 0x00020800011a7983 */ /* 0x002f220000300a00 */
        /* <DEDUP_REMOVED lines=10> */
[----:B---3--:R-:W-:-:S04]  /*17790*/  IMAD.WIDE R10, R252, 0x4, R226 ;  /* 0x00000004fc0a7825 */ /* 0x008fc800078e02e2 */
[C---:B--2---:R-:W-:Y:S01]  /*177a0*/  IMAD.WIDE R6, R252.reuse, 0x4, R224 ;  /* 0x00000004fc067825 */ /* 0x044fe200078e02e0 */
[----:B------:R1:W-:Y:S04]  /*177b0*/  STL.64 [R1+0xd8], R10 ;  /* 0x0000d80a01007387 */ /* 0x0003e80000100a00 */
[----:B------:R1:W-:Y:S04]  /*177c0*/  LDGSTS.E [R23+0x5c400], [R10.64], !P2 ;  /* 0x5c4000000a177fae */ /* 0x0003e8000d121844 */
[----:B------:R2:W-:Y:S04]  /*177d0*/  STL.64 [R1+0x190], R6 ;  /* 0x0001900601007387 */ /* 0x0005e80000100a00 */
[----:B------:R2:W-:Y:S01]  /*177e0*/  LDGSTS.E [R23+0x5c600], [R6.64], !P2 ;  /* 0x5c60000006177fae */ /* 0x0005e2000d121844 */
[----:B-1----:R-:W-:-:S03]  /*177f0*/  IMAD.WIDE R10, R252, 0x4, R218 ;  /* 0x00000004fc0a7825 */ /* 0x002fc600078e02da */
[----:B------:R-:W3:Y:S01]  /*17800*/  LDL.LU.64 R18, [R1+0x1e0] ;  /* 0x0001e00001127983 */ /* 0x000ee20000300a00 */
[----:B------:R-:W-:-:S03]  /*17810*/  IADD3 R0, R22, -0x7e, RZ ;  /* 0xffffff8216007810 */ /* 0x000fc60007ffe0ff */
[----:B------:R-:W3:Y:S01]  /*17820*/  LDL.LU.64 R14, [R1+0x1d8] ;  /* 0x0001d800010e7983 */ /* 0x000ee20000300a00 */
[----:B--2---:R-:W-:-:S03]  /*17830*/  IMAD.WIDE R6, R252, 0x4, R216 ;  /* 0x00000004fc067825 */ /* 0x004fc600078e02d8 */
[----:B------:R1:W-:Y:S01]  /*17840*/  STL.64 [R1+0xd0], R10 ;  /* 0x0000d00a01007387 */ /* 0x0003e20000100a00 */
[----:B------:R-:W-:Y:S01]  /*17850*/  ISETP.GE.U32.AND P5, PT, R0, 0x7fffff43, PT ;  /* 0x7fffff430000780c */ /* 0x000fe20003fa6070 */
[C---:B------:R-:W-:Y:S02]  /*17860*/  IMAD.WIDE R30, R252.reuse, 0x4, R210 ;  /* 0x00000004fc1e7825 */ /* 0x040fe400078e02d2 */
[----:B------:R1:W-:Y:S04]  /*17870*/  LDGSTS.E [R23+0x5d400], [R10.64], !P6 ;  /* 0x5d4000000a177fae */ /* 0x0003e8000f121844 */
[----:B------:R2:W-:Y:S04]  /*17880*/  STL.64 [R1+0x188], R6 ;  /* 0x0001880601007387 */ /* 0x0005e80000100a00 */
[----:B------:R2:W-:Y:S04]  /*17890*/  LDGSTS.E [R23+0x5d600], [R6.64], !P6 ;  /* 0x5d60000006177fae */ /* 0x0005e8000f121844 */
[----:B-1----:R-:W3:Y:S04]  /*178a0*/  LDL.LU.64 R10, [R1+0x1b0] ;  /* 0x0001b000010a7983 */ /* 0x002ee80000300a00 */
[----:B------:R-:W3:Y:S01]  /*178b0*/  LDL.LU.64 R34, [R1+0x1a8] ;  /* 0x0001a80001227983 */ /* 0x000ee20000300a00 */
[----:B--2---:R-:W-:-:S03]  /*178c0*/  IMAD.WIDE R6, R252, 0x4, R208 ;  /* 0x00000004fc067825 */ /* 0x004fc600078e02d0 */
[----:B------:R-:W-:Y:S04]  /*178d0*/  STL.64 [R1+0xc8], R30 ;  /* 0x0000c81e01007387 */ /* 0x000fe80000100a00 */
[----:B------:R1:W-:Y:S01]  /*178e0*/  LDGSTS.E [R23+0x5e400], [R30.64], !P1 ;  /* 0x5e4000001e177fae */ /* 0x0003e2000c921844 */
[----:B------:R-:W-:-:S03]  /*178f0*/  IMAD.WIDE R198, R252, 0x4, R204 ;  /* 0x00000004fcc67825 */ /* 0x000fc600078e02cc */
[----:B------:R2:W-:Y:S04]  /*17900*/  STL.64 [R1+0x160], R6 ;  /* 0x0001600601007387 */ /* 0x0005e80000100a00 */
[----:B------:R2:W-:Y:S01]  /*17910*/  LDGSTS.E [R23+0x5e600], [R6.64], !P1 ;  /* 0x5e60000006177fae */ /* 0x0005e2000c921844 */
[----:B------:R-:W-:-:S03]  /*17920*/  IMAD.WIDE R196, R252, 0x4, R206 ;  /* 0x00000004fcc47825 */ /* 0x000fc600078e02ce */
[----:B------:R4:W-:Y:S04]  /*17930*/  LDGSTS.E [R23+0x5f400], [R198.64], !P5 ;  /* 0x5f400000c6177fae */ /* 0x0009e8000e921844 */
[----:B------:R4:W-:Y:S04]  /*17940*/  LDGSTS.E [R23+0x5f600], [R196.64], !P5 ;  /* 0x5f600000c4177fae */ /* 0x0009e8000e921844 */
[----:B--2---:R-:W2:Y:S04]  /*17950*/  LDL.LU.64 R6, [R1+0x180] ;  /* 0x0001800001067983 */ /* 0x004ea80000300a00 */
[----:B-1----:R-:W2:Y:S04]  /*17960*/  LDL.LU.64 R30, [R1+0x178] ;  /* 0x00017800011e7983 */ /* 0x002ea80000300a00 */
[----:B------:R4:W-:Y:S04]  /*17970*/  STL.64 [R1+0xb8], R198 ;  /* 0x0000b8c601007387 */ /* 0x0009e80000100a00 */
[----:B------:R1:W-:Y:S01]  /*17980*/  STL.64 [R1+0x158], R196 ;  /* 0x000158c401007387 */ /* 0x0003e20000100a00 */
[----:B----4-:R-:W-:-:S03]  /*17990*/  IMAD.WIDE R198, R252, 0x4, R250 ;  /* 0x00000004fcc67825 */ /* 0x010fc600078e02fa */
[----:B------:R-:W4:Y:S01]  /*179a0*/  LDL.LU.64 R250, [R1+0x150] ;  /* 0x0001500001fa7983 */ /* 0x000f220000300a00 */
[----:B-1----:R-:W-:-:S03]  /*179b0*/  IMAD.WIDE R196, R252, 0x4, R26 ;  /* 0x00000004fcc47825 */ /* 0x002fc600078e021a */
[----:B------:R-:W4:Y:S01]  /*179c0*/  LDL.LU.64 R26, [R1+0x148] ;  /* 0x00014800011a7983 */ /* 0x000f220000300a00 */
[----:B------:R-:W-:Y:S01]  /*179d0*/  IADD3 R0, R22, -0x43, RZ ;  /* 0xffffffbd16007810 */ /* 0x000fe20007ffe0ff */
[----:B------:R-:W-:-:S03]  /*179e0*/  IMAD.SHL.U32 R2, R2, 0x4, RZ ;  /* 0x0000000402027824 */ /* 0x000fc600078e00ff */
[----:B------:R-:W-:Y:S02]  /*179f0*/  ISETP.GE.U32.AND P4, PT, R0, 0x7fffff7e, PT ;  /* 0x7fffff7e0000780c */ /* 0x000fe40003f86070 */
[----:B------:R-:W-:Y:S02]  /*17a00*/  IADD3 R0, R22, -0x47, RZ ;  /* 0xffffffb916007810 */ /* 0x000fe40007ffe0ff */
[----:B------:R-:W-:Y:S02]  /*17a10*/  LOP3.LUT R2, R2, 0x40, RZ, 0x3c, !PT ;  /* 0x0000004002027812 */ /* 0x000fe400078e3cff */
[----:B------:R-:W-:Y:S02]  /*17a20*/  ISETP.GE.U32.AND P2, PT, R0, 0x7fffff7a, PT ;  /* 0x7fffff7a0000780c */ /* 0x000fe40003f46070 */
[----:B------:R-:W-:Y:S01]  /*17a30*/  IADD3 R0, R22, -0x4b, RZ ;  /* 0xffffffb516007810 */ /* 0x000fe20007ffe0ff */
[----:B------:R3:W-:Y:S03]  /*17a40*/  STL.64 [R1+0xb0], R198 ;  /* 0x0000b0c601007387 */ /* 0x0007e60000100a00 */
[----:B------:R-:W-:Y:S01]  /*17a50*/  ISETP.GE.U32.AND P6, PT, R0, 0x7fffff76, PT ;  /* 0x7fffff760000780c */ /* 0x000fe20003fc6070 */
[----:B------:R3:W-:Y:S04]  /*17a60*/  LDGSTS.E [R2+0x50800], [R198.64], !P4 ;  /* 0x50800000c6027fae */ /* 0x0007e8000e121844 */
[----:B------:R1:W-:Y:S04]  /*17a70*/  STL.64 [R1+0x830], R196 ;  /* 0x000830c401007387 */ /* 0x0003e80000100a00 */
[----:B------:R1:W-:Y:S01]  /*17a80*/  LDGSTS.E [R2+0x50a00], [R196.64], !P4 ;  /* 0x50a00000c4027fae */ /* 0x0003e2000e121844 */
[----:B------:R-:W-:-:S04]  /*17a90*/  IADD3 R0, R22, -0x4f, RZ ;  /* 0xffffffb116007810 */ /* 0x000fc80007ffe0ff */
[----:B------:R-:W-:Y:S01]  /*17aa0*/  ISETP.GE.U32.AND P1, PT, R0, 0x7fffff72, PT ;  /* 0x7fffff720000780c */ /* 0x000fe20003f26070 */
[C---:B---3--:R-:W-:Y:S02]  /*17ab0*/  IMAD.WIDE R198, R252.reuse, 0x4, R18 ;  /* 0x00000004fcc67825 */ /* 0x048fe400078e0212 */
[----:B------:R-:W3:Y:S02]  /*17ac0*/  LDL.LU.64 R18, [R1+0x120] ;  /* 0x0001200001127983 */ /* 0x000ee40000300a00 */
[C---:B-1----:R-:W-:Y:S02]  /*17ad0*/  IMAD.WIDE R196, R252.reuse, 0x4, R14 ;  /* 0x00000004fcc47825 */ /* 0x042fe400078e020e */
[----:B------:R-:W3:Y:S04]  /*17ae0*/  LDL.LU.64 R14, [R1+0x118] ;  /* 0x00011800010e7983 */ /* 0x000ee80000300a00 */
[----:B------:R1:W-:Y:S04]  /*17af0*/  STL.64 [R1+0xa8], R198 ;  /* 0x0000a8c601007387 */ /* 0x0003e80000100a00 */
[----:B------:R1:W-:Y:S04]  /*17b00*/  LDGSTS.E [R2+0x51800], [R198.64], !P2 ;  /* 0x51800000c6027fae */ /* 0x0003e8000d121844 */
[----:B------:R1:W-:Y:S04]  /*17b10*/  STL.64 [R1+0x810], R196 ;  /* 0x000810c401007387 */ /* 0x0003e80000100a00 */
[----:B------:R1:W-:Y:S02]  /*17b20*/  LDGSTS.E [R2+0x51a00], [R196.64], !P2 ;  /* 0x51a00000c4027fae */ /* 0x0003e4000d121844 */
[----:B-1----:R-:W-:-:S02]  /*17b30*/  IMAD.WIDE R198, R252, 0x4, R10 ;  /* 0x00000004fcc67825 */ /* 0x002fc400078e020a */
[----:B------:R-:W3:Y:S04]  /*17b40*/  LDL.LU.64 R10, [R1+0xf0] ;  /* 0x0000f000010a7983 */ /* 0x000ee80000300a00 */
[----:B------:R2:W-:Y:S01]  /*17b50*/  LDGSTS.E [R2+0x52800], [R198.64], !P6 ;  /* 0x52800000c6027fae */ /* 0x0005e2000f121844 */
[----:B------:R-:W-:-:S03]  /*17b60*/  IMAD.WIDE R196, R252, 0x4, R34 ;  /* 0x00000004fcc47825 */ /* 0x000fc600078e0222 */
[----:B------:R-:W3:Y:S04]  /*17b70*/  LDL.LU.64 R34, [R1+0xe8] ;  /* 0x0000e80001227983 */ /* 0x000ee80000300a00 */
[----:B------:R2:W-:Y:S04]  /*17b80*/  STL.64 [R1+0xa0], R198 ;  /* 0x0000a0c601007387 */ /* 0x0005e80000100a00 */
[----:B------:R1:W-:Y:S04]  /*17b90*/  STL.64 [R1+0x7f8], R196 ;  /* 0x0007f8c401007387 */ /* 0x0003e80000100a00 */
[----:B------:R1:W-:Y:S01]  /*17ba0*/  LDGSTS.E [R2+0x52a00], [R196.64], !P6 ;  /* 0x52a00000c4027fae */ /* 0x0003e2000f121844 */
[----:B--2---:R-:W-:-:S03]  /*17bb0*/  IMAD.WIDE R198, R252, 0x4, R6 ;  /* 0x00000004fcc67825 */ /* 0x004fc600078e0206 */
[----:B------:R-:W2:Y:S01]  /*17bc0*/  LDL.LU.64 R6, [R1+0xc0] ;  /* 0x0000c00001067983 */ /* 0x000ea20000300a00 */
[----:B-1----:R-:W-:-:S03]  /*17bd0*/  IMAD.WIDE R196, R252, 0x4, R30 ;  /* 0x00000004fcc47825 */ /* 0x002fc600078e021e */
[----:B------:R-:W2:Y:S04]  /*17be0*/  LDL.LU.64 R30, [R1+0x230] ;  /* 0x00023000011e7983 */ /* 0x000ea80000300a00 */
[----:B------:R4:W-:Y:S04]  /*17bf0*/  STL.64 [R1+0x98], R198 ;  /* 0x000098c601007387 */ /* 0x0009e80000100a00 */
[----:B------:R4:W-:Y:S04]  /*17c00*/  LDGSTS.E [R2+0x53800], [R198.64], !P1 ;  /* 0x53800000c6027fae */ /* 0x0009e8000c921844 */
[----:B------:R1:W-:Y:S04]  /*17c10*/  STL.64 [R1+0x7e0], R196 ;  /* 0x0007e0c401007387 */ /* 0x0003e80000100a00 */
[----:B------:R1:W-:Y:S01]  /*17c20*/  LDGSTS.E [R2+0x53a00], [R196.64], !P1 ;  /* 0x53a00000c4027fae */ /* 0x0003e2000c921844 */
[----:B----4-:R-:W-:-:S03]  /*17c30*/  IMAD.WIDE R198, R252, 0x4, R250 ;  /* 0x00000004fcc67825 */ /* 0x010fc600078e02fa */
[----:B------:R-:W4:Y:S01]  /*17c40*/  LDL.LU.64 R250, [R1+0x228] ;  /* 0x0002280001fa7983 */ /* 0x000f220000300a00 */
[----:B-1----:R-:W-:-:S03]  /*17c50*/  IMAD.WIDE R196, R252, 0x4, R26 ;  /* 0x00000004fcc47825 */ /* 0x002fc600078e021a */
[----:B------:R-:W4:Y:S01]  /*17c60*/  LDL.LU.64 R26, [R1+0x240] ;  /* 0x00024000011a7983 */ /* 0x000f220000300a00 */
[----:B------:R-:W-:-:S04]  /*17c70*/  IADD3 R0, R22, -0x53, RZ ;  /* 0xffffffad16007810 */ /* 0x000fc80007ffe0ff */
[----:B------:R-:W-:Y:S02]  /*17c80*/  ISETP.GE.U32.AND P5, PT, R0, 0x7fffff6e, PT ;  /* 0x7fffff6e0000780c */ /* 0x000fe40003fa6070 */
[----:B------:R-:W-:-:S04]  /*17c90*/  IADD3 R0, R22, -0x57, RZ ;  /* 0xffffffa916007810 */ /* 0x000fc80007ffe0ff */
[----:B------:R-:W-:Y:S02]  /*17ca0*/  ISETP.GE.U32.AND P4, PT, R0, 0x7fffff6a, PT ;  /* 0x7fffff6a0000780c */ /* 0x000fe40003f86070 */
[----:B------:R-:W-:Y:S01]  /*17cb0*/  IADD3 R0, R22, -0x5b, RZ ;  /* 0xffffffa516007810 */ /* 0x000fe20007ffe0ff */
[----:B------:R3:W-:Y:S03]  /*17cc0*/  STL.64 [R1+0x90], R198 ;  /* 0x000090c601007387 */ /* 0x0007e60000100a00 */
[----:B------:R-:W-:Y:S01]  /*17cd0*/  ISETP.GE.U32.AND P2, PT, R0, 0x7fffff66, PT ;  /* 0x7fffff660000780c */ /* 0x000fe20003f46070 */
[----:B------:R3:W-:Y:S01]  /*17ce0*/  LDGSTS.E [R2+0x54800], [R198.64], !P5 ;  /* 0x54800000c6027fae */ /* 0x0007e2000e921844 */
[----:B------:R-:W-:-:S03]  /*17cf0*/  IADD3 R0, R22, -0x5f, RZ ;  /* 0xffffffa116007810 */ /* 0x000fc60007ffe0ff */
[----:B------:R1:W-:Y:S04]  /*17d00*/  STL.64 [R1+0x7c8], R196 ;  /* 0x0007c8c401007387 */ /* 0x0003e80000100a00 */
[----:B------:R1:W-:Y:S01]  /*17d10*/  LDGSTS.E [R2+0x54a00], [R196.64], !P5 ;  /* 0x54a00000c4027fae */ /* 0x0003e2000e921844 */
[----:B------:R-:W-:Y:S02]  /*17d20*/  ISETP.GE.U32.AND P6, PT, R0, 0x7fffff62, PT ;  /* 0x7fffff620000780c */ /* 0x000fe40003fc6070 */
        /* <DEDUP_REMOVED lines=15> */
[----:B------:R-:W-:Y:S04]  /*17e20*/  STL.64 [R1+0x80], R198 ;  /* 0x000080c601007387 */ /* 0x000fe80000100a00 */
[----:B------:R2:W-:Y:S04]  /*17e30*/  STL.64 [R1+0x1d8], R196 ;  /* 0x0001d8c401007387 */ /* 0x0005e80000100a00 */
[----:B------:R2:W-:Y:S02]  /*17e40*/  LDGSTS.E [R2+0x56a00], [R196.64], !P2 ;  /* 0x56a00000c4027fae */ /* 0x0005e4000d121844 */
[----:B--2---:R-:W-:-:S02]  /*17e50*/  IMAD.WIDE R196, R252, 0x4, R6 ;  /* 0x00000004fcc47825 */ /* 0x004fc400078e0206 */
[----:B------:R-:W2:Y:S02]  /*17e60*/  LDL.LU.64 R6, [R1+0x258] ;  /* 0x0002580001067983 */ /* 0x000ea40000300a00 */
[C---:B------:R-:W-:Y:S02]  /*17e70*/  IMAD.WIDE R30, R252.reuse, 0x4, R30 ;  /* 0x00000004fc1e7825 */ /* 0x040fe400078e021e */
[----:B------:R-:W2:Y:S04]  /*17e80*/  LDL.LU.64 R240, [R1+0x270] ;  /* 0x0002700001f07983 */ /* 0x000ea80000300a00 */
[----:B------:R1:W-:Y:S04]  /*17e90*/  LDGSTS.E [R2+0x57800], [R196.64], !P6 ;  /* 0x57800000c4027fae */ /* 0x0003e8000f121844 */
[----:B------:R1:W-:Y:S04]  /*17ea0*/  STL.64 [R1+0x1a8], R30 ;  /* 0x0001a81e01007387 */ /* 0x0003e80000100a00 */
[----:B------:R1:W-:Y:S04]  /*17eb0*/  LDGSTS.E [R2+0x57a00], [R30.64], !P6 ;  /* 0x57a000001e027fae */ /* 0x0003e8000f121844 */
[----:B-1----:R-:W2:Y:S01]  /*17ec0*/  LDL.LU.64 R30, [R1+0x268] ;  /* 0x00026800011e7983 */ /* 0x002ea20000300a00 */
[----:B----4-:R-:W-:-:S03]  /*17ed0*/  IMAD.WIDE R198, R252, 0x4, R250 ;  /* 0x00000004fcc67825 */ /* 0x010fc600078e02fa */
[----:B------:R-:W4:Y:S01]  /*17ee0*/  LDL.LU.64 R250, [R1+0x280] ;  /* 0x0002800001fa7983 */ /* 0x000f220000300a00 */
[----:B------:R-:W-:-:S03]  /*17ef0*/  IMAD.WIDE R26, R252, 0x4, R26 ;  /* 0x00000004fc1a7825 */ /* 0x000fc600078e021a */
[----:B------:R1:W-:Y:S04]  /*17f00*/  LDGSTS.E [R2+0x58800], [R198.64], !P1 ;  /* 0x58800000c6027fae */ /* 0x0003e8000c921844 */
[----:B------:R1:W-:Y:S04]  /*17f10*/  STL.64 [R1+0x178], R26 ;  /* 0x0001781a01007387 */ /* 0x0003e80000100a00 */
[----:B------:R1:W-:Y:S04]  /*17f20*/  LDGSTS.E [R2+0x58a00], [R26.64], !P1 ;  /* 0x58a000001a027fae */ /* 0x0003e8000c921844 */
[----:B-1----:R-:W4:Y:S01]  /*17f30*/  LDL.LU.64 R26, [R1+0x278] ;  /* 0x00027800011a7983 */ /* 0x002f220000300a00 */
[----:B------:R-:W-:-:S04]  /*17f40*/  IADD3 R0, R22, -0x67, RZ ;  /* 0xffffff9916007810 */ /* 0x000fc80007ffe0ff */
[----:B------:R-:W-:Y:S02]  /*17f50*/  ISETP.GE.U32.AND P5, PT, R0, 0x7fffff5a, PT ;  /* 0x7fffff5a0000780c */ /* 0x000fe40003fa6070 */
[----:B------:R-:W-:-:S04]  /*17f60*/  IADD3 R0, R22, -0x6b, RZ ;  /* 0xffffff9516007810 */ /* 0x000fc80007ffe0ff */
[----:B------:R-:W-:Y:S02]  /*17f70*/  ISETP.GE.U32.AND P4, PT, R0, 0x7fffff56, PT ;  /* 0x7fffff560000780c */ /* 0x000fe40003f86070 */
[----:B------:R-:W-:-:S04]  /*17f80*/  IADD3 R0, R22, -0x6f, RZ ;  /* 0xffffff9116007810 */ /* 0x000fc80007ffe0ff */
[----:B------:R-:W-:Y:S02]  /*17f90*/  ISETP.GE.U32.AND P2, PT, R0, 0x7fffff52, PT ;  /* 0x7fffff520000780c */ /* 0x000fe40003f46070 */
[----:B------:R-:W-:Y:S01]  /*17fa0*/  IADD3 R0, R22, -0x73, RZ ;  /* 0xffffff8d16007810 */ /* 0x000fe20007ffe0ff */
[C---:B---3--:R-:W-:Y:S02]  /*17fb0*/  IMAD.WIDE R200, R252.reuse, 0x4, R18 ;  /* 0x00000004fcc87825 */ /* 0x048fe400078e0212 */
[----:B------:R-:W3:Y:S02]  /*17fc0*/  LDL.LU.64 R18, [R1+0x290] ;  /* 0x0002900001127983 */ /* 0x000ee40000300a00 */
[----:B------:R-:W-:Y:S02]  /*17fd0*/  IMAD.WIDE R14, R252, 0x4, R14 ;  /* 0x00000004fc0e7825 */ /* 0x000fe400078e020e */
[----:B------:R1:W-:Y:S04]  /*17fe0*/  LDGSTS.E [R2+0x59800], [R200.64], !P5 ;  /* 0x59800000c8027fae */ /* 0x0003e8000e921844 */
[----:B------:R1:W-:Y:S04]  /*17ff0*/  STL.64 [R1+0x150], R14 ;  /* 0x0001500e01007387 */ /* 0x0003e80000100a00 */
[----:B------:R1:W-:Y:S01]  /*18000*/  LDGSTS.E [R2+0x59a00], [R14.64], !P5 ;  /* 0x59a000000e027fae */ /* 0x0003e2000e921844 */
[----:B------:R-:W-:Y:S01]  /*18010*/  ISETP.GE.U32.AND P6, PT, R0, 0x7fffff4e, PT ;  /* 0x7fffff4e0000780c */ /* 0x000fe20003fc6070 */
[----:B------:R-:W-:-:S02]  /*18020*/  IMAD.WIDE R202, R252, 0x4, R10 ;  /* 0x00000004fcca7825 */ /* 0x000fc400078e020a */
[----:B-1----:R-:W3:Y:S04]  /*18030*/  LDL.LU.64 R14, [R1+0x288] ;  /* 0x00028800010e7983 */ /* 0x002ee80000300a00 */
[----:B------:R-:W3:Y:S01]  /*18040*/  LDL.LU.64 R10, [R1+0x2a0] ;  /* 0x0002a000010a7983 */ /* 0x000ee20000300a00 */
[----:B------:R-:W-:-:S03]  /*18050*/  IMAD.WIDE R34, R252, 0x4, R34 ;  /* 0x00000004fc227825 */ /* 0x000fc600078e0222 */
[----:B------:R1:W-:Y:S04]  /*18060*/  LDGSTS.E [R2+0x5a800], [R202.64], !P4 ;  /* 0x5a800000ca027fae */ /* 0x0003e8000e121844 */
[----:B------:R1:W-:Y:S04]  /*18070*/  STL.64 [R1+0x148], R34 ;  /* 0x0001482201007387 */ /* 0x0003e80000100a00 */
[----:B------:R1:W-:Y:S04]  /*18080*/  LDGSTS.E [R2+0x5aa00], [R34.64], !P4 ;  /* 0x5aa0000022027fae */ /* 0x0003e8000e121844 */
[----:B-1----:R-:W3:Y:S01]  /*18090*/  LDL.LU.64 R34, [R1+0x298] ;  /* 0x0002980001227983 */ /* 0x002ee20000300a00 */
[----:B--2---:R-:W-:-:S03]  /*180a0*/  IMAD.WIDE R204, R252, 0x4, R6 ;  /* 0x00000004fccc7825 */ /* 0x004fc600078e0206 */
[----:B------:R-:W2:Y:S01]  /*180b0*/  LDL.LU.64 R6, [R1+0x2a8] ;  /* 0x0002a80001067983 */ /* 0x000ea20000300a00 */
[----:B------:R-:W-:-:S03]  /*180c0*/  IMAD.WIDE R206, R252, 0x4, R240 ;  /* 0x00000004fcce7825 */ /* 0x000fc600078e02f0 */
[----:B------:R1:W-:Y:S04]  /*180d0*/  LDGSTS.E [R2+0x5b800], [R204.64], !P2 ;  /* 0x5b800000cc027fae */ /* 0x0003e8000d121844 */
[----:B------:R1:W-:Y:S04]  /*180e0*/  STL.64 [R1+0x120], R206 ;  /* 0x000120ce01007387 */ /* 0x0003e80000100a00 */
[----:B------:R1:W-:Y:S02]  /*180f0*/  LDGSTS.E [R2+0x5ba00], [R206.64], !P2 ;  /* 0x5ba00000ce027fae */ /* 0x0003e4000d121844 */
[----:B-1----:R-:W-:-:S05]  /*18100*/  IMAD.WIDE R206, R252, 0x4, R30 ;  /* 0x00000004fcce7825 */ /* 0x002fca00078e021e */
[----:B------:R1:W-:Y:S01]  /*18110*/  LDGSTS.E [R2+0x5c800], [R206.64], !P6 ;  /* 0x5c800000ce027fae */ /* 0x0003e2000f121844 */
[----:B----4-:R-:W-:-:S03]  /*18120*/  IMAD.WIDE R208, R252, 0x4, R250 ;  /* 0x00000004fcd07825 */ /* 0x010fc600078e02fa */
[----:B------:R-:W4:Y:S04]  /*18130*/  LDL.LU.64 R250, [R1+0x2b0] ;  /* 0x0002b00001fa7983 */ /* 0x000f280000300a00 */
[----:B------:R-:W4:Y:S04]  /*18140*/  LDL.LU.64 R30, [R1+0x2c0] ;  /* 0x0002c000011e7983 */ /* 0x000f280000300a00 */
[----:B------:R1:W-:Y:S04]  /*18150*/  STL.64 [R1+0x118], R208 ;  /* 0x000118d001007387 */ /* 0x0003e80000100a00 */
[----:B------:R1:W-:Y:S02]  /*18160*/  LDGSTS.E [R2+0x5ca00], [R208.64], !P6 ;  /* 0x5ca00000d0027fae */ /* 0x0003e4000f121844 */
[----:B-1----:R-:W-:-:S02]  /*18170*/  IMAD.WIDE R208, R252, 0x4, R26 ;  /* 0x00000004fcd07825 */ /* 0x002fc400078e021a */
[----:B------:R-:W4:Y:S01]  /*18180*/  LDL.LU.64 R26, [R1+0x2b8] ;  /* 0x0002b800011a7983 */ /* 0x000f220000300a00 */
[----:B------:R-:W-:-:S04]  /*18190*/  IADD3 R0, R22, -0x77, RZ ;  /* 0xffffff8916007810 */ /* 0x000fc80007ffe0ff */
[----:B------:R-:W-:Y:S02]  /*181a0*/  ISETP.GE.U32.AND P1, PT, R0, 0x7fffff4a, PT ;  /* 0x7fffff4a0000780c */ /* 0x000fe40003f26070 */
[----:B------:R-:W-:-:S04]  /*181b0*/  IADD3 R0, R22, -0x7b, RZ ;  /* 0xffffff8516007810 */ /* 0x000fc80007ffe0ff */
[----:B------:R-:W-:Y:S02]  /*181c0*/  ISETP.GE.U32.AND P5, PT, R0, 0x7fffff46, PT ;  /* 0x7fffff460000780c */ /* 0x000fe40003fa6070 */
[----:B------:R-:W-:-:S05]  /*181d0*/  IADD3 R0, R22, -0x7f, RZ ;  /* 0xffffff8116007810 */ /* 0x000fca0007ffe0ff */
[----:B------:R1:W-:Y:S01]  /*181e0*/  LDGSTS.E [R2+0x5d800], [R208.64], !P1 ;  /* 0x5d800000d0027fae */ /* 0x0003e2000c921844 */
[----:B------:R-:W-:Y:S01]  /*181f0*/  ISETP.GE.U32.AND P4, PT, R0, 0x7fffff42, PT ;  /* 0x7fffff420000780c */ /* 0x000fe20003f86070 */
[----:B---3--:R-:W-:Y:S02]  /*18200*/  IMAD.WIDE R210, R252, 0x4, R18 ;  /* 0x00000004fcd27825 */ /* 0x008fe400078e0212 */
[----:B------:R-:W3:Y:S04]  /*18210*/  LDL.LU.64 R18, [R1+0x2d0] ;  /* 0x0002d00001127983 */ /* 0x000ee80000300a00 */
[----:B------:R1:W-:Y:S04]  /*18220*/  STL.64 [R1+0xf0], R210 ;  /* 0x0000f0d201007387 */ /* 0x0003e80000100a00 */
[----:B------:R1:W-:Y:S01]  /*18230*/  LDGSTS.E [R2+0x5da00], [R210.64], !P1 ;  /* 0x5da00000d2027fae */ /* 0x0003e2000c921844 */
[----:B------:R-:W-:-:S04]  /*18240*/  IADD3 R0, R22, -0x44, RZ ;  /* 0xffffffbc16007810 */ /* 0x000fc80007ffe0ff */
[----:B------:R-:W-:Y:S01]  /*18250*/  ISETP.GE.U32.AND P2, PT, R0, 0x7fffff7d, PT ;  /* 0x7fffff7d0000780c */ /* 0x000fe20003f46070 */
[C---:B-1----:R-:W-:Y:S02]  /*18260*/  IMAD.WIDE R210, R252.reuse, 0x4, R14 ;  /* 0x00000004fcd27825 */ /* 0x042fe400078e020e */
[----:B------:R-:W3:Y:S02]  /*18270*/  LDL.LU.64 R14, [R1+0x2c8] ;  /* 0x0002c800010e7983 */ /* 0x000ee40000300a00 */
[C---:B------:R-:W-:Y:S02]  /*18280*/  IMAD.WIDE R212, R252.reuse, 0x4, R10 ;  /* 0x00000004fcd47825 */ /* 0x040fe400078e020a */
[----:B------:R-:W3:Y:S04]  /*18290*/  LDL.LU.64 R10, [R1+0x2e0] ;  /* 0x0002e000010a7983 */ /* 0x000ee80000300a00 */
[----:B------:R1:W-:Y:S04]  /*182a0*/  STL.64 [R1+0xe8], R212 ;  /* 0x0000e8d401007387 */ /* 0x0003e80000100a00 */
[----:B------:R1:W-:Y:S04]  /*182b0*/  LDGSTS.E [R2+0x5e800], [R210.64], !P5 ;  /* 0x5e800000d2027fae */ /* 0x0003e8000e921844 */
[----:B------:R1:W-:Y:S01]  /*182c0*/  LDGSTS.E [R2+0x5ea00], [R212.64], !P5 ;  /* 0x5ea00000d4027fae */ /* 0x0003e2000e921844 */
[----:B------:R-:W-:Y:S01]  /*182d0*/  LOP3.LUT R23, R3, 0x60, RZ, 0x3c, !PT ;  /* 0x0000006003177812 */ /* 0x000fe200078e3cff */
[----:B-1----:R-:W-:-:S04]  /*182e0*/  IMAD.WIDE R212, R252, 0x4, R34 ;  /* 0x00000004fcd47825 */ /* 0x002fc800078e0222 */
[C---:B--2---:R-:W-:Y:S01]  /*182f0*/  IMAD.WIDE R214, R252.reuse, 0x4, R6 ;  /* 0x00000004fcd67825 */ /* 0x044fe200078e0206 */
[----:B------:R1:W-:Y:S04]  /*18300*/  LDGSTS.E [R2+0x5f800], [R212.64], !P4 ;  /* 0x5f800000d4027fae */ /* 0x0003e8000e121844 */
[----:B------:R-:W2:Y:S04]  /*18310*/  LDL.LU.64 R6, [R1+0x2d8] ;  /* 0x0002d80001067983 */ /* 0x000ea80000300a00 */
[----:B------:R-:W2:Y:S04]  /*18320*/  LDL.LU.64 R34, [R1+0x2f0] ;  /* 0x0002f00001227983 */ /* 0x000ea80000300a00 */
        /* <DEDUP_REMOVED lines=8> */
[----:B------:R1:W-:Y:S01]  /*183b0*/  LDGSTS.E [R23+0x50e00], [R30.64], !P2 ;  /* 0x50e000001e177fae */ /* 0x0003e2000d121844 */
[----:B------:R-:W-:-:S03]  /*183c0*/  IMAD.WIDE R216, R252, 0x4, R26 ;  /* 0x00000004fcd87825 */ /* 0x000fc600078e021a */
[----:B-1----:R-:W4:Y:S04]  /*183d0*/  LDL.LU.64 R30, [R1+0x2f8] ;  /* 0x0002f800011e7983 */ /* 0x002f280000300a00 */
[----:B------:R-:W4:Y:S01]  /*183e0*/  LDL.LU.64 R26, [R1+0x318] ;  /* 0x00031800011a7983 */ /* 0x000f220000300a00 */
[----:B------:R-:W-:-:S04]  /*183f0*/  IADD3 R0, R22, -0x48, RZ ;  /* 0xffffffb816007810 */ /* 0x000fc80007ffe0ff */
[----:B------:R-:W-:Y:S02]  /*18400*/  ISETP.GE.U32.AND P6, PT, R0, 0x7fffff79, PT ;  /* 0x7fffff790000780c */ /* 0x000fe40003fc6070 */
[----:B------:R-:W-:-:S04]  /*18410*/  IADD3 R0, R22, -0x4c, RZ ;  /* 0xffffffb416007810 */ /* 0x000fc80007ffe0ff */
[----:B------:R-:W-:Y:S02]  /*18420*/  ISETP.GE.U32.AND P1, PT, R0, 0x7fffff75, PT ;  /* 0x7fffff750000780c */ /* 0x000fe40003f26070 */
[----:B------:R-:W-:-:S05]  /*18430*/  IADD3 R0, R22, -0x50, RZ ;  /* 0xffffffb016007810 */ /* 0x000fca0007ffe0ff */
[----:B------:R1:W-:Y:S01]  /*18440*/  LDGSTS.E [R23+0x51c00], [R216.64], !P6 ;  /* 0x51c00000d8177fae */ /* 0x0003e2000f121844 */
[----:B---3--:R-:W-:Y:S01]  /*18450*/  IMAD.WIDE R18, R252, 0x4, R18 ;  /* 0x00000004fc127825 */ /* 0x008fe200078e0212 */
[----:B------:R-:W-:-:S04]  /*18460*/  ISETP.GE.U32.AND P5, PT, R0, 0x7fffff71, PT ;  /* 0x7fffff710000780c */ /* 0x000fc80003fa6070 */
[----:B------:R3:W-:Y:S04]  /*18470*/  STL.64 [R1+0x238], R18 ;  /* 0x0002381201007387 */ /* 0x0007e80000100a00 */
[----:B------:R3:W-:Y:S01]  /*18480*/  LDGSTS.E [R23+0x51e00], [R18.64], !P6 ;  /* 0x51e0000012177fae */ /* 0x0007e2000f121844 */
[----:B------:R-:W-:-:S03]  /*18490*/  IADD3 R0, R22, -0x54, RZ ;  /* 0xffffffac16007810 */ /* 0x000fc60007ffe0ff */
[----:B---3--:R-:W3:Y:S01]  /*184a0*/  LDL.LU.64 R18, [R1+0x308] ;  /* 0x0003080001127983 */ /* 0x008ee20000300a00 */
[----:B------:R-:W-:-:S03]  /*184b0*/  IMAD.WIDE R218, R252, 0x4, R14 ;  /* 0x00000004fcda7825 */ /* 0x000fc600078e020e */
[----:B------:R-:W3:Y:S01]  /*184c0*/  LDL.LU.64 R14, [R1+0x328] ;  /* 0x00032800010e7983 */ /* 0x000ee20000300a00 */
[----:B------:R-:W-:-:S03]  /*184d0*/  IMAD.WIDE R10, R252, 0x4, R10 ;  /* 0x00000004fc0a7825 */ /* 0x000fc600078e020a */
[----:B------:R1:W-:Y:S01]  /*184e0*/  LDGSTS.E [R23+0x52c00], [R218.64], !P1 ;  /* 0x52c00000da177fae */ /* 0x0003e2000c921844 */
[----:B------:R-:W-:-:S03]  /*184f0*/  ISETP.GE.U32.AND P4, PT, R0, 0x7fffff6d, PT ;  /* 0x7fffff6d0000780c */ /* 0x000fc60003f86070 */
[----:B------:R1:W-:Y:S04]  /*18500*/  STL.64 [R1+0x230], R10 ;  /* 0x0002300a01007387 */ /* 0x0003e80000100a00 */
[----:B------:R1:W-:Y:S01]  /*18510*/  LDGSTS.E [R23+0x52e00], [R10.64], !P1 ;  /* 0x52e000000a177fae */ /* 0x0003e2000c921844 */
[----:B------:R-:W-:-:S04]  /*18520*/  IADD3 R0, R22, -0x58, RZ ;  /* 0xffffffa816007810 */ /* 0x000fc80007ffe0ff */
[----:B------:R-:W-:Y:S01]  /*18530*/  ISETP.GE.U32.AND P2, PT, R0, 0x7fffff69, PT ;  /* 0x7fffff690000780c */ /* 0x000fe20003f46070 */
[----:B-1----:R-:W3:Y:S01]  /*18540*/  LDL.LU.64 R10, [R1+0x320] ;  /* 0x00032000010a7983 */ /* 0x002ee20000300a00 */
[----:B--2---:R-:W-:-:S03]  /*18550*/  IMAD.WIDE R220, R252, 0x4, R6 ;  /* 0x00000004fcdc7825 */ /* 0x004fc600078e0206 */
[----:B------:R-:W2:Y:S01]  /*18560*/  LDL.LU.64 R6, [R1+0x340] ;  /* 0x0003400001067983 */ /* 0x000ea20000300a00 */
[----:B------:R-:W-:-:S03]  /*18570*/  IMAD.WIDE R34, R252, 0x4, R34 ;  /* 0x00000004fc227825 */ /* 0x000fc600078e0222 */
[----:B------:R1:W-:Y:S04]  /*18580*/  LDGSTS.E [R23+0x53c00], [R220.64], !P5 ;  /* 0x53c00000dc177fae */ /* 0x0003e8000e921844 */
[----:B------:R4:W-:Y:S04]  /*18590*/  STL.64 [R1+0x228], R34 ;  /* 0x0002282201007387 */ /* 0x0009e80000100a00 */
[----:B------:R4:W-:Y:S01]  /*185a0*/  LDGSTS.E [R23+0x53e00], [R34.64], !P5 ;  /* 0x53e0000022177fae */ /* 0x0009e2000e921844 */
[----:B------:R-:W-:-:S03]  /*185b0*/  IMAD.WIDE R222, R252, 0x4, R2 ;  /* 0x00000004fcde7825 */ /* 0x000fc600078e0202 */
[----:B------:R-:W2:Y:S04]  /*185c0*/  LDL.LU.64 R2, [R1+0x338] ;  /* 0x0003380001027983 */ /* 0x000ea80000300a00 */
[----:B------:R1:W-:Y:S01]  /*185d0*/  LDGSTS.E [R23+0x54c00], [R222.64], !P4 ;  /* 0x54c00000de177fae */ /* 0x0003e2000e121844 */
[----:B----4-:R-:W-:-:S03]  /*185e0*/  IMAD.WIDE R34, R252, 0x4, R250 ;  /* 0x00000004fc227825 */ /* 0x010fc600078e02fa */
[----:B------:R-:W4:Y:S04]  /*185f0*/  LDL.LU.64 R250, [R1+0x358] ;  /* 0x0003580001fa7983 */ /* 0x000f280000300a00 */
[----:B------:R1:W-:Y:S04]  /*18600*/  LDGSTS.E [R23+0x54e00], [R34.64], !P4 ;  /* 0x54e0000022177fae */ /* 0x0003e8000e121844 */
[----:B------:R-:W-:Y:S01]  /*18610*/  STL.64 [R1+0x210], R34 ;  /* 0x0002102201007387 */ /* 0x000fe20000100a00 */
[----:B------:R-:W-:-:S04]  /*18620*/  IMAD.WIDE R224, R252, 0x4, R30 ;  /* 0x00000004fce07825 */ /* 0x000fc800078e021e */
[----:B------:R-:W-:Y:S01]  /*18630*/  IMAD.WIDE R26, R252, 0x4, R26 ;  /* 0x00000004fc1a7825 */ /* 0x000fe200078e021a */
[----:B------:R1:W-:Y:S04]  /*18640*/  LDGSTS.E [R23+0x55c00], [R224.64], !P2 ;  /* 0x55c00000e0177fae */ /* 0x0003e8000d121844 */
[----:B------:R1:W-:Y:S04]  /*18650*/  STL.64 [R1+0x1e0], R26 ;  /* 0x0001e01a01007387 */ /* 0x0003e80000100a00 */
[----:B------:R1:W-:Y:S04]  /*18660*/  LDGSTS.E [R23+0x55e00], [R26.64], !P2 ;  /* 0x55e000001a177fae */ /* 0x0003e8000d121844 */
[----:B-1----:R-:W4:Y:S01]  /*18670*/  LDL.LU.64 R26, [R1+0x350] ;  /* 0x00035000011a7983 */ /* 0x002f220000300a00 */
[----:B------:R-:W-:-:S03]  /*18680*/  IADD3 R0, R22, -0x5c, RZ ;  /* 0xffffffa416007810 */ /* 0x000fc60007ffe0ff */
[----:B------:R-:W4:Y:S01]  /*18690*/  LDL.LU.64 R242, [R1+0x378] ;  /* 0x0003780001f27983 */ /* 0x000f220000300a00 */
[----:B------:R-:W-:Y:S02]  /*186a0*/  ISETP.GE.U32.AND P6, PT, R0, 0x7fffff65, PT ;  /* 0x7fffff650000780c */ /* 0x000fe40003fc6070 */
[----:B------:R-:W-:-:S04]  /*186b0*/  IADD3 R0, R22, -0x60, RZ ;  /* 0xffffffa016007810 */ /* 0x000fc80007ffe0ff */
[----:B------:R-:W-:Y:S02]  /*186c0*/  ISETP.GE.U32.AND P1, PT, R0, 0x7fffff61, PT ;  /* 0x7fffff610000780c */ /* 0x000fe40003f26070 */
[----:B------:R-:W-:-:S04]  /*186d0*/  IADD3 R0, R22, -0x64, RZ ;  /* 0xffffff9c16007810 */ /* 0x000fc80007ffe0ff */
[----:B------:R-:W-:Y:S01]  /*186e0*/  ISETP.GE.U32.AND P5, PT, R0, 0x7fffff5d, PT ;  /* 0x7fffff5d0000780c */ /* 0x000fe20003fa6070 */
[----:B---3--:R-:W-:-:S05]  /*186f0*/  IMAD.WIDE R14, R252, 0x4, R14 ;  /* 0x00000004fc0e7825 */ /* 0x008fca00078e020e */
[----:B------:R1:W-:Y:S04]  /*18700*/  STL.64 [R1+0x1b0], R14 ;  /* 0x0001b00e01007387 */ /* 0x0003e80000100a00 */
[----:B------:R-:W3:Y:S01]  /*18710*/  LDL.LU.64 R244, [R1+0x368] ;  /* 0x0003680001f47983 */ /* 0x000ee20000300a00 */
[----:B------:R-:W-:-:S03]  /*18720*/  IMAD.WIDE R226, R252, 0x4, R18 ;  /* 0x00000004fce27825 */ /* 0x000fc600078e0212 */
[----:B------:R-:W3:Y:S04]  /*18730*/  LDL.LU.64 R238, [R1+0x388] ;  /* 0x0003880001ee7983 */ /* 0x000ee80000300a00 */
[----:B------:R1:W-:Y:S04]  /*18740*/  LDGSTS.E [R23+0x56c00], [R226.64], !P6 ;  /* 0x56c00000e2177fae */ /* 0x0003e8000f121844 */
[----:B------:R1:W-:Y:S01]  /*18750*/  LDGSTS.E [R23+0x56e00], [R14.64], !P6 ;  /* 0x56e000000e177fae */ /* 0x0003e2000f121844 */
[----:B------:R-:W-:-:S05]  /*18760*/  IMAD.WIDE R228, R252, 0x4, R10 ;  /* 0x00000004fce47825 */ /* 0x000fca00078e020a */
[----:B------:R1:W-:Y:S01]  /*18770*/  LDGSTS.E [R23+0x57c00], [R228.64], !P1 ;  /* 0x57c00000e4177fae */ /* 0x0003e2000c921844 */
[----:B--2---:R-:W-:-:S05]  /*18780*/  IMAD.WIDE R6, R252, 0x4, R6 ;  /* 0x00000004fc067825 */ /* 0x004fca00078e0206 */
[----:B------:R2:W-:Y:S04]  /*18790*/  STL.64 [R1+0x180], R6 ;  /* 0x0001800601007387 */ /* 0x0005e80000100a00 */
[----:B------:R-:W3:Y:S04]  /*187a0*/  LDL.LU.64 R240, [R1+0x390] ;  /* 0x0003900001f07983 */ /* 0x000ee80000300a00 */
[----:B------:R-:W3:Y:S04]  /*187b0*/  LDL.LU.64 R18, [R1+0x3a0] ;  /* 0x0003a00001127983 */ /* 0x000ee80000300a00 */
[----:B-1----:R-:W3:Y:S04]  /*187c0*/  LDL.LU.64 R14, [R1+0x3b8] ;  /* 0x0003b800010e7983 */ /* 0x002ee80000300a00 */
[----:B------:R-:W3:Y:S01]  /*187d0*/  LDL.LU.64 R34, [R1+0x3c0] ;  /* 0x0003c00001227983 */ /* 0x000ee20000300a00 */
[----:B------:R-:W-:-:S03]  /*187e0*/  IMAD.WIDE R230, R252, 0x4, R2 ;  /* 0x00000004fce67825 */ /* 0x000fc600078e0202 */
[----:B------:R-:W3:Y:S04]  /*187f0*/  LDL.LU.64 R30, [R1+0x3d0] ;  /* 0x0003d000011e7983 */ /* 0x000ee80000300a00 */
[----:B------:R2:W-:Y:S04]  /*18800*/  LDGSTS.E [R23+0x57e00], [R6.64], !P1 ;  /* 0x57e0000006177fae */ /* 0x0005e8000c921844 */
[----:B------:R1:W-:Y:S01]  /*18810*/  LDGSTS.E [R23+0x58c00], [R230.64], !P5 ;  /* 0x58c00000e6177fae */ /* 0x0003e2000e921844 */
[----:B----4-:R-:W-:-:S03]  /*18820*/  IMAD.WIDE R232, R252, 0x4, R250 ;  /* 0x00000004fce87825 */ /* 0x010fc600078e02fa */
[----:B------:R-:W4:Y:S04]  /*18830*/  LDL.LU.64 R250, [R1+0x3f8] ;  /* 0x0003f80001fa7983 */ /* 0x000f280000300a00 */
[----:B------:R1:W-:Y:S04]  /*18840*/  STL.64 [R1+0x280], R232 ;  /* 0x000280e801007387 */ /* 0x0003e80000100a00 */
[----:B------:R-:W4:Y:S04]  /*18850*/  LDL.LU.64 R2, [R1+0x3f0] ;  /* 0x0003f00001027983 */ /* 0x000f280000300a00 */
[----:B------:R-:W4:Y:S04]  /*18860*/  LDL.LU.64 R10, [R1+0x3e8] ;  /* 0x0003e800010a7983 */ /* 0x000f280000300a00 */
[----:B------:R1:W-:Y:S04]  /*18870*/  LDGSTS.E [R23+0x58e00], [R232.64], !P5 ;  /* 0x58e00000e8177fae */ /* 0x0003e8000e921844 */
[----:B--2---:R-:W2:Y:S01]  /*18880*/  LDL.LU.64 R6, [R1+0x3e0] ;  /* 0x0003e00001067983 */ /* 0x004ea20000300a00 */
[----:B-1----:R-:W-:-:S03]  /*18890*/  IMAD.WIDE R232, R252, 0x4, R26 ;  /* 0x00000004fce87825 */ /* 0x002fc600078e021a */
[----:B------:R-:W2:Y:S01]  /*188a0*/  LDL.LU.64 R26, [R1+0x3d8] ;  /* 0x0003d800011a7983 */ /* 0x000ea20000300a00 */
[----:B------:R-:W-:-:S04]  /*188b0*/  IADD3 R0, R22, -0x68, RZ ;  /* 0xffffff9816007810 */ /* 0x000fc80007ffe0ff */
[----:B------:R-:W-:Y:S02]  /*188c0*/  ISETP.GE.U32.AND P4, PT, R0, 0x7fffff59, PT ;  /* 0x7fffff590000780c */ /* 0x000fe40003f86070 */
[----:B------:R-:W-:-:S04]  /*188d0*/  IADD3 R0, R22, -0x6c, RZ ;  /* 0xffffff9416007810 */ /* 0x000fc80007ffe0ff */
[----:B------:R-:W-:Y:S02]  /*188e0*/  ISETP.GE.U32.AND P2, PT, R0, 0x7fffff55, PT ;  /* 0x7fffff550000780c */ /* 0x000fe40003f46070 */
[----:B------:R-:W-:Y:S01]  /*188f0*/  IADD3 R0, R22, -0x70, RZ ;  /* 0xffffff9016007810 */ /* 0x000fe20007ffe0ff */
[----:B------:R-:W-:-:S03]  /*18900*/  IMAD.WIDE R234, R252, 0x4, R242 ;  /* 0x00000004fcea7825 */ /* 0x000fc600078e02f2 */
[----:B------:R-:W-:Y:S01]  /*18910*/  ISETP.GE.U32.AND P6, PT, R0, 0x7fffff51, PT ;  /* 0x7fffff510000780c */ /* 0x000fe20003fc6070 */
[----:B------:R1:W-:Y:S01]  /*18920*/  LDGSTS.E [R23+0x59c00], [R232.64], !P4 ;  /* 0x59c00000e8177fae */ /* 0x0003e2000e121844 */
[----:B------:R-:W-:-:S03]  /*18930*/  IADD3 R0, R22, -0x74, RZ ;  /* 0xffffff8c16007810 */ /* 0x000fc60007ffe0ff */
[----:B------:R3:W-:Y:S01]  /*18940*/  STL.64 [R1+0x278], R234 ;  /* 0x000278ea01007387 */ /* 0x0007e20000100a00 */
[----:B------:R-:W-:Y:S02]  /*18950*/  ISETP.GE.U32.AND P1, PT, R0, 0x7fffff4d, PT ;  /* 0x7fffff4d0000780c */ /* 0x000fe40003f26070 */
[----:B------:R-:W-:Y:S01]  /*18960*/  IADD3 R0, R22, -0x78, RZ ;  /* 0xffffff8816007810 */ /* 0x000fe20007ffe0ff */
[----:B------:R3:W-:Y:S01]  /*18970*/  LDGSTS.E [R23+0x59e00], [R234.64], !P4 ;  /* 0x59e00000ea177fae */ /* 0x0007e2000e121844 */
[----:B------:R-:W-:Y:S02]  /*18980*/  IMAD.MOV.U32 R249, RZ, RZ, c[0x0][0x18c] ;  /* 0x00006300fff97624 */ /* 0x000fe400078e00ff */
[----:B------:R-:W-:Y:S02]  /*18990*/  ISETP.GE.U32.AND P5, PT, R0, 0x7fffff49, PT ;  /* 0x7fffff490000780c */ /* 0x000fe40003fa6070 */
[----:B------:R-:W-:Y:S01]  /*189a0*/  IADD3 R0, R22, -0x7c, RZ ;  /* 0xffffff8416007810 */ /* 0x000fe20007ffe0ff */
[----:B---3--:R-:W-:-:S04]  /*189b0*/  IMAD.WIDE R234, R252, 0x4, R244 ;  /* 0x00000004fcea7825 */ /* 0x008fc800078e02f4 */
[----:B------:R-:W-:Y:S01]  /*189c0*/  IMAD.WIDE R238, R252, 0x4, R238 ;  /* 0x00000004fcee7825 */ /* 0x000fe200078e02ee */
[----:B------:R1:W-:Y:S01]  /*189d0*/  LDGSTS.E [R23+0x5ac00], [R234.64], !P2 ;  /* 0x5ac00000ea177fae */ /* 0x0003e2000d121844 */
[----:B------:R-:W-:Y:S02]  /*189e0*/  ISETP.GE.U32.AND P4, PT, R0, 0x7fffff45, PT ;  /* 0x7fffff450000780c */ /* 0x000fe40003f86070 */
[----:B------:R-:W-:Y:S01]  /*189f0*/  IMAD.SHL.U32 R249, R249, 0x40, RZ ;  /* 0x00000040f9f97824 */ /* 0x000fe200078e00ff */
[----:B------:R3:W-:Y:S04]  /*18a00*/  STL.64 [R1+0x270], R238 ;  /* 0x000270ee01007387 */ /* 0x0007e80000100a00 */
[----:B------:R1:W-:Y:S01]  /*18a10*/  LDGSTS.E [R23+0x5ae00], [R238.64], !P2 ;  /* 0x5ae00000ee177fae */ /* 0x0003e2000d121844 */
[----:B------:R-:W-:Y:S01]  /*18a20*/  IADD3 R0, R22, -0x80, RZ ;  /* 0xffffff8016007810 */ /* 0x000fe20007ffe0ff */
[----:B-1----:R-:W-:-:S04]  /*18a30*/  IMAD.WIDE R22, R249, 0x4, R236 ;  /* 0x00000004f9167825 */ /* 0x002fc800078e02ec */
[C---:B---3--:R-:W-:Y:S02]  /*18a40*/  IMAD.WIDE R238, R252.reuse, 0x4, R18 ;  /* 0x00000004fcee7825 */ /* 0x048fe400078e0212 */
[----:B------:R-:W3:Y:S02]  /*18a50*/  LDL.LU.64 R18, [R1+0x60] ;  /* 0x0000600001127983 */ /* 0x000ee40000300a00 */
[----:B------:R-:W-:-:S04]  /*18a60*/  IMAD.WIDE R236, R252, 0x4, R240 ;  /* 0x00000004fcec7825 */ /* 0x000fc800078e02f0 */
[C---:B------:R-:W-:Y:S02]  /*18a70*/  IMAD.WIDE R240, R252.reuse, 0x4, R14 ;  /* 0x00000004fcf07825 */ /* 0x040fe400078e020e */
[----:B------:R-:W3:Y:S02]  /*18a80*/  LDL.LU.64 R14, [R1+0x48] ;  /* 0x00004800010e7983 */ /* 0x000ee40000300a00 */
[----:B------:R-:W-:-:S04]  /*18a90*/  IMAD.WIDE R242, R252, 0x4, R34 ;  /* 0x00000004fcf27825 */ /* 0x000fc800078e0222 */
[----:B------:R-:W-:-:S04]  /*18aa0*/  IMAD.WIDE R244, R252, 0x4, R30 ;  /* 0x00000004fcf47825 */ /* 0x000fc800078e021e */
[----:B----4-:R-:W-:-:S05]  /*18ab0*/  IMAD.WIDE R250, R252, 0x4, R250 ;  /* 0x00000004fcfa7825 */ /* 0x010fca00078e02fa */
[----:B------:R-:W-:Y:S01]  /*18ac0*/  STL.64 [R1+0x248], R250 ;  /* 0x000248fa01007387 */ /* 0x000fe20000100a00 */
[----:B------:R-:W-:-:S04]  /*18ad0*/  IMAD.WIDE R2, R252, 0x4, R2 ;  /* 0x00000004fc027825 */ /* 0x000fc800078e0202 */
[C---:B------:R-:W-:Y:S02]  /*18ae0*/  IMAD.WIDE R34, R252.reuse, 0x4, R10 ;  /* 0x00000004fc227825 */ /* 0x040fe400078e020a */
[----:B------:R-:W4:Y:S02]  /*18af0*/  LDL.LU.64 R10, [R1+0x38] ;  /* 0x00003800010a7983 */ /* 0x000f240000300a00 */
[C---:B--2---:R-:W-:Y:S02]  /*18b00*/  IMAD.WIDE R30, R252.reuse, 0x4, R6 ;  /* 0x00000004fc1e7825 */ /* 0x044fe400078e0206 */
[----:B------:R1:W-:Y:S04]  /*18b10*/  STL.64 [R1+0x250], R2 ;  /* 0x0002500201007387 */ /* 0x0003e80000100a00 */
[----:B------:R-:W2:Y:S04]  /*18b20*/  LDL.LU.64 R6, [R1+0x28] ;  /* 0x0000280001067983 */ /* 0x000ea80000300a00 */
[----:B------:R1:W-:Y:S04]  /*18b30*/  STL.64 [R1+0x258], R34 ;  /* 0x0002582201007387 */ /* 0x0003e80000100a00 */
[----:B------:R1:W-:Y:S01]  /*18b40*/  STL.64 [R1+0x260], R30 ;  /* 0x0002601e01007387 */ /* 0x0003e20000100a00 */
[----:B------:R-:W-:Y:S01]  /*18b50*/  IMAD.WIDE R26, R252, 0x4, R26 ;  /* 0x00000004fc1a7825 */ /* 0x000fe200078e021a */
[----:B------:R-:W-:-:S05]  /*18b60*/  LOP3.LUT R252, R248, 0x60, RZ, 0x3c, !PT ;  /* 0x00000060f8fc7812 */ /* 0x000fca00078e3cff */
[----:B------:R1:W-:Y:S04]  /*18b70*/  LDGSTS.E [R252+0x5bc00], [R236.64], !P6 ;  /* 0x5bc00000ecfc7fae */ /* 0x0003e8000f121844 */
[----:B------:R1:W-:Y:S04]  /*18b80*/  LDGSTS.E [R252+0x5be00], [R250.64], !P6 ;  /* 0x5be00000fafc7fae */ /* 0x0003e8000f121844 */
[----:B------:R1:W-:Y:S04]  /*18b90*/  LDGSTS.E [R252+0x5cc00], [R238.64], !P1 ;  /* 0x5cc00000eefc7fae */ /* 0x0003e8000c921844 */
[----:B------:R1:W-:Y:S04]  /*18ba0*/  STL.64 [R1+0x268], R26 ;  /* 0x0002681a01007387 */ /* 0x0003e80000100a00 */
[----:B------:R1:W-:Y:S04]  /*18bb0*/  LDGSTS.E [R252+0x5ce00], [R2.64], !P1 ;  /* 0x5ce0000002fc7fae */ /* 0x0003e8000c921844 */
[----:B------:R-:W1:Y:S01]  /*18bc0*/  S2R R248, SR_TID.X ;  /* 0x0000000000f87919 */ /* 0x000e620000002100 */
[----:B------:R-:W-:-:S03]  /*18bd0*/  ISETP.GE.U32.AND P2, PT, R0, 0x7fffff41, PT ;  /* 0x7fffff410000780c */ /* 0x000fc60003f46070 */
[----:B------:R1:W-:Y:S04]  /*18be0*/  LDGSTS.E [R252+0x5dc00], [R240.64], !P5 ;  /* 0x5dc00000f0fc7fae */ /* 0x0003e8000e921844 */
[----:B-1----:R-:W2:Y:S04]  /*18bf0*/  LDL.LU.64 R2, [R1+0x18] ;  /* 0x0000180001027983 */ /* 0x002ea80000300a00 */
[----:B------:R-:W2:Y:S04]  /*18c00*/  LDL.LU.64 R250, [R1+0x8] ;  /* 0x0000080001fa7983 */ /* 0x000ea80000300a00 */
[----:B------:R1:W-:Y:S04]  /*18c10*/  LDGSTS.E [R252+0x5de00], [R34.64], !P5 ;  /* 0x5de0000022fc7fae */ /* 0x0003e8000e921844 */
[----:B------:R1:W-:Y:S01]  /*18c20*/  LDGSTS.E [R252+0x5ec00], [R242.64], !P4 ;  /* 0x5ec00000f2fc7fae */ /* 0x0003e2000e121844 */
[----:B------:R-:W-:-:S03]  /*18c30*/  SHF.R.S32.HI R0, RZ, 0x6, R248 ;  /* 0x00000006ff007819 */ /* 0x000fc600000114f8 */
[----:B------:R1:W-:Y:S01]  /*18c40*/  LDGSTS.E [R252+0x5ee00], [R30.64], !P4 ;  /* 0x5ee000001efc7fae */ /* 0x0003e2000e121844 */
[----:B------:R-:W-:Y:S02]  /*18c50*/  LOP3.LUT R248, R248, 0x3f, RZ, 0xc0, !PT ;  /* 0x0000003ff8f87812 */ /* 0x000fe400078ec0ff */
[----:B------:R-:W-:Y:S01]  /*18c60*/  SGXT R0, R0, 0x1 ;  /* 0x000000010000781a */ /* 0x000fe20000000200 */
[----:B------:R1:W-:Y:S02]  /*18c70*/  LDGSTS.E [R252+0x5fc00], [R244.64], !P2 ;  /* 0x5fc00000f4fc7fae */ /* 0x0003e4000d121844 */
[----:B------:R-:W-:Y:S02]  /*18c80*/  IMAD.SHL.U32 R248, R248, 0x4, RZ ;  /* 0x00000004f8f87824 */ /* 0x000fe400078e00ff */
[----:B------:R1:W-:Y:S03]  /*18c90*/  LDGSTS.E [R252+0x5fe00], [R26.64], !P2 ;  /* 0x5fe000001afc7fae */ /* 0x0003e6000d121844 */
[----:B------:R-:W-:Y:S01]  /*18ca0*/  LOP3.LUT R248, R248, 0x110, R0, 0x78, !PT ;  /* 0x00000110f8f87812 */ /* 0x000fe200078e7800 */
[----:B-1----:R-:W2:Y:S04]  /*18cb0*/  LDL.LU.64 R34, [R1+0x25e8] ;  /* 0x0025e80001227983 */ /* 0x002ea80000300a00 */
[----:B------:R-:W2:Y:S01]  /*18cc0*/  LDL.LU.64 R30, [R1+0x25e0] ;  /* 0x0025e000011e7983 */ /* 0x000ea20000300a00 */
[----:B------:R-:W-:-:S03]  /*18cd0*/  IMAD.MOV.U32 R252, RZ, RZ, R23 ;  /* 0x000000fffffc7224 */ /* 0x000fc600078e0017 */
[----:B------:R-:W2:Y:S04]  /*18ce0*/  LDL.LU.64 R26, [R1+0x25d8] ;  /* 0x0025d800011a7983 */ /* 0x000ea80000300a00 */
[----:B------:R-:W0:Y:S04]  /*18cf0*/  LDGDEPBAR ;  /* 0x00000000000079af */ /* 0x000e280000000000 */
[----:B------:R1:W-:Y:S01]  /*18d00*/  LDGSTS.E [R248+0x20000], [R22.64], P3 ;  /* 0x2000000016f87fae */ /* 0x0003e20009921844 */
[----:B---3--:R-:W-:-:S03]  /*18d10*/  IMAD.WIDE R18, R249, 0x4, R18 ;  /* 0x00000004f9127825 */ /* 0x008fc600078e0212 */
[----:B------:R1:W-:Y:S04]  /*18d20*/  STL [R1+0x2540], R22 ;  /* 0x0025401601007387 */ /* 0x0003e80000100800 */
[----:B------:R3:W-:Y:S01]  /*18d30*/  LDGSTS.E [R248+0x20800], [R18.64], P3 ;  /* 0x2080000012f87fae */ /* 0x0007e20009921844 */
[----:B------:R-:W-:-:S05]  /*18d40*/  IMAD.WIDE R14, R249, 0x4, R14 ;  /* 0x00000004f90e7825 */ /* 0x000fca00078e020e */
[----:B------:R3:W-:Y:S04]  /*18d50*/  LDGSTS.E [R248+0x21000], [R14.64], P3 ;  /* 0x210000000ef87fae */ /* 0x0007e80009921844 */
[----:B-1----:R-:W2:Y:S04]  /*18d60*/  LDL.LU.64 R22, [R1+0x25d0] ;  /* 0x0025d00001167983 */ /* 0x002ea80000300a00 */
[----:B------:R1:W-:Y:S04]  /*18d70*/  STL [R1+0x253c], R252 ;  /* 0x00253cfc01007387 */ /* 0x0003e80000100800 */
[----:B------:R3:W-:Y:S01]  /*18d80*/  STL [R1+0x2538], R18 ;  /* 0x0025381201007387 */ /* 0x0007e20000100800 */
[----:B-1----:R-:W-:-:S03]  /*18d90*/  IMAD.MOV.U32 R252, RZ, RZ, R19 ;  /* 0x000000fffffc7224 */ /* 0x002fc600078e0013 */
[----:B---3--:R-:W3:Y:S04]  /*18da0*/  LDL.LU.64 R18, [R1+0x25c8] ;  /* 0x0025c80001127983 */ /* 0x008ee80000300a00 */
[----:B------:R1:W-:Y:S04]  /*18db0*/  STL [R1+0x2530], R252 ;  /* 0x002530fc01007387 */ /* 0x0003e80000100800 */
[----:B------:R1:W-:Y:S02]  /*18dc0*/  STL [R1+0x2534], R14 ;  /* 0x0025340e01007387 */ /* 0x0003e40000100800 */
[----:B-1----:R-:W-:-:S02]  /*18dd0*/  IMAD.MOV.U32 R252, RZ, RZ, R15 ;  /* 0x000000fffffc7224 */ /* 0x002fc400078e000f */
[----:B------:R-:W3:Y:S04]  /*18de0*/  LDL.LU.64 R14, [R1+0x25c0] ;  /* 0x0025c000010e7983 */ /* 0x000ee80000300a00 */
[----:B------:R1:W-:Y:S01]  /*18df0*/  STL [R1+0x252c], R252 ;  /* 0x00252cfc01007387 */ /* 0x0003e20000100800 */
[----:B----4-:R-:W-:-:S04]  /*18e00*/  IMAD.WIDE R10, R249, 0x4, R10 ;  /* 0x00000004f90a7825 */ /* 0x010fc800078e020a */
[----:B-1----:R-:W-:Y:S01]  /*18e10*/  IMAD.MOV.U32 R252, RZ, RZ, R11 ;  /* 0x000000fffffc7224 */ /* 0x002fe200078e000b */
[----:B------:R1:W-:Y:S04]  /*18e20*/  LDGSTS.E [R248+0x21800], [R10.64], P3 ;  /* 0x218000000af87fae */ /* 0x0003e80009921844 */
[----:B------:R1:W-:Y:S01]  /*18e30*/  STL [R1+0x2528], R10 ;  /* 0x0025280a01007387 */ /* 0x0003e20000100800 */
[----:B--2---:R-:W-:-:S05]  /*18e40*/  IMAD.WIDE R6, R249, 0x4, R6 ;  /* 0x00000004f9067825 */ /* 0x004fca00078e0206 */
[----:B------:R2:W-:Y:S04]  /*18e50*/  LDGSTS.E [R248+0x22000], [R6.64], P3 ;  /* 0x2200000006f87fae */ /* 0x0005e80009921844 */
[----:B-1----:R-:W4:Y:S04]  /*18e60*/  LDL.LU.64 R10, [R1+0x25b8] ;  /* 0x0025b800010a7983 */ /* 0x002f280000300a00 */
[----:B------:R1:W-:Y:S04]  /*18e70*/  STL [R1+0x2520], R252 ;  /* 0x002520fc01007387 */ /* 0x0003e80000100800 */
[----:B------:R2:W-:Y:S01]  /*18e80*/  STL [R1+0x2524], R6 ;  /* 0x0025240601007387 */ /* 0x0005e20000100800 */
[----:B-1----:R-:W-:-:S03]  /*18e90*/  IMAD.MOV.U32 R252, RZ, RZ, R7 ;  /* 0x000000fffffc7224 */ /* 0x002fc600078e0007 */
[----:B--2---:R-:W2:Y:S04]  /*18ea0*/  LDL.LU.64 R6, [R1+0x25b0] ;  /* 0x0025b00001067983 */ /* 0x004ea80000300a00 */
[----:B------:R1:W-:Y:S01]  /*18eb0*/  STL [R1+0x251c], R252 ;  /* 0x00251cfc01007387 */ /* 0x0003e20000100800 */
[----:B------:R-:W-:-:S04]  /*18ec0*/  IMAD.WIDE R2, R249, 0x4, R2 ;  /* 0x00000004f9027825 */ /* 0x000fc800078e0202 */
[----:B-1----:R-:W-:Y:S01]  /*18ed0*/  IMAD.MOV.U32 R252, RZ, RZ, R3 ;  /* 0x000000fffffc7224 */ /* 0x002fe200078e0003 */
[----:B------:R1:W-:Y:S01]  /*18ee0*/  LDGSTS.E [R248+0x22800], [R2.64], P3 ;  /* 0x2280000002f87fae */ /* 0x0003e20009921844 */
[----:B------:R-:W-:-:S03]  /*18ef0*/  IMAD.WIDE R250, R249, 0x4, R250 ;  /* 0x00000004f9fa7825 */ /* 0x000fc600078e02fa */
[----:B------:R1:W-:Y:S04]  /*18f00*/  STL [R1+0x2518], R2 ;  /* 0x0025180201007387 */ /* 0x0003e80000100800 */
[----:B------:R1:W-:Y:S04]  /*18f10*/  LDGSTS.E [R248+0x23000], [R250.64], P3 ;  /* 0x23000000faf87fae */ /* 0x0003e80009921844 */
[----:B-1----:R-:W2:Y:S04]  /*18f20*/  LDL.LU.64 R2, [R1+0x25a8] ;  /* 0x0025a80001027983 */ /* 0x002ea80000300a00 */
[----:B------:R1:W-:Y:S04]  /*18f30*/  STL [R1+0x2510], R252 ;  /* 0x002510fc01007387 */ /* 0x0003e80000100800 */
[----:B------:R1:W-:Y:S02]  /*18f40*/  STL [R1+0x2514], R250 ;  /* 0x002514fa01007387 */ /* 0x0003e40000100800 */
[----:B-1----:R-:W-:-:S02]  /*18f50*/  MOV R252, R251 ;  /* 0x000000fb00fc7202 */ /* 0x002fc40000000f00 */
[----:B------:R-:W2:Y:S04]  /*18f60*/  LDL.LU.64 R250, [R1+0x25a0] ;  /* 0x0025a00001fa7983 */ /* 0x000ea80000300a00 */
[----:B------:R-:W-:Y:S01]  /*18f70*/  STL [R1+0x250c], R252 ;  /* 0x00250cfc01007387 */ /* 0x000fe20000100800 */
[----:B------:R-:W-:-:S04]  /*18f80*/  IMAD.WIDE R26, R249, 0x4, R26 ;  /* 0x00000004f91a7825 */ /* 0x000fc800078e021a */
[----:B------:R-:W-:-:S04]  /*18f90*/  IMAD.WIDE R30, R249, 0x4, R30 ;  /* 0x00000004f91e7825 */ /* 0x000fc800078e021e */
[----:B------:R-:W-:-:S04]  /*18fa0*/  IMAD.WIDE R34, R249, 0x4, R34 ;  /* 0x00000004f9227825 */ /* 0x000fc800078e0222 */
[----:B------:R-:W-:-:S04]  /*18fb0*/  IMAD.WIDE R22, R249, 0x4, R22 ;  /* 0x00000004f9167825 */ /* 0x000fc800078e0216 */
[----:B------:R-:W-:-:S04]  /*18fc0*/  IMAD.WIDE R38, R249, 0x4, R38 ;  /* 0x00000004f9267825 */ /* 0x000fc800078e0226 */
[----:B------:R-:W-:-:S04]  /*18fd0*/  IMAD.WIDE R42, R249, 0x4, R42 ;  /* 0x00000004f92a7825 */ /* 0x000fc800078e022a */
[----:B---3--:R-:W-:-:S04]  /*18fe0*/  IMAD.WIDE R18, R249, 0x4, R18 ;  /* 0x00000004f9127825 */ /* 0x008fc800078e0212 */
[----:B------:R-:W-:-:S04]  /*18ff0*/  IMAD.WIDE R46, R249, 0x4, R46 ;  /* 0x00000004f92e7825 */ /* 0x000fc800078e022e */
        /* <DEDUP_REMOVED lines=14> */
[----:B----4-:R-:W-:-:S04]  /*190e0*/  IMAD.WIDE R10, R249, 0x4, R10 ;  /* 0x00000004f90a7825 */ /* 0x010fc800078e020a */
[----:B--2---:R-:W-:-:S04]  /*190f0*/  IMAD.WIDE R6, R249, 0x4, R6 ;  /* 0x00000004f9067825 */ /* 0x004fc800078e0206 */
[----:B------:R-:W-:-:S04]  /*19100*/  IMAD.WIDE R2, R249, 0x4, R2 ;  /* 0x00000004f9027825 */ /* 0x000fc800078e0202 */
[----:B------:R-:W-:-:S05]  /*19110*/  IMAD.WIDE R250, R249, 0x4, R250 ;  /* 0x00000004f9fa7825 */ /* 0x000fca00078e02fa */
[----:B------:R-:W-:Y:S04]  /*19120*/  STL [R1+0x2508], R250 ;  /* 0x002508fa01007387 */ /* 0x000fe80000100800 */
[----:B------:R-:W-:Y:S04]  /*19130*/  STL [R1+0x2500], R251 ;  /* 0x002500fb01007387 */ /* 0x000fe80000100800 */
[----:B------:R-:W-:Y:S04]  /*19140*/  STL [R1+0x2504], R2 ;  /* 0x0025040201007387 */ /* 0x000fe80000100800 */
[----:B------:R1:W-:Y:S04]  /*19150*/  STL [R1+0x24fc], R3 ;  /* 0x0024fc0301007387 */ /* 0x0003e80000100800 */
[----:B------:R-:W-:Y:S04]  /*19160*/  STL [R1+0x24f8], R6 ;  /* 0x0024f80601007387 */ /* 0x000fe80000100800 */
        /* <DEDUP_REMOVED lines=42> */
[----:B------:R2:W-:Y:S04]  /*19410*/  STL [R1+0x244c], R91 ;  /* 0x00244c5b01007387 */ /* 0x0005e80000100800 */
[----:B------:R-:W-:Y:S04]  /*19420*/  STL [R1+0x2448], R94 ;  /* 0x0024485e01007387 */ /* 0x000fe80000100800 */
[----:B------:R3:W-:Y:S04]  /*19430*/  LDGSTS.E [R248+0x23800], [R250.64], P3 ;  /* 0x23800000faf87fae */ /* 0x0007e80009921844 */
[----:B------:R4:W-:Y:S04]  /*19440*/  STL [R1+0x2440], R95 ;  /* 0x0024405f01007387 */ /* 0x0009e80000100800 */
[----:B------:R1:W-:Y:S04]  /*19450*/  LDGSTS.E [R248+0x24000], [R2.64], P3 ;  /* 0x2400000002f87fae */ /* 0x0003e80009921844 */
[----:B------:R-:W-:Y:S04]  /*19460*/  STL [R1+0x2444], R98 ;  /* 0x0024446201007387 */ /* 0x000fe80000100800 */
[----:B------:R2:W-:Y:S01]  /*19470*/  STL [R1+0x243c], R99 ;  /* 0x00243c6301007387 */ /* 0x0005e20000100800 */
[----:B-1----:R-:W-:-:S03]  /*19480*/  IMAD.WIDE R2, R249, 0x4, R130 ;  /* 0x00000004f9027825 */ /* 0x002fc600078e0282 */
[----:B------:R1:W-:Y:S04]  /*19490*/  LDGSTS.E [R248+0x24800], [R6.64], P3 ;  /* 0x2480000006f87fae */ /* 0x0003e80009921844 */
[----:B------:R-:W3:Y:S04]  /*194a0*/  LDL.LU.64 R130, [R1+0x2598] ;  /* 0x0025980001827983 */ /* 0x000ee80000300a00 */
        /* <DEDUP_REMOVED lines=13> */
[----:B------:R-:W-:-:S03]  /*19580*/  IMAD.WIDE R102, R249, 0x4, R102 ;  /* 0x00000004f9667825 */ /* 0x000fc600078e0266 */
        /* <DEDUP_REMOVED lines=12> */
[----:B------:R1:W-:Y:S04]  /*19650*/  LDGSTS.E [R248+0x2e800], [R86.64], P3 ;  /* 0x2e80000056f87fae */ /* 0x0003e80009921844 */
[----:B------:R2:W-:Y:S04]  /*19660*/  LDGSTS.E [R248+0x2f000], [R90.64], P3 ;  /* 0x2f0000005af87fae */ /* 0x0005e80009921844 */
[----:B------:R4:W-:Y:S04]  /*19670*/  LDGSTS.E [R248+0x2f800], [R94.64], P3 ;  /* 0x2f8000005ef87fae */ /* 0x0009e80009921844 */
[----:B------:R-:W-:Y:S04]  /*19680*/  STL.64 [R1+0x1d30], R102 ;  /* 0x001d306601007387 */ /* 0x000fe80000100a00 */
[----:B------:R3:W-:Y:S01]  /*19690*/  LDGSTS.E [R248+0x30000], [R98.64], P3 ;  /* 0x3000000062f87fae */ /* 0x0007e20009921844 */
[----:B--2---:R-:W-:-:S03]  /*196a0*/  IMAD.WIDE R90, R249, 0x4, R138 ;  /* 0x00000004f95a7825 */ /* 0x004fc600078e028a */
[----:B------:R-:W-:Y:S01]  /*196b0*/  STL.64 [R1+0x1d28], R106 ;  /* 0x001d286a01007387 */ /* 0x000fe20000100a00 */
[----:B----4-:R-:W-:-:S03]  /*196c0*/  IMAD.WIDE R94, R249, 0x4, R134 ;  /* 0x00000004f95e7825 */ /* 0x010fc600078e0286 */
[----:B------:R-:W-:Y:S01]  /*196d0*/  STL.64 [R1+0x1d20], R110 ;  /* 0x001d206e01007387 */ /* 0x000fe20000100a00 */
[----:B-1----:R-:W-:-:S03]  /*196e0*/  IMAD.WIDE R26, R249, 0x4, R142 ;  /* 0x00000004f91a7825 */ /* 0x002fc600078e028e */
[----:B------:R-:W-:Y:S01]  /*196f0*/  STL.64 [R1+0x1d18], R114 ;  /* 0x001d187201007387 */ /* 0x000fe20000100a00 */
[----:B------:R-:W-:-:S03]  /*19700*/  IMAD.WIDE R6, R249, 0x4, R146 ;  /* 0x00000004f9067825 */ /* 0x000fc600078e0292 */
[----:B------:R-:W-:Y:S01]  /*19710*/  STL.64 [R1+0x1d10], R118 ;  /* 0x001d107601007387 */ /* 0x000fe20000100a00 */
[----:B------:R-:W-:-:S03]  /*19720*/  IMAD.WIDE R86, R249, 0x4, R150 ;  /* 0x00000004f9567825 */ /* 0x000fc600078e0296 */
[----:B------:R-:W-:Y:S01]  /*19730*/  STL.64 [R1+0x1d08], R122 ;  /* 0x001d087a01007387 */ /* 0x000fe20000100a00 */
[----:B------:R-:W-:-:S03]  /*19740*/  IMAD.WIDE R82, R249, 0x4, R154 ;  /* 0x00000004f9527825 */ /* 0x000fc600078e029a */
[----:B------:R-:W-:Y:S01]  /*19750*/  STL.64 [R1+0x1d00], R126 ;  /* 0x001d007e01007387 */ /* 0x000fe20000100a00 */
        /* <DEDUP_REMOVED lines=24> */
[----:B---3--:R-:W-:-:S05]  /*198e0*/  IMAD.WIDE R98, R249, 0x4, R130 ;  /* 0x00000004f9627825 */ /* 0x008fca00078e0282 */
[----:B------:R-:W-:Y:S04]  /*198f0*/  STL.64 [R1+0x1cf8], R98 ;  /* 0x001cf86201007387 */ /* 0x000fe80000100a00 */
[----:B------:R-:W-:Y:S04]  /*19900*/  STL.64 [R1+0x1cf0], R94 ;  /* 0x001cf05e01007387 */ /* 0x000fe80000100a00 */
[----:B------:R-:W-:Y:S04]  /*19910*/  STL.64 [R1+0x1ce8], R90 ;  /* 0x001ce85a01007387 */ /* 0x000fe80000100a00 */
[----:B------:R2:W-:Y:S04]  /*19920*/  STL.64 [R1+0x1ce0], R26 ;  /* 0x001ce01a01007387 */ /* 0x0005e80000100a00 */
[----:B------:R3:W-:Y:S04]  /*19930*/  STL.64 [R1+0x1cd8], R6 ;  /* 0x001cd80601007387 */ /* 0x0007e80000100a00 */
[----:B------:R-:W-:Y:S04]  /*19940*/  STL.64 [R1+0x1cd0], R86 ;  /* 0x001cd05601007387 */ /* 0x000fe80000100a00 */
        /* <DEDUP_REMOVED lines=23> */
[----:B------:R1:W-:Y:S04]  /*19ac0*/  LDGSTS.E [R248+0x36800], [R86.64], P3 ;  /* 0x3680000056f87fae */ /* 0x0003e80009921844 */
[----:B--2---:R-:W2:Y:S04]  /*19ad0*/  LDL.LU.64 R26, [R1+0x58] ;  /* 0x00005800011a7983 */ /* 0x004ea80000300a00 */
[----:B---3--:R-:W3:Y:S04]  /*19ae0*/  LDL.LU.64 R6, [R1+0x40] ;  /* 0x0000400001067983 */ /* 0x008ee80000300a00 */
[----:B------:R1:W-:Y:S04]  /*19af0*/  LDGSTS.E [R248+0x37000], [R82.64], P3 ;  /* 0x3700000052f87fae */ /* 0x0003e80009921844 */
[----:B------:R1:W-:Y:S04]  /*19b00*/  LDGSTS.E [R248+0x37800], [R78.64], P3 ;  /* 0x378000004ef87fae */ /* 0x0003e80009921844 */
[----:B------:R1:W-:Y:S04]  /*19b10*/  LDGSTS.E [R248+0x38000], [R74.64], P3 ;  /* 0x380000004af87fae */ /* 0x0003e80009921844 */
[----:B------:R4:W-:Y:S04]  /*19b20*/  LDGSTS.E [R248+0x38800], [R22.64], P3 ;  /* 0x3880000016f87fae */ /* 0x0009e80009921844 */
[----:B------:R1:W-:Y:S04]  /*19b30*/  LDGSTS.E [R248+0x39000], [R18.64], P3 ;  /* 0x3900000012f87fae */ /* 0x0003e80009921844 */
[----:B------:R2:W-:Y:S04]  /*19b40*/  LDGSTS.E [R248+0x39800], [R70.64], P3 ;  /* 0x3980000046f87fae */ /* 0x0005e80009921844 */
[----:B----4-:R-:W4:Y:S04]  /*19b50*/  LDL.LU.64 R22, [R1+0x30] ;  /* 0x0000300001167983 */ /* 0x010f280000300a00 */
[----:B-1----:R-:W4:Y:S04]  /*19b60*/  LDL.LU.64 R18, [R1+0x20] ;  /* 0x0000200001127983 */ /* 0x002f280000300a00 */
[----:B------:R1:W-:Y:S04]  /*19b70*/  LDGSTS.E [R248+0x3a000], [R66.64], P3 ;  /* 0x3a00000042f87fae */ /* 0x0003e80009921844 */
[----:B------:R1:W-:Y:S04]  /*19b80*/  LDGSTS.E [R248+0x3a800], [R62.64], P3 ;  /* 0x3a8000003ef87fae */ /* 0x0003e80009921844 */
[----:B------:R1:W-:Y:S04]  /*19b90*/  LDGSTS.E [R248+0x3b000], [R58.64], P3 ;  /* 0x3b0000003af87fae */ /* 0x0003e80009921844 */
[----:B------:R1:W-:Y:S04]  /*19ba0*/  LDGSTS.E [R248+0x3b800], [R14.64], P3 ;  /* 0x3b8000000ef87fae */ /* 0x0003e80009921844 */
[----:B------:R1:W-:Y:S04]  /*19bb0*/  LDGSTS.E [R248+0x3c000], [R10.64], P3 ;  /* 0x3c0000000af87fae */ /* 0x0003e80009921844 */
[----:B------:R-:W1:Y:S04]  /*19bc0*/  S2R R251, SR_TID.X ;  /* 0x0000000000fb7919 */ /* 0x000e680000002100 */
[----:B-1----:R-:W4:Y:S04]  /*19bd0*/  LDL.LU.64 R14, [R1+0x10] ;  /* 0x00001000010e7983 */ /* 0x002f280000300a00 */
[----:B------:R-:W4:Y:S04]  /*19be0*/  LDL.LU.64 R10, [R1] ;  /* 0x00000000010a7983 */ /* 0x000f280000300a00 */
[----:B------:R1:W-:Y:S04]  /*19bf0*/  LDGSTS.E [R248+0x3c800], [R54.64], P3 ;  /* 0x3c80000036f87fae */ /* 0x0003e80009921844 */
[----:B------:R1:W-:Y:S04]  /*19c00*/  LDGSTS.E [R248+0x3d000], [R50.64], P3 ;  /* 0x3d00000032f87fae */ /* 0x0003e80009921844 */
[----:B------:R1:W-:Y:S01]  /*19c10*/  LDGSTS.E [R248+0x3d800], [R46.64], P3 ;  /* 0x3d8000002ef87fae */ /* 0x0003e20009921844 */
[----:B------:R-:W-:-:S03]  /*19c20*/  LOP3.LUT R251, R251, 0x3f, RZ, 0xc0, !PT ;  /* 0x0000003ffbfb7812 */ /* 0x000fc600078ec0ff */
[----:B------:R1:W-:Y:S02]  /*19c30*/  LDGSTS.E [R248+0x3e000], [R42.64], P3 ;  /* 0x3e0000002af87fae */ /* 0x0003e40009921844 */
[----:B------:R-:W-:Y:S02]  /*19c40*/  IMAD.SHL.U32 R250, R251, 0x4, RZ ;  /* 0x00000004fbfa7824 */ /* 0x000fe400078e00ff */
[----:B------:R1:W-:Y:S03]  /*19c50*/  LDGSTS.E [R248+0x3e800], [R38.64], P3 ;  /* 0x3e80000026f87fae */ /* 0x0003e60009921844 */
[----:B------:R-:W-:Y:S01]  /*19c60*/  LOP3.LUT R250, R250, 0x110, R0, 0x78, !PT ;  /* 0x00000110fafa7812 */ /* 0x000fe200078e7800 */
[----:B------:R1:W-:Y:S03]  /*19c70*/  LDGSTS.E [R248+0x3f000], [R34.64], P3 ;  /* 0x3f00000022f87fae */ /* 0x0003e60009921844 */
[----:B------:R-:W-:Y:S01]  /*19c80*/  LOP3.LUT R250, R250, 0x20, RZ, 0x3c, !PT ;  /* 0x00000020fafa7812 */ /* 0x000fe200078e3cff */
[----:B------:R1:W-:Y:S04]  /*19c90*/  LDGSTS.E [R248+0x3f800], [R30.64], P3 ;  /* 0x3f8000001ef87fae */ /* 0x0003e80009921844 */
[----:B------:R-:W-:Y:S04]  /*19ca0*/  STL [R1+0x2438], R2 ;  /* 0x0024380201007387 */ /* 0x000fe80000100800 */
[----:B------:R2:W-:Y:S04]  /*19cb0*/  LDGSTS.E [R250+0x20200], [R2.64], P3 ;  /* 0x2020000002fa7fae */ /* 0x0005e80009921844 */
[----:B------:R2:W-:Y:S01]  /*19cc0*/  STL [R1+0x2434], R3 ;  /* 0x0024340301007387 */ /* 0x0005e20000100800 */
        /* <DEDUP_REMOVED lines=26> */
[----:B--2---:R-:W-:-:S04]  /*19e70*/  IMAD.WIDE R2, R249, 0x4, R26 ;  /* 0x00000004f9027825 */ /* 0x004fc800078e021a */
[C---:B---3--:R-:W-:Y:S01]  /*19e80*/  IMAD.WIDE R6, R249.reuse, 0x4, R6 ;  /* 0x00000004f9067825 */ /* 0x048fe200078e0206 */
[----:B------:R-:W-:Y:S04]  /*19e90*/  STL [R1+0x2430], R2 ;  /* 0x0024300201007387 */ /* 0x000fe80000100800 */
[----:B------:R4:W-:Y:S04]  /*19ea0*/  LDGSTS.E [R250+0x20a00], [R2.64], P3 ;  /* 0x20a0000002fa7fae */ /* 0x0009e80009921844 */
[----:B------:R4:W-:Y:S04]  /*19eb0*/  STL [R1+0x2428], R3 ;  /* 0x0024280301007387 */ /* 0x0009e80000100800 */
[----:B------:R-:W-:Y:S04]  /*19ec0*/  STL [R1+0x242c], R6 ;  /* 0x00242c0601007387 */ /* 0x000fe80000100800 */
[----:B------:R2:W-:Y:S04]  /*19ed0*/  LDGSTS.E [R250+0x21200], [R6.64], P3 ;  /* 0x2120000006fa7fae */ /* 0x0005e80009921844 */
[----:B------:R2:W-:Y:S01]  /*19ee0*/  STL [R1+0x2424], R7 ;  /* 0x0024240701007387 */ /* 0x0005e20000100800 */
[----:B----4-:R-:W-:-:S04]  /*19ef0*/  IMAD.WIDE R2, R249, 0x4, R22 ;  /* 0x00000004f9027825 */ /* 0x010fc800078e0216 */
[C---:B--2---:R-:W-:Y:S01]  /*19f00*/  IMAD.WIDE R6, R249.reuse, 0x4, R18 ;  /* 0x00000004f9067825 */ /* 0x044fe200078e0212 */
[----:B------:R-:W-:Y:S04]  /*19f10*/  STL [R1+0x2420], R2 ;  /* 0x0024200201007387 */ /* 0x000fe80000100800 */
[----:B------:R2:W-:Y:S04]  /*19f20*/  LDGSTS.E [R250+0x21a00], [R2.64], P3 ;  /* 0x21a0000002fa7fae */ /* 0x0005e80009921844 */
[----:B------:R2:W-:Y:S04]  /*19f30*/  STL [R1+0x2418], R3 ;  /* 0x0024180301007387 */ /* 0x0005e80000100800 */
[----:B------:R-:W-:Y:S04]  /*19f40*/  STL [R1+0x241c], R6 ;  /* 0x00241c0601007387 */ /* 0x000fe80000100800 */
[----:B------:R3:W-:Y:S04]  /*19f50*/  LDGSTS.E [R250+0x22200], [R6.64], P3 ;  /* 0x2220000006fa7fae */ /* 0x0007e80009921844 */
[----:B------:R3:W-:Y:S01]  /*19f60*/  STL [R1+0x2414], R7 ;  /* 0x0024140701007387 */ /* 0x0007e20000100800 */
[----:B--2---:R-:W-:-:S04]  /*19f70*/  IMAD.WIDE R2, R249, 0x4, R14 ;  /* 0x00000004f9027825 */ /* 0x004fc800078e020e */
[C---:B---3--:R-:W-:Y:S01]  /*19f80*/  IMAD.WIDE R6, R249.reuse, 0x4, R10 ;  /* 0x00000004f9067825 */ /* 0x048fe200078e020a */
[----:B------:R-:W-:Y:S04]  /*19f90*/  STL [R1+0x2410], R2 ;  /* 0x0024100201007387 */ /* 0x000fe80000100800 */
[----:B------:R2:W-:Y:S04]  /*19fa0*/  STL [R1+0x2408], R3 ;  /* 0x0024080301007387 */ /* 0x0005e80000100800 */
[----:B------:R-:W-:Y:S04]  /*19fb0*/  STL [R1+0x240c], R6 ;  /* 0x00240c0601007387 */ /* 0x000fe80000100800 */
[----:B------:R-:W-:Y:S04]  /*19fc0*/  STL [R1+0x2404], R7 ;  /* 0x0024040701007387 */ /* 0x000fe80000100800 */
        /* <DEDUP_REMOVED lines=31> */
[----:B------:R1:W-:Y:S04]  /*1a1c0*/  STL [R1+0x2384], R61 ;  /* 0x0023843d01007387 */ /* 0x0003e80000100800 */
        /* <DEDUP_REMOVED lines=16> */
[----:B------:R2:W-:Y:S04]  /*1a2d0*/  LDGSTS.E [R250+0x22a00], [R2.64], P3 ;  /* 0x22a0000002fa7fae */ /* 0x0005e80009921844 */
[----:B------:R-:W-:Y:S04]  /*1a2e0*/  STL [R1+0x2340], R96 ;  /* 0x0023406001007387 */ /* 0x000fe80000100800 */
[----:B------:R1:W-:Y:S04]  /*1a2f0*/  LDGSTS.E [R250+0x23200], [R6.64], P3 ;  /* 0x2320000006fa7fae */ /* 0x0003e80009921844 */
[----:B------:R-:W-:Y:S01]  /*1a300*/  STL [R1+0x2338], R97 ;  /* 0x0023386101007387 */ /* 0x000fe20000100800 */
[----:B--2---:R-:W-:-:S03]  /*1a310*/  IMAD.WIDE R2, R249, 0x4, R108 ;  /* 0x00000004f9027825 */ /* 0x004fc600078e026c */
[----:B------:R2:W-:Y:S04]  /*1a320*/  LDGSTS.E [R250+0x23a00], [R246.64], P3 ;  /* 0x23a00000f6fa7fae */ /* 0x0005e80009921844 */
[----:B------:R-:W-:Y:S04]  /*1a330*/  STL [R1+0x233c], R100 ;  /* 0x00233c6401007387 */ /* 0x000fe80000100800 */
[----:B------:R3:W-:Y:S04]  /*1a340*/  LDGSTS.E [R250+0x24200], [R4.64], P3 ;  /* 0x2420000004fa7fae */ /* 0x0007e80009921844 */
[----:B------:R-:W-:Y:S04]  /*1a350*/  STL [R1+0x2334], R101 ;  /* 0x0023346501007387 */ /* 0x000fe80000100800 */
[----:B------:R-:W2:Y:S01]  /*1a360*/  LDL.LU.64 R108, [R1+0x2590] ;  /* 0x00259000016c7983 */ /* 0x000ea20000300a00 */
[----:B---3--:R-:W-:-:S03]  /*1a370*/  IMAD.WIDE R4, R249, 0x4, R104 ;  /* 0x00000004f9047825 */ /* 0x008fc600078e0268 */
[----:B------:R3:W-:Y:S04]  /*1a380*/  LDGSTS.E [R250+0x24a00], [R8.64], P3 ;  /* 0x24a0000008fa7fae */ /* 0x0007e80009921844 */
[----:B------:R-:W3:Y:S04]  /*1a390*/  LDL.LU.64 R104, [R1+0x2588] ;  /* 0x0025880001687983 */ /* 0x000ee80000300a00 */
[----:B-1----:R-:W3:Y:S04]  /*1a3a0*/  LDL.LU.64 R34, [R1+0x310] ;  /* 0x0003100001227983 */ /* 0x002ee80000300a00 */
[----:B------:R-:W3:Y:S04]  /*1a3b0*/  LDL.LU.64 R98, [R1+0x330] ;  /* 0x0003300001627983 */ /* 0x000ee80000300a00 */
        /* <DEDUP_REMOVED lines=26> */
[----:B------:R1:W-:Y:S04]  /*1a560*/  LDGSTS.E [R250+0x2b200], [R60.64], P3 ;  /* 0x2b2000003cfa7fae */ /* 0x0003e80009921844 */
[----:B------:R2:W-:Y:S01]  /*1a570*/  LDGSTS.E [R250+0x2ba00], [R64.64], P3 ;  /* 0x2ba0000040fa7fae */ /* 0x0005e20009921844 */
[----:B------:R-:W-:-:S03]  /*1a580*/  IMAD.WIDE R58, R249, 0x4, R120 ;  /* 0x00000004f93a7825 */ /* 0x000fc600078e0278 */
[----:B------:R2:W-:Y:S01]  /*1a590*/  LDGSTS.E [R250+0x2c200], [R68.64], P3 ;  /* 0x2c20000044fa7fae */ /* 0x0005e20009921844 */
[----:B----4-:R-:W-:-:S03]  /*1a5a0*/  IMAD.WIDE R56, R249, 0x4, R124 ;  /* 0x00000004f9387825 */ /* 0x010fc600078e027c */
[----:B------:R4:W-:Y:S01]  /*1a5b0*/  LDGSTS.E [R250+0x2ca00], [R72.64], P3 ;  /* 0x2ca0000048fa7fae */ /* 0x0009e20009921844 */
[----:B-1----:R-:W-:-:S03]  /*1a5c0*/  IMAD.WIDE R60, R249, 0x4, R116 ;  /* 0x00000004f93c7825 */ /* 0x002fc600078e0274 */
        /* <DEDUP_REMOVED lines=17> */
[----:B--2---:R-:W-:-:S04]  /*1a6e0*/  IMAD.WIDE R64, R249, 0x4, R108 ;  /* 0x00000004f9407825 */ /* 0x004fc800078e026c */
[----:B---3--:R-:W-:-:S05]  /*1a6f0*/  IMAD.WIDE R66, R249, 0x4, R104 ;  /* 0x00000004f9427825 */ /* 0x008fca00078e0268 */
[----:B------:R-:W-:Y:S04]  /*1a700*/  STL.64 [R1+0x1c38], R66 ;  /* 0x001c384201007387 */ /* 0x000fe80000100a00 */
[----:B------:R-:W-:Y:S04]  /*1a710*/  STL.64 [R1+0x1c30], R64 ;  /* 0x001c304001007387 */ /* 0x000fe80000100a00 */
[----:B------:R-:W-:Y:S04]  /*1a720*/  STL.64 [R1+0x1c28], R62 ;  /* 0x001c283e01007387 */ /* 0x000fe80000100a00 */
[----:B------:R-:W-:Y:S04]  /*1a730*/  STL.64 [R1+0x1c20], R60 ;  /* 0x001c203c01007387 */ /* 0x000fe80000100a00 */
[----:B------:R-:W-:Y:S04]  /*1a740*/  STL.64 [R1+0x1c18], R58 ;  /* 0x001c183a01007387 */ /* 0x000fe80000100a00 */
[----:B------:R-:W-:Y:S04]  /*1a750*/  STL.64 [R1+0x1c10], R56 ;  /* 0x001c103801007387 */ /* 0x000fe80000100a00 */
[----:B------:R-:W-:Y:S04]  /*1a760*/  STL.64 [R1+0x1c08], R54 ;  /* 0x001c083601007387 */ /* 0x000fe80000100a00 */
        /* <DEDUP_REMOVED lines=10> */
[----:B------:R-:W-:Y:S04]  /*1a810*/  STL.64 [R1+0x1bd8], R42 ;  /* 0x001bd82a01007387 */ /* 0x000fe80000100a00 */
[----:B------:R1:W-:Y:S01]  /*1a820*/  LDGSTS.E [R250+0x30a00], [R66.64], P3 ;  /* 0x30a0000042fa7fae */ /* 0x0003e20009921844 */
        /* <DEDUP_REMOVED lines=16> */
[----:B------:R1:W-:Y:S04]  /*1a930*/  STL.64 [R1+0x1ba8], R30 ;  /* 0x001ba81e01007387 */ /* 0x0003e80000100a00 */
[----:B------:R1:W-:Y:S01]  /*1a940*/  LDGSTS.E [R250+0x33a00], [R54.64], P3 ;  /* 0x33a0000036fa7fae */ /* 0x0003e20009921844 */
[----:B------:R-:W-:-:S03]  /*1a950*/  IMAD.WIDE R14, R249, 0x4, R14 ;  /* 0x00000004f90e7825 */ /* 0x000fc600078e020e */
[----:B------:R1:W-:Y:S04]  /*1a960*/  STL.64 [R1+0x1ba0], R26 ;  /* 0x001ba01a01007387 */ /* 0x0003e80000100a00 */
        /* <DEDUP_REMOVED lines=9> */
[----:B------:R1:W-:Y:S04]  /*1aa00*/  LDGSTS.E [R250+0x35a00], [R46.64], P3 ;  /* 0x35a000002efa7fae */ /* 0x0003e80009921844 */
[----:B------:R-:W-:Y:S04]  /*1aa10*/  STL.64 [R1+0x1b80], R20 ;  /* 0x001b801401007387 */ /* 0x000fe80000100a00 */
[----:B------:R1:W-:Y:S04]  /*1aa20*/  LDGSTS.E [R250+0x36200], [R44.64], P3 ;  /* 0x362000002cfa7fae */ /* 0x0003e80009921844 */
[----:B------:R-:W-:Y:S04]  /*1aa30*/  STL.64 [R1+0x1b78], R18 ;  /* 0x001b781201007387 */ /* 0x000fe80000100a00 */
[----:B------:R1:W-:Y:S04]  /*1aa40*/  LDGSTS.E [R250+0x36a00], [R42.64], P3 ;  /* 0x36a000002afa7fae */ /* 0x0003e80009921844 */
[----:B------:R1:W-:Y:S04]  /*1aa50*/  STL.64 [R1+0x1b70], R10 ;  /* 0x001b700a01007387 */ /* 0x0003e80000100a00 */
[----:B------:R1:W-:Y:S04]  /*1aa60*/  LDGSTS.E [R250+0x37200], [R40.64], P3 ;  /* 0x3720000028fa7fae */ /* 0x0003e80009921844 */
[----:B------:R-:W-:Y:S04]  /*1aa70*/  STL.64 [R1+0x1b68], R16 ;  /* 0x001b681001007387 */ /* 0x000fe80000100a00 */
[----:B------:R1:W-:Y:S04]  /*1aa80*/  LDGSTS.E [R250+0x37a00], [R38.64], P3 ;  /* 0x37a0000026fa7fae */ /* 0x0003e80009921844 */
[----:B------:R1:W-:Y:S04]  /*1aa90*/  STL.64 [R1+0x1b60], R14 ;  /* 0x001b600e01007387 */ /* 0x0003e80000100a00 */
        /* <DEDUP_REMOVED lines=9> */
[----:B-1----:R-:W3:Y:S04]  /*1ab30*/  LDL.LU.64 R30, [R1+0x4e8] ;  /* 0x0004e800011e7983 */ /* 0x002ee80000300a00 */
[----:B--2---:R-:W2:Y:S04]  /*1ab40*/  LDL.LU.64 R26, [R1+0x4e0] ;  /* 0x0004e000011a7983 */ /* 0x004ea80000300a00 */
[----:B------:R1:W-:Y:S04]  /*1ab50*/  LDGSTS.E [R250+0x3b200], [R24.64], P3 ;  /* 0x3b20000018fa7fae */ /* 0x0003e80009921844 */
[----:B------:R1:W-:Y:S04]  /*1ab60*/  LDGSTS.E [R250+0x3ba00], [R22.64], P3 ;  /* 0x3ba0000016fa7fae */ /* 0x0003e80009921844 */
[----:B------:R2:W-:Y:S04]  /*1ab70*/  LDGSTS.E [R250+0x3c200], [R20.64], P3 ;  /* 0x3c20000014fa7fae */ /* 0x0005e80009921844 */
[----:B------:R4:W-:Y:S04]  /*1ab80*/  LDGSTS.E [R250+0x3ca00], [R18.64], P3 ;  /* 0x3ca0000012fa7fae */ /* 0x0009e80009921844 */
[----:B-1----:R-:W2:Y:S04]  /*1ab90*/  LDL.LU.64 R22, [R1+0x4f8] ;  /* 0x0004f80001167983 */ /* 0x002ea80000300a00 */
[----:B------:R1:W-:Y:S04]  /*1aba0*/  LDGSTS.E [R250+0x3d200], [R10.64], P3 ;  /* 0x3d2000000afa7fae */ /* 0x0003e80009921844 */
[----:B------:R-:W4:Y:S04]  /*1abb0*/  S2R R248, SR_TID.X ;  /* 0x0000000000f87919 */ /* 0x000f280000002100 */
[----:B------:R2:W-:Y:S04]  /*1abc0*/  LDGSTS.E [R250+0x3da00], [R16.64], P3 ;  /* 0x3da0000010fa7fae */ /* 0x0005e80009921844 */
[----:B-1----:R-:W2:Y:S04]  /*1abd0*/  LDL.LU.64 R10, [R1+0x4f0] ;  /* 0x0004f000010a7983 */ /* 0x002ea80000300a00 */
[----:B------:R-:W2:Y:S04]  /*1abe0*/  LDL.LU.64 R34, [R1+0x508] ;  /* 0x0005080001227983 */ /* 0x000ea80000300a00 */
[----:B----4-:R-:W4:Y:S04]  /*1abf0*/  LDL.LU.64 R18, [R1+0x500] ;  /* 0x0005000001127983 */ /* 0x010f280000300a00 */
[----:B------:R1:W-:Y:S01]  /*1ac00*/  LDGSTS.E [R250+0x3e200], [R14.64], P3 ;  /* 0x3e2000000efa7fae */ /* 0x0003e20009921844 */
[----:B------:R-:W-:-:S03]  /*1ac10*/  SHF.R.S32.HI R251, RZ, 0x6, R248 ;  /* 0x00000006fffb7819 */ /* 0x000fc600000114f8 */
[----:B------:R-:W-:Y:S01]  /*1ac20*/  STL [R1+0x2330], R2 ;  /* 0x0023300201007387 */ /* 0x000fe20000100800 */
[----:B------:R-:W-:Y:S02]  /*1ac30*/  LOP3.LUT R248, R248, 0x3f, RZ, 0xc0, !PT ;  /* 0x0000003ff8f87812 */ /* 0x000fe400078ec0ff */
[----:B------:R-:W-:Y:S01]  /*1ac40*/  SGXT R251, R251, 0x1 ;  /* 0x00000001fbfb781a */ /* 0x000fe20000000200 */
[----:B------:R1:W-:Y:S02]  /*1ac50*/  LDGSTS.E [R250+0x3ea00], [R12.64], P3 ;  /* 0x3ea000000cfa7fae */ /* 0x0003e40009921844 */
[----:B------:R-:W-:Y:S02]  /*1ac60*/  IMAD.SHL.U32 R0, R248, 0x4, RZ ;  /* 0x00000004f8007824 */ /* 0x000fe400078e00ff */
[----:B------:R3:W-:Y:S03]  /*1ac70*/  STL [R1+0x2328], R3 ;  /* 0x0023280301007387 */ /* 0x0007e60000100800 */
[----:B------:R-:W-:Y:S01]  /*1ac80*/  LOP3.LUT R0, R0, 0x110, R251, 0x78, !PT ;  /* 0x0000011000007812 */ /* 0x000fe200078e78fb */
[----:B------:R1:W-:Y:S03]  /*1ac90*/  LDGSTS.E [R250+0x3f200], [R8.64], P3 ;  /* 0x3f20000008fa7fae */ /* 0x0003e60009921844 */
[----:B------:R-:W-:Y:S01]  /*1aca0*/  LOP3.LUT R0, R0, 0x40, RZ, 0x3c, !PT ;  /* 0x0000004000007812 */ /* 0x000fe200078e3cff */
[----:B------:R-:W-:Y:S04]  /*1acb0*/  STL [R1+0x232c], R4 ;  /* 0x00232c0401007387 */ /* 0x000fe80000100800 */
[----:B------:R1:W-:Y:S04]  /*1acc0*/  LDGSTS.E [R250+0x3fa00], [R6.64], P3 ;  /* 0x3fa0000006fa7fae */ /* 0x0003e80009921844 */
[----:B------:R2:W-:Y:S04]  /*1acd0*/  STL [R1+0x2324], R5 ;  /* 0x0023240501007387 */ /* 0x0005e80000100800 */
[----:B------:R3:W-:Y:S04]  /*1ace0*/  LDGSTS.E [R0+0x20400], [R2.64], P3 ;  /* 0x2040000002007fae */ /* 0x0007e80009921844 */
[----:B-1----:R-:W4:Y:S04]  /*1acf0*/  LDL.LU.64 R14, [R1+0x510] ;  /* 0x00051000010e7983 */ /* 0x002f280000300a00 */
[----:B------:R2:W-:Y:S01]  /*1ad00*/  LDGSTS.E [R0+0x20c00], [R4.64], P3 ;  /* 0x20c0000004007fae */ /* 0x0005e20009921844 */
[----:B---3--:R-:W-:-:S03]  /*1ad10*/  IMAD.WIDE R2, R249, 0x4, R30 ;  /* 0x00000004f9027825 */ /* 0x008fc600078e021e */
[----:B------:R-:W3:Y:S01]  /*1ad20*/  LDL.LU.64 R30, [R1+0x4d8] ;  /* 0x0004d800011e7983 */ /* 0x000ee20000300a00 */
[----:B--2---:R-:W-:-:S03]  /*1ad30*/  IMAD.WIDE R4, R249, 0x4, R26 ;  /* 0x00000004f9047825 */ /* 0x004fc600078e021a */
[----:B------:R-:W-:Y:S04]  /*1ad40*/  STL [R1+0x2320], R2 ;  /* 0x0023200201007387 */ /* 0x000fe80000100800 */
[----:B------:R1:W-:Y:S04]  /*1ad50*/  STL [R1+0x2318], R3 ;  /* 0x0023180301007387 */ /* 0x0003e80000100800 */
[----:B------:R-:W-:Y:S04]  /*1ad60*/  STL [R1+0x231c], R4 ;  /* 0x00231c0401007387 */ /* 0x000fe80000100800 */
[----:B------:R1:W-:Y:S04]  /*1ad70*/  LDGSTS.E [R0+0x21400], [R2.64], P3 ;  /* 0x2140000002007fae */ /* 0x0003e80009921844 */
[----:B------:R-:W2:Y:S04]  /*1ad80*/  LDL.LU.64 R26, [R1+0x4d0] ;  /* 0x0004d000011a7983 */ /* 0x000ea80000300a00 */
[----:B------:R1:W-:Y:S02]  /*1ad90*/  STL [R1+0x2314], R5 ;  /* 0x0023140501007387 */ /* 0x0003e40000100800 */
[----:B-1----:R-:W-:-:S02]  /*1ada0*/  IMAD.WIDE R2, R249, 0x4, R22 ;  /* 0x00000004f9027825 */ /* 0x002fc400078e0216 */
[----:B------:R1:W-:Y:S04]  /*1adb0*/  LDGSTS.E [R0+0x21c00], [R4.64], P3 ;  /* 0x21c0000004007fae */ /* 0x0003e80009921844 */
[----:B------:R-:W2:Y:S04]  /*1adc0*/  LDL.LU.64 R22, [R1+0x4c8] ;  /* 0x0004c80001167983 */ /* 0x000ea80000300a00 */
[----:B------:R-:W-:Y:S01]  /*1add0*/  STL [R1+0x2310], R2 ;  /* 0x0023100201007387 */ /* 0x000fe20000100800 */
[----:B-1----:R-:W-:-:S03]  /*1ade0*/  IMAD.WIDE R4, R249, 0x4, R10 ;  /* 0x00000004f9047825 */ /* 0x002fc600078e020a */
[----:B------:R1:W-:Y:S04]  /*1adf0*/  STL [R1+0x2308], R3 ;  /* 0x0023080301007387 */ /* 0x0003e80000100800 */
[----:B------:R-:W-:Y:S04]  /*1ae00*/  STL [R1+0x230c], R4 ;  /* 0x00230c0401007387 */ /* 0x000fe80000100800 */
[----:B------:R-:W2:Y:S04]  /*1ae10*/  LDL.LU.64 R10, [R1+0x4c0] ;  /* 0x0004c000010a7983 */ /* 0x000ea80000300a00 */
[----:B------:R1:W-:Y:S04]  /*1ae20*/  LDGSTS.E [R0+0x22400], [R2.64], P3 ;  /* 0x2240000002007fae */ /* 0x0003e80009921844 */
[----:B------:R4:W-:Y:S04]  /*1ae30*/  LDGSTS.E [R0+0x22c00], [R4.64], P3 ;  /* 0x22c0000004007fae */ /* 0x0009e80009921844 */
[----:B------:R4:W-:Y:S01]  /*1ae40*/  STL [R1+0x2304], R5 ;  /* 0x0023040501007387 */ /* 0x0009e20000100800 */
[----:B-1----:R-:W-:-:S03]  /*1ae50*/  IMAD.WIDE R2, R249, 0x4, R34 ;  /* 0x00000004f9027825 */ /* 0x002fc600078e0222 */
[----:B------:R-:W2:Y:S01]  /*1ae60*/  LDL.LU.64 R34, [R1+0x4b8] ;  /* 0x0004b80001227983 */ /* 0x000ea20000300a00 */
[----:B----4-:R-:W-:-:S03]  /*1ae70*/  IMAD.WIDE R4, R249, 0x4, R18 ;  /* 0x00000004f9047825 */ /* 0x010fc600078e0212 */
[----:B------:R-:W-:Y:S04]  /*1ae80*/  STL [R1+0x2300], R2 ;  /* 0x0023000201007387 */ /* 0x000fe80000100800 */
[----:B------:R1:W-:Y:S04]  /*1ae90*/  STL [R1+0x22f8], R3 ;  /* 0x0022f80301007387 */ /* 0x0003e80000100800 */
[----:B------:R1:W-:Y:S04]  /*1aea0*/  LDGSTS.E [R0+0x23400], [R2.64], P3 ;  /* 0x2340000002007fae */ /* 0x0003e80009921844 */
[----:B------:R-:W-:Y:S04]  /*1aeb0*/  STL [R1+0x22fc], R4 ;  /* 0x0022fc0401007387 */ /* 0x000fe80000100800 */
[----:B------:R-:W4:Y:S01]  /*1aec0*/  LDL.LU.64 R18, [R1+0x4b0] ;  /* 0x0004b00001127983 */ /* 0x000f220000300a00 */
[----:B-1----:R-:W-:-:S03]  /*1aed0*/  IMAD.WIDE R2, R249, 0x4, R14 ;  /* 0x00000004f9027825 */ /* 0x002fc600078e020e */
[----:B------:R3:W-:Y:S04]  /*1aee0*/  LDGSTS.E [R0+0x23c00], [R4.64], P3 ;  /* 0x23c0000004007fae */ /* 0x0007e80009921844 */
[----:B------:R3:W-:Y:S04]  /*1aef0*/  STL [R1+0x22f4], R5 ;  /* 0x0022f40501007387 */ /* 0x0007e80000100800 */
[----:B------:R-:W4:Y:S04]  /*1af00*/  LDL.LU.64 R14, [R1+0x4a8] ;  /* 0x0004a800010e7983 */ /* 0x000f280000300a00 */
[----:B------:R-:W-:Y:S04]  /*1af10*/  STL [R1+0x22f0], R2 ;  /* 0x0022f00201007387 */ /* 0x000fe80000100800 */
[----:B------:R2:W-:Y:S04]  /*1af20*/  STL [R1+0x22e8], R3 ;  /* 0x0022e80301007387 */ /* 0x0005e80000100800 */
[----:B------:R2:W-:Y:S01]  /*1af30*/  LDGSTS.E [R0+0x24400], [R2.64], P3 ;  /* 0x2440000002007fae */ /* 0x0005e20009921844 */
[----:B---3--:R-:W-:-:S05]  /*1af40*/  IMAD.WIDE R4, R249, 0x4, R30 ;  /* 0x00000004f9047825 */ /* 0x008fca00078e021e */
[----:B------:R-:W-:Y:S04]  /*1af50*/  STL [R1+0x22ec], R4 ;  /* 0x0022ec0401007387 */ /* 0x000fe80000100800 */
[----:B------:R1:W-:Y:S04]  /*1af60*/  STL [R1+0x22e4], R5 ;  /* 0x0022e40501007387 */ /* 0x0003e80000100800 */
[----:B------:R-:W3:Y:S04]  /*1af70*/  LDL.LU.64 R30, [R1+0x4a0] ;  /* 0x0004a000011e7983 */ /* 0x000ee80000300a00 */
[----:B------:R1:W-:Y:S01]  /*1af80*/  LDGSTS.E [R0+0x24c00], [R4.64], P3 ;  /* 0x24c0000004007fae */ /* 0x0003e20009921844 */
[----:B--2---:R-:W-:-:S03]  /*1af90*/  IMAD.WIDE R2, R249, 0x4, R26 ;  /* 0x00000004f9027825 */ /* 0x004fc600078e021a */
[----:B------:R-:W2:Y:S04]  /*1afa0*/  LDL.LU.64 R26, [R1+0x498] ;  /* 0x00049800011a7983 */ /* 0x000ea80000300a00 */
[----:B------:R-:W-:Y:S01]  /*1afb0*/  STL [R1+0x22e0], R2 ;  /* 0x0022e00201007387 */ /* 0x000fe20000100800 */
[----:B-1----:R-:W-:-:S03]  /*1afc0*/  IMAD.WIDE R4, R249, 0x4, R22 ;  /* 0x00000004f9047825 */ /* 0x002fc600078e0216 */
[----:B------:R1:W-:Y:S04]  /*1afd0*/  STL [R1+0x22d8], R3 ;  /* 0x0022d80301007387 */ /* 0x0003e80000100800 */
[----:B------:R-:W-:Y:S04]  /*1afe0*/  STL [R1+0x22dc], R4 ;  /* 0x0022dc0401007387 */ /* 0x000fe80000100800 */
[----:B------:R1:W-:Y:S04]  /*1aff0*/  STL [R1+0x22d4], R5 ;  /* 0x0022d40501007387 */ /* 0x0003e80000100800 */
[----:B------:R1:W-:Y:S04]  /*1b000*/  LDGSTS.E [R0+0x25400], [R2.64], P3 ;  /* 0x2540000002007fae */ /* 0x0003e80009921844 */
[----:B------:R-:W2:Y:S04]  /*1b010*/  LDL.LU.64 R22, [R1+0x490] ;  /* 0x0004900001167983 */ /* 0x000ea80000300a00 */
[----:B------:R1:W-:Y:S02]  /*1b020*/  LDGSTS.E [R0+0x25c00], [R4.64], P3 ;  /* 0x25c0000004007fae */ /* 0x0003e40009921844 */
[----:B-1----:R-:W-:-:S02]  /*1b030*/  IMAD.WIDE R2, R249, 0x4, R10 ;  /* 0x00000004f9027825 */ /* 0x002fc400078e020a */
[----:B------:R-:W2:Y:S04]  /*1b040*/  LDL.LU.64 R10, [R1+0x488] ;  /* 0x00048800010a7983 */ /* 0x000ea80000300a00 */
[----:B------:R-:W-:Y:S01]  /*1b050*/  STL [R1+0x22d0], R2 ;  /* 0x0022d00201007387 */ /* 0x000fe20000100800 */
[----:B------:R-:W-:-:S03]  /*1b060*/  IMAD.WIDE R4, R249, 0x4, R34 ;  /* 0x00000004f9047825 */ /* 0x000fc600078e0222 */
[----:B------:R4:W-:Y:S04]  /*1b070*/  LDGSTS.E [R0+0x26400], [R2.64], P3 ;  /* 0x2640000002007fae */ /* 0x0009e80009921844 */
[----:B------:R4:W-:Y:S04]  /*1b080*/  STL [R1+0x22c8], R3 ;  /* 0x0022c80301007387 */ /* 0x0009e80000100800 */
[----:B------:R-:W-:Y:S04]  /*1b090*/  STL [R1+0x22cc], R4 ;  /* 0x0022cc0401007387 */ /* 0x000fe80000100800 */
[----:B------:R1:W-:Y:S04]  /*1b0a0*/  LDGSTS.E [R0+0x26c00], [R4.64], P3 ;  /* 0x26c0000004007fae */ /* 0x0003e80009921844 */
[----:B------:R1:W-:Y:S01]  /*1b0b0*/  STL [R1+0x22c4], R5 ;  /* 0x0022c40501007387 */ /* 0x0003e20000100800 */
[----:B----4-:R-:W-:-:S03]  /*1b0c0*/  IMAD.WIDE R2, R249, 0x4, R18 ;  /* 0x00000004f9027825 */ /* 0x010fc600078e0212 */
[----:B------:R-:W4:Y:S04]  /*1b0d0*/  LDL.LU.64 R38, [R1+0x480] ;  /* 0x0004800001267983 */ /* 0x000f280000300a00 */
[----:B------:R-:W4:Y:S04]  /*1b0e0*/  LDL.LU.64 R34, [R1+0x478] ;  /* 0x0004780001227983 */ /* 0x000f280000300a00 */
[----:B------:R-:W-:Y:S01]  /*1b0f0*/  STL [R1+0x22c0], R2 ;  /* 0x0022c00201007387 */ /* 0x000fe20000100800 */
[----:B-1----:R-:W-:-:S03]  /*1b100*/  IMAD.WIDE R4, R249, 0x4, R14 ;  /* 0x00000004f9047825 */ /* 0x002fc600078e020e */
[----:B------:R3:W-:Y:S04]  /*1b110*/  STL [R1+0x22b8], R3 ;  /* 0x0022b80301007387 */ /* 0x0007e80000100800 */
[----:B------:R-:W-:Y:S04]  /*1b120*/  STL [R1+0x22bc], R4 ;  /* 0x0022bc0401007387 */ /* 0x000fe80000100800 */
[----:B------:R3:W-:Y:S04]  /*1b130*/  LDGSTS.E [R0+0x27400], [R2.64], P3 ;  /* 0x2740000002007fae */ /* 0x0007e80009921844 */
[----:B------:R-:W4:Y:S04]  /*1b140*/  LDL.LU.64 R18, [R1+0x470] ;  /* 0x0004700001127983 */ /* 0x000f280000300a00 */
[----:B------:R-:W4:Y:S04]  /*1b150*/  LDL.LU.64 R14, [R1+0x468] ;  /* 0x00046800010e7983 */ /* 0x000f280000300a00 */
[----:B------:R2:W-:Y:S04]  /*1b160*/  LDGSTS.E [R0+0x27c00], [R4.64], P3 ;  /* 0x27c0000004007fae */ /* 0x0005e80009921844 */
[----:B------:R2:W-:Y:S01]  /*1b170*/  STL [R1+0x22b4], R5 ;  /* 0x0022b40501007387 */ /* 0x0005e20000100800 */
[----:B---3--:R-:W-:-:S05]  /*1b180*/  IMAD.WIDE R2, R249, 0x4, R30 ;  /* 0x00000004f9027825 */ /* 0x008fca00078e021e */
[----:B------:R-:W-:Y:S01]  /*1b190*/  STL [R1+0x22b0], R2 ;  /* 0x0022b00201007387 */ /* 0x000fe20000100800 */
[----:B--2---:R-:W-:-:S03]  /*1b1a0*/  IMAD.WIDE R4, R249, 0x4, R26 ;  /* 0x00000004f9047825 */ /* 0x004fc600078e021a */
[----:B------:R1:W-:Y:S04]  /*1b1b0*/  STL [R1+0x22a8], R3 ;  /* 0x0022a80301007387 */ /* 0x0003e80000100800 */
[----:B------:R-:W-:Y:S04]  /*1b1c0*/  STL [R1+0x22ac], R4 ;  /* 0x0022ac0401007387 */ /* 0x000fe80000100800 */
[----:B------:R1:W-:Y:S04]  /*1b1d0*/  LDGSTS.E [R0+0x28400], [R2.64], P3 ;  /* 0x2840000002007fae */ /* 0x0003e80009921844 */
[----:B------:R-:W2:Y:S04]  /*1b1e0*/  LDL.LU.64 R30, [R1+0x460] ;  /* 0x00046000011e7983 */ /* 0x000ea80000300a00 */
[----:B------:R-:W3:Y:S04]  /*1b1f0*/  LDL.LU.64 R26, [R1+0x458] ;  /* 0x00045800011a7983 */ /* 0x000ee80000300a00 */
[----:B------:R1:W-:Y:S04]  /*1b200*/  LDGSTS.E [R0+0x28c00], [R4.64], P3 ;  /* 0x28c0000004007fae */ /* 0x0003e80009921844 */
[----:B------:R1:W-:Y:S02]  /*1b210*/  STL [R1+0x22a4], R5 ;  /* 0x0022a40501007387 */ /* 0x0003e40000100800 */
[----:B-1----:R-:W-:-:S05]  /*1b220*/  IMAD.WIDE R2, R249, 0x4, R22 ;  /* 0x00000004f9027825 */ /* 0x002fca00078e0216 */
[----:B------:R-:W-:Y:S01]  /*1b230*/  STL [R1+0x22a0], R2 ;  /* 0x0022a00201007387 */ /* 0x000fe20000100800 */
[----:B------:R-:W-:-:S03]  /*1b240*/  IMAD.WIDE R4, R249, 0x4, R10 ;  /* 0x00000004f9047825 */ /* 0x000fc600078e020a */
[----:B------:R4:W-:Y:S04]  /*1b250*/  STL [R1+0x2298], R3 ;  /* 0x0022980301007387 */ /* 0x0009e80000100800 */
[----:B------:R-:W-:Y:S04]  /*1b260*/  STL [R1+0x229c], R4 ;  /* 0x00229c0401007387 */ /* 0x000fe80000100800 */
[----:B------:R-:W3:Y:S04]  /*1b270*/  LDL.LU.64 R22, [R1+0x450] ;  /* 0x0004500001167983 */ /* 0x000ee80000300a00 */
[----:B------:R-:W3:Y:S04]  /*1b280*/  LDL.LU.64 R10, [R1+0x448] ;  /* 0x00044800010a7983 */ /* 0x000ee80000300a00 */
[----:B------:R4:W-:Y:S04]  /*1b290*/  LDGSTS.E [R0+0x29400], [R2.64], P3 ;  /* 0x2940000002007fae */ /* 0x0009e80009921844 */
[----:B------:R1:W-:Y:S04]  /*1b2a0*/  LDGSTS.E [R0+0x29c00], [R4.64], P3 ;  /* 0x29c0000004007fae */ /* 0x0003e80009921844 */
[----:B------:R1:W-:Y:S01]  /*1b2b0*/  STL [R1+0x2294], R5 ;  /* 0x0022940501007387 */ /* 0x0003e20000100800 */
[----:B----4-:R-:W-:-:S04]  /*1b2c0*/  IMAD.WIDE R2, R249, 0x4, R38 ;  /* 0x00000004f9027825 */ /* 0x010fc800078e0226 */
[C---:B-1----:R-:W-:Y:S01]  /*1b2d0*/  IMAD.WIDE R4, R249.reuse, 0x4, R34 ;  /* 0x00000004f9047825 */ /* 0x042fe200078e0222 */
[----:B------:R-:W-:Y:S04]  /*1b2e0*/  STL [R1+0x2290], R2 ;  /* 0x0022900201007387 */ /* 0x000fe80000100800 */
[----:B------:R1:W-:Y:S04]  /*1b2f0*/  LDGSTS.E [R0+0x2a400], [R2.64], P3 ;  /* 0x2a40000002007fae */ /* 0x0003e80009921844 */
[----:B------:R1:W-:Y:S04]  /*1b300*/  STL [R1+0x2288], R3 ;  /* 0x0022880301007387 */ /* 0x0003e80000100800 */
[----:B------:R-:W-:Y:S04]  /*1b310*/  STL [R1+0x228c], R4 ;  /* 0x00228c0401007387 */ /* 0x000fe80000100800 */
[----:B------:R4:W-:Y:S01]  /*1b320*/  LDGSTS.E [R0+0x2ac00], [R4.64], P3 ;  /* 0x2ac0000004007fae */ /* 0x0009e20009921844 */
[----:B-1----:R-:W-:-:S03]  /*1b330*/  IMAD.WIDE R2, R249, 0x4, R18 ;  /* 0x00000004f9027825 */ /* 0x002fc600078e0212 */
[----:B------:R4:W-:Y:S04]  /*1b340*/  STL [R1+0x2284], R5 ;  /* 0x0022840501007387 */ /* 0x0009e80000100800 */
[----:B------:R-:W3:Y:S04]  /*1b350*/  LDL.LU.64 R18, [R1+0x440] ;  /* 0x0004400001127983 */ /* 0x000ee80000300a00 */
[----:B------:R2:W-:Y:S01]  /*1b360*/  LDGSTS.E [R0+0x2b400], [R2.64], P3 ;  /* 0x2b40000002007fae */ /* 0x0005e20009921844 */
[----:B----4-:R-:W-:-:S03]  /*1b370*/  IMAD.WIDE R4, R249, 0x4, R14 ;  /* 0x00000004f9047825 */ /* 0x010fc600078e020e */
[----:B------:R-:W4:Y:S04]  /*1b380*/  LDL.LU.64 R14, [R1+0x438] ;  /* 0x00043800010e7983 */ /* 0x000f280000300a00 */
[----:B------:R-:W-:Y:S04]  /*1b390*/  STL [R1+0x2280], R2 ;  /* 0x0022800201007387 */ /* 0x000fe80000100800 */
        /* <DEDUP_REMOVED lines=8> */
[----:B------:R1:W-:Y:S04]  /*1b420*/  LDGSTS.E [R0+0x2c400], [R2.64], P3 ;  /* 0x2c40000002007fae */ /* 0x0003e80009921844 */
[----:B------:R-:W2:Y:S04]  /*1b430*/  LDL.LU.64 R34, [R1+0x430] ;  /* 0x0004300001227983 */ /* 0x000ea80000300a00 */
[----:B------:R-:W3:Y:S04]  /*1b440*/  LDL.LU.64 R30, [R1+0x428] ;  /* 0x00042800011e7983 */ /* 0x000ee80000300a00 */
[----:B------:R-:W-:Y:S04]  /*1b450*/  STL [R1+0x226c], R4 ;  /* 0x00226c0401007387 */ /* 0x000fe80000100800 */
[----:B------:R1:W-:Y:S02]  /*1b460*/  LDGSTS.E [R0+0x2cc00], [R4.64], P3 ;  /* 0x2cc0000004007fae */ /* 0x0003e40009921844 */
[----:B-1----:R-:W-:-:S02]  /*1b470*/  IMAD.WIDE R2, R249, 0x4, R22 ;  /* 0x00000004f9027825 */ /* 0x002fc400078e0216 */
[----:B------:R1:W-:Y:S04]  /*1b480*/  STL [R1+0x2264], R5 ;  /* 0x0022640501007387 */ /* 0x0003e80000100800 */
[----:B------:R-:W-:Y:S04]  /*1b490*/  STL [R1+0x2260], R2 ;  /* 0x0022600201007387 */ /* 0x000fe80000100800 */
[----:B------:R4:W-:Y:S01]  /*1b4a0*/  LDGSTS.E [R0+0x2d400], [R2.64], P3 ;  /* 0x2d40000002007fae */ /* 0x0009e20009921844 */
[----:B-1----:R-:W-:-:S03]  /*1b4b0*/  IMAD.WIDE R4, R249, 0x4, R10 ;  /* 0x00000004f9047825 */ /* 0x002fc600078e020a */
[----:B------:R4:W-:Y:S04]  /*1b4c0*/  STL [R1+0x2258], R3 ;  /* 0x0022580301007387 */ /* 0x0009e80000100800 */
[----:B------:R-:W3:Y:S04]  /*1b4d0*/  LDL.LU.64 R26, [R1+0x518] ;  /* 0x00051800011a7983 */ /* 0x000ee80000300a00 */
[----:B------:R-:W-:Y:S04]  /*1b4e0*/  STL [R1+0x225c], R4 ;  /* 0x00225c0401007387 */ /* 0x000fe80000100800 */
[----:B------:R-:W3:Y:S04]  /*1b4f0*/  LDL.LU.64 R58, [R1+0x520] ;  /* 0x00052000013a7983 */ /* 0x000ee80000300a00 */
[----:B------:R-:W3:Y:S04]  /*1b500*/  LDL.LU.64 R54, [R1+0x528] ;  /* 0x0005280001367983 */ /* 0x000ee80000300a00 */
[----:B------:R-:W3:Y:S04]  /*1b510*/  LDL.LU.64 R10, [R1+0x530] ;  /* 0x00053000010a7983 */ /* 0x000ee80000300a00 */
[----:B------:R1:W-:Y:S04]  /*1b520*/  STL [R1+0x2254], R5 ;  /* 0x0022540501007387 */ /* 0x0003e80000100800 */
[----:B------:R-:W3:Y:S04]  /*1b530*/  LDL.LU.64 R50, [R1+0x538] ;  /* 0x0005380001327983 */ /* 0x000ee80000300a00 */
[----:B------:R-:W3:Y:S04]  /*1b540*/  LDL.LU.64 R22, [R1+0x540] ;  /* 0x0005400001167983 */ /* 0x000ee80000300a00 */
[----:B------:R1:W-:Y:S01]  /*1b550*/  LDGSTS.E [R0+0x2dc00], [R4.64], P3 ;  /* 0x2dc0000004007fae */ /* 0x0003e20009921844 */
[----:B----4-:R-:W-:-:S03]  /*1b560*/  IMAD.WIDE R2, R249, 0x4, R18 ;  /* 0x00000004f9027825 */ /* 0x010fc600078e0212 */
[----:B------:R-:W4:Y:S04]  /*1b570*/  LDL.LU.64 R46, [R1+0x548] ;  /* 0x00054800012e7983 */ /* 0x000f280000300a00 */
[----:B------:R-:W4:Y:S01]  /*1b580*/  LDL.LU.64 R42, [R1+0x550] ;  /* 0x00055000012a7983 */ /* 0x000f220000300a00 */
[----:B-1----:R-:W-:-:S03]  /*1b590*/  IMAD.WIDE R4, R249, 0x4, R14 ;  /* 0x00000004f9047825 */ /* 0x002fc600078e020e */
[----:B------:R-:W-:Y:S04]  /*1b5a0*/  STL [R1+0x2250], R2 ;  /* 0x0022500201007387 */ /* 0x000fe80000100800 */
[----:B------:R2:W-:Y:S04]  /*1b5b0*/  STL [R1+0x2248], R3 ;  /* 0x0022480301007387 */ /* 0x0005e80000100800 */
[----:B------:R-:W4:Y:S04]  /*1b5c0*/  LDL.LU.64 R38, [R1+0x558] ;  /* 0x0005580001267983 */ /* 0x000f280000300a00 */
[----:B------:R-:W-:Y:S04]  /*1b5d0*/  STL [R1+0x224c], R4 ;  /* 0x00224c0401007387 */ /* 0x000fe80000100800 */
[----:B------:R2:W-:Y:S04]  /*1b5e0*/  LDGSTS.E [R0+0x2e400], [R2.64], P3 ;  /* 0x2e40000002007fae */ /* 0x0005e80009921844 */
[----:B------:R-:W4:Y:S04]  /*1b5f0*/  LDL.LU.64 R18, [R1+0x560] ;  /* 0x0005600001127983 */ /* 0x000f280000300a00 */
[----:B------:R3:W-:Y:S04]  /*1b600*/  STL [R1+0x2244], R5 ;  /* 0x0022440501007387 */ /* 0x0007e80000100800 */
[----:B------:R-:W4:Y:S04]  /*1b610*/  LDL.LU.64 R14, [R1+0x568] ;  /* 0x00056800010e7983 */ /* 0x000f280000300a00 */
[----:B------:R3:W-:Y:S01]  /*1b620*/  LDGSTS.E [R0+0x2ec00], [R4.64], P3 ;  /* 0x2ec0000004007fae */ /* 0x0007e20009921844 */
[----:B--2---:R-:W-:-:S03]  /*1b630*/  IMAD.WIDE R2, R249, 0x4, R34 ;  /* 0x00000004f9027825 */ /* 0x004fc600078e0222 */
[----:B------:R-:W2:Y:S01]  /*1b640*/  LDL.LU.64 R34, [R1+0x570] ;  /* 0x0005700001227983 */ /* 0x000ea20000300a00 */
[----:B---3--:R-:W-:-:S03]  /*1b650*/  IMAD.WIDE R4, R249, 0x4, R30 ;  /* 0x00000004f9047825 */ /* 0x008fc600078e021e */
[----:B------:R-:W-:Y:S04]  /*1b660*/  STL [R1+0x2240], R2 ;  /* 0x0022400201007387 */ /* 0x000fe80000100800 */
[----:B------:R1:W-:Y:S04]  /*1b670*/  STL [R1+0x2238], R3 ;  /* 0x0022380301007387 */ /* 0x0003e80000100800 */
[----:B------:R-:W3:Y:S04]  /*1b680*/  LDL.LU.64 R30, [R1+0x578] ;  /* 0x00057800011e7983 */ /* 0x000ee80000300a00 */
[----:B------:R1:W-:Y:S04]  /*1b690*/  LDGSTS.E [R0+0x2f400], [R2.64], P3 ;  /* 0x2f40000002007fae */ /* 0x0003e80009921844 */
[----:B------:R-:W-:Y:S04]  /*1b6a0*/  STL [R1+0x223c], R4 ;  /* 0x00223c0401007387 */ /* 0x000fe80000100800 */
[----:B------:R4:W-:Y:S04]  /*1b6b0*/  STL [R1+0x2234], R5 ;  /* 0x0022340501007387 */ /* 0x0009e80000100800 */
[----:B------:R4:W-:Y:S01]  /*1b6c0*/  LDGSTS.E [R0+0x2fc00], [R4.64], P3 ;  /* 0x2fc0000004007fae */ /* 0x0009e20009921844 */
[----:B-1----:R-:W-:-:S03]  /*1b6d0*/  IMAD.WIDE R2, R249, 0x4, R26 ;  /* 0x00000004f9027825 */ /* 0x002fc600078e021a */
[----:B------:R-:W3:Y:S01]  /*1b6e0*/  LDL.LU.64 R26, [R1+0x580] ;  /* 0x00058000011a7983 */ /* 0x000ee20000300a00 */
[----:B------:R-:W-:-:S04]  /*1b6f0*/  IMAD.WIDE R68, R249, 0x4, R54 ;  /* 0x00000004f9447825 */ /* 0x000fc800078e0236 */
[C---:B------:R-:W-:Y:S01]  /*1b700*/  IMAD.WIDE R66, R249.reuse, 0x4, R10 ;  /* 0x00000004f9427825 */ /* 0x040fe200078e020a */
[----:B------:R1:W-:Y:S04]  /*1b710*/  LDGSTS.E [R0+0x30400], [R68.64], P3 ;  /* 0x3040000044007fae */ /* 0x0003e80009921844 */
[----:B------:R-:W3:Y:S01]  /*1b720*/  LDL.LU.64 R10, [R1+0x588] ;  /* 0x00058800010a7983 */ /* 0x000ee20000300a00 */
[----:B------:R-:W-:-:S03]  /*1b730*/  IMAD.WIDE R62, R249, 0x4, R22 ;  /* 0x00000004f93e7825 */ /* 0x000fc600078e0216 */
[----:B------:R1:W-:Y:S04]  /*1b740*/  LDGSTS.E [R0+0x30c00], [R66.64], P3 ;  /* 0x30c0000042007fae */ /* 0x0003e80009921844 */
[----:B------:R-:W3:Y:S04]  /*1b750*/  LDL.LU.64 R22, [R1+0x590] ;  /* 0x0005900001167983 */ /* 0x000ee80000300a00 */
[----:B------:R-:W-:Y:S04]  /*1b760*/  STL.64 [R1+0x19a0], R68 ;  /* 0x0019a04401007387 */ /* 0x000fe80000100a00 */
[----:B------:R-:W-:Y:S04]  /*1b770*/  STL.64 [R1+0x19a8], R66 ;  /* 0x0019a84201007387 */ /* 0x000fe80000100a00 */
[----:B------:R-:W3:Y:S01]  /*1b780*/  LDL.LU.64 R70, [R1+0x598] ;  /* 0x0005980001467983 */ /* 0x000ee20000300a00 */
[----:B------:R-:W-:-:S04]  /*1b790*/  IMAD.WIDE R64, R249, 0x4, R50 ;  /* 0x00000004f9407825 */ /* 0x000fc800078e0232 */
[C---:B----4-:R-:W-:Y:S01]  /*1b7a0*/  IMAD.WIDE R60, R249.reuse, 0x4, R46 ;  /* 0x00000004f93c7825 */ /* 0x050fe200078e022e */
[----:B------:R-:W-:Y:S03]  /*1b7b0*/  STL.64 [R1+0x1a10], R64 ;  /* 0x001a104001007387 */ /* 0x000fe60000100a00 */
[C---:B------:R-:W-:Y:S01]  /*1b7c0*/  IMAD.WIDE R4, R249.reuse, 0x4, R58 ;  /* 0x00000004f9047825 */ /* 0x040fe200078e023a */
[----:B------:R1:W-:Y:S03]  /*1b7d0*/  LDGSTS.E [R0+0x31400], [R64.64], P3 ;  /* 0x3140000040007fae */ /* 0x0003e60009921844 */
[C---:B------:R-:W-:Y:S01]  /*1b7e0*/  IMAD.WIDE R56, R249.reuse, 0x4, R38 ;  /* 0x00000004f9387825 */ /* 0x040fe200078e0226 */
[----:B------:R1:W-:Y:S03]  /*1b7f0*/  LDGSTS.E [R0+0x31c00], [R62.64], P3 ;  /* 0x31c000003e007fae */ /* 0x0003e60009921844 */
[C---:B------:R-:W-:Y:S01]  /*1b800*/  IMAD.WIDE R58, R249.reuse, 0x4, R42 ;  /* 0x00000004f93a7825 */ /* 0x040fe200078e022a */
[----:B------:R-:W4:Y:S03]  /*1b810*/  LDL.LU.64 R38, [R1+0x5a0] ;  /* 0x0005a00001267983 */ /* 0x000f260000300a00 */
[C---:B------:R-:W-:Y:S01]  /*1b820*/  IMAD.WIDE R54, R249.reuse, 0x4, R18 ;  /* 0x00000004f9367825 */ /* 0x040fe200078e0212 */
[----:B------:R-:W-:Y:S04]  /*1b830*/  STL.64 [R1+0x1a28], R62 ;  /* 0x001a283e01007387 */ /* 0x000fe80000100a00 */
[----:B------:R-:W-:Y:S01]  /*1b840*/  STL.64 [R1+0x1a50], R60 ;  /* 0x001a503c01007387 */ /* 0x000fe20000100a00 */
[----:B------:R-:W-:-:S03]  /*1b850*/  IMAD.WIDE R52, R249, 0x4, R14 ;  /* 0x00000004f9347825 */ /* 0x000fc600078e020e */
[----:B------:R-:W4:Y:S04]  /*1b860*/  LDL.LU.64 R18, [R1+0x5a8] ;  /* 0x0005a80001127983 */ /* 0x000f280000300a00 */
[----:B------:R-:W4:Y:S04]  /*1b870*/  LDL.LU.64 R14, [R1+0x5b0] ;  /* 0x0005b000010e7983 */ /* 0x000f280000300a00 */
[----:B------:R-:W-:Y:S04]  /*1b880*/  STL.64 [R1+0x1a68], R58 ;  /* 0x001a683a01007387 */ /* 0x000fe80000100a00 */
[----:B------:R-:W4:Y:S04]  /*1b890*/  LDL.LU.64 R102, [R1+0x5b8] ;  /* 0x0005b80001667983 */ /* 0x000f280000300a00 */
[----:B------:R1:W-:Y:S04]  /*1b8a0*/  LDGSTS.E [R0+0x32400], [R60.64], P3 ;  /* 0x324000003c007fae */ /* 0x0003e80009921844 */
[----:B------:R1:W-:Y:S04]  /*1b8b0*/  LDGSTS.E [R0+0x32c00], [R58.64], P3 ;  /* 0x32c000003a007fae */ /* 0x0003e80009921844 */
[----:B------:R1:W-:Y:S04]  /*1b8c0*/  LDGSTS.E [R0+0x33400], [R56.64], P3 ;  /* 0x3340000038007fae */ /* 0x0003e80009921844 */
[----:B------:R1:W-:Y:S04]  /*1b8d0*/  LDGSTS.E [R0+0x33c00], [R54.64], P3 ;  /* 0x33c0000036007fae */ /* 0x0003e80009921844 */
[----:B------:R1:W-:Y:S01]  /*1b8e0*/  LDGSTS.E [R0+0x34400], [R52.64], P3 ;  /* 0x3440000034007fae */ /* 0x0003e20009921844 */
[----:B--2---:R-:W-:-:S03]  /*1b8f0*/  IMAD.WIDE R50, R249, 0x4, R34 ;  /* 0x00000004f9327825 */ /* 0x004fc600078e0222 */
[----:B------:R-:W2:Y:S04]  /*1b900*/  LDL.LU.64 R34, [R1+0x5c0] ;  /* 0x0005c00001227983 */ /* 0x000ea80000300a00 */
[----:B------:R-:W-:Y:S04]  /*1b910*/  STL.64 [R1+0x1a70], R56 ;  /* 0x001a703801007387 */ /* 0x000fe80000100a00 */
[----:B------:R-:W2:Y:S01]  /*1b920*/  LDL.LU.64 R98, [R1+0x5c8] ;  /* 0x0005c80001627983 */ /* 0x000ea20000300a00 */
[----:B---3--:R-:W-:-:S03]  /*1b930*/  IMAD.WIDE R48, R249, 0x4, R30 ;  /* 0x00000004f9307825 */ /* 0x008fc600078e021e */
[----:B------:R-:W3:Y:S04]  /*1b940*/  LDL.LU.64 R30, [R1+0x5d0] ;  /* 0x0005d000011e7983 */ /* 0x000ee80000300a00 */
[----:B------:R-:W-:Y:S04]  /*1b950*/  STL.64 [R1+0x1a78], R54 ;  /* 0x001a783601007387 */ /* 0x000fe80000100a00 */
[----:B------:R-:W3:Y:S04]  /*1b960*/  LDL.LU.64 R94, [R1+0x5d8] ;  /* 0x0005d800015e7983 */ /* 0x000ee80000300a00 */
[----:B------:R1:W-:Y:S04]  /*1b970*/  LDGSTS.E [R0+0x34c00], [R50.64], P3 ;  /* 0x34c0000032007fae */ /* 0x0003e80009921844 */
[----:B------:R1:W-:Y:S01]  /*1b980*/  LDGSTS.E [R0+0x35400], [R48.64], P3 ;  /* 0x3540000030007fae */ /* 0x0003e20009921844 */
[----:B------:R-:W-:-:S03]  /*1b990*/  IMAD.WIDE R46, R249, 0x4, R26 ;  /* 0x00000004f92e7825 */ /* 0x000fc600078e021a */
[----:B------:R-:W3:Y:S04]  /*1b9a0*/  LDL.LU.64 R26, [R1+0x5e0] ;  /* 0x0005e000011a7983 */ /* 0x000ee80000300a00 */
[----:B------:R-:W-:Y:S04]  /*1b9b0*/  STL.64 [R1+0x1a80], R52 ;  /* 0x001a803401007387 */ /* 0x000fe80000100a00 */
[----:B------:R-:W3:Y:S04]  /*1b9c0*/  LDL.LU.64 R90, [R1+0x5e8] ;  /* 0x0005e800015a7983 */ /* 0x000ee80000300a00 */
[----:B------:R1:W-:Y:S01]  /*1b9d0*/  LDGSTS.E [R0+0x35c00], [R46.64], P3 ;  /* 0x35c000002e007fae */ /* 0x0003e20009921844 */
[----:B------:R-:W-:-:S03]  /*1b9e0*/  IMAD.WIDE R44, R249, 0x4, R10 ;  /* 0x00000004f92c7825 */ /* 0x000fc600078e020a */
[----:B------:R-:W3:Y:S04]  /*1b9f0*/  LDL.LU.64 R10, [R1+0x5f0] ;  /* 0x0005f000010a7983 */ /* 0x000ee80000300a00 */
[----:B------:R-:W-:Y:S04]  /*1ba00*/  STL.64 [R1+0x1a88], R50 ;  /* 0x001a883201007387 */ /* 0x000fe80000100a00 */
[----:B------:R1:W-:Y:S01]  /*1ba10*/  LDGSTS.E [R0+0x36400], [R44.64], P3 ;  /* 0x364000002c007fae */ /* 0x0003e20009921844 */
[----:B------:R-:W-:-:S03]  /*1ba20*/  IMAD.WIDE R42, R249, 0x4, R22 ;  /* 0x00000004f92a7825 */ /* 0x000fc600078e0216 */
[----:B------:R-:W3:Y:S04]  /*1ba30*/  LDL.LU.64 R22, [R1+0x5f8] ;  /* 0x0005f80001167983 */ /* 0x000ee80000300a00 */
[----:B------:R-:W3:Y:S04]  /*1ba40*/  LDL.LU.64 R86, [R1+0x600] ;  /* 0x0006000001567983 */ /* 0x000ee80000300a00 */
[----:B------:R-:W-:Y:S04]  /*1ba50*/  STL.64 [R1+0x1a90], R48 ;  /* 0x001a903001007387 */ /* 0x000fe80000100a00 */
[----:B------:R-:W3:Y:S01]  /*1ba60*/  LDL.LU.64 R82, [R1+0x608] ;  /* 0x0006080001527983 */ /* 0x000ee20000300a00 */
[----:B------:R-:W-:-:S03]  /*1ba70*/  IMAD.WIDE R40, R249, 0x4, R70 ;  /* 0x00000004f9287825 */ /* 0x000fc600078e0246 */
[----:B------:R-:W3:Y:S04]  /*1ba80*/  LDL.LU.64 R78, [R1+0x610] ;  /* 0x00061000014e7983 */ /* 0x000ee80000300a00 */
[----:B------:R-:W-:Y:S04]  /*1ba90*/  STL.64 [R1+0x1b40], R46 ;  /* 0x001b402e01007387 */ /* 0x000fe80000100a00 */
[----:B------:R-:W3:Y:S04]  /*1baa0*/  LDL.LU.64 R74, [R1+0x620] ;  /* 0x00062000014a7983 */ /* 0x000ee80000300a00 */
[----:B------:R-:W3:Y:S01]  /*1bab0*/  LDL.LU.64 R70, [R1+0x618] ;  /* 0x0006180001467983 */ /* 0x000ee20000300a00 */
[----:B----4-:R-:W-:-:S03]  /*1bac0*/  IMAD.WIDE R38, R249, 0x4, R38 ;  /* 0x00000004f9267825 */ /* 0x010fc600078e0226 */
[----:B------:R-:W-:Y:S04]  /*1bad0*/  STL.64 [R1+0x1b38], R44 ;  /* 0x001b382c01007387 */ /* 0x000fe80000100a00 */
[----:B------:R-:W-:Y:S01]  /*1bae0*/  STL.64 [R1+0x1b30], R42 ;  /* 0x001b302a01007387 */ /* 0x000fe20000100a00 */
[----:B------:R-:W-:-:S03]  /*1baf0*/  IMAD.WIDE R18, R249, 0x4, R18 ;  /* 0x00000004f9127825 */ /* 0x000fc600078e0212 */
[----:B------:R-:W-:Y:S01]  /*1bb00*/  STL.64 [R1+0x1b28], R40 ;  /* 0x001b282801007387 */ /* 0x000fe20000100a00 */
[----:B------:R-:W-:-:S03]  /*1bb10*/  IMAD.WIDE R14, R249, 0x4, R14 ;  /* 0x00000004f90e7825 */ /* 0x000fc600078e020e */
[----:B------:R-:W-:Y:S04]  /*1bb20*/  STL.64 [R1+0x1b20], R38 ;  /* 0x001b202601007387 */ /* 0x000fe80000100a00 */
[----:B------:R4:W-:Y:S01]  /*1bb30*/  STL.64 [R1+0x1b18], R18 ;  /* 0x001b181201007387 */ /* 0x0009e20000100a00 */
[----:B------:R-:W-:-:S03]  /*1bb40*/  IMAD.WIDE R36, R249, 0x4, R102 ;  /* 0x00000004f9247825 */ /* 0x000fc600078e0266 */
[----:B------:R1:W-:Y:S04]  /*1bb50*/  STL.64 [R1+0x1b10], R14 ;  /* 0x001b100e01007387 */ /* 0x0003e80000100a00 */
[----:B------:R-:W-:Y:S04]  /*1bb60*/  STL.64 [R1+0x1b08], R36 ;  /* 0x001b082401007387 */ /* 0x000fe80000100a00 */
[----:B------:R1:W-:Y:S04]  /*1bb70*/  LDGSTS.E [R0+0x36c00], [R42.64], P3 ;  /* 0x36c000002a007fae */ /* 0x0003e80009921844 */
[----:B------:R1:W-:Y:S04]  /*1bb80*/  LDGSTS.E [R0+0x37400], [R40.64], P3 ;  /* 0x3740000028007fae */ /* 0x0003e80009921844 */
[----:B------:R1:W-:Y:S04]  /*1bb90*/  LDGSTS.E [R0+0x37c00], [R38.64], P3 ;  /* 0x37c0000026007fae */ /* 0x0003e80009921844 */
[----:B------:R4:W-:Y:S04]  /*1bba0*/  LDGSTS.E [R0+0x38400], [R18.64], P3 ;  /* 0x3840000012007fae */ /* 0x0009e80009921844 */
[----:B------:R1:W-:Y:S04]  /*1bbb0*/  LDGSTS.E [R0+0x38c00], [R14.64], P3 ;  /* 0x38c000000e007fae */ /* 0x0003e80009921844 */
[----:B------:R1:W-:Y:S01]  /*1bbc0*/  LDGSTS.E [R0+0x39400], [R36.64], P3 ;  /* 0x3940000024007fae */ /* 0x0003e20009921844 */
[----:B------:R-:W-:-:S05]  /*1bbd0*/  IMAD.SHL.U32 R248, R248, 0x4, RZ ;  /* 0x00000004f8f87824 */ /* 0x000fca00078e00ff */
[----:B------:R-:W-:Y:S01]  /*1bbe0*/  LOP3.LUT R248, R248, 0x110, R251, 0x78, !PT ;  /* 0x00000110f8f87812 */ /* 0x000fe200078e78fb */
[----:B--2---:R-:W-:-:S04]  /*1bbf0*/  IMAD.WIDE R34, R249, 0x4, R34 ;  /* 0x00000004f9227825 */ /* 0x004fc800078e0222 */
[C---:B------:R-:W-:Y:S01]  /*1bc00*/  IMAD.WIDE R32, R249.reuse, 0x4, R98 ;  /* 0x00000004f9207825 */ /* 0x040fe200078e0262 */
[----:B------:R-:W-:Y:S03]  /*1bc10*/  STL.64 [R1+0x1b00], R34 ;  /* 0x001b002201007387 */ /* 0x000fe60000100a00 */
[C---:B---3--:R-:W-:Y:S01]  /*1bc20*/  IMAD.WIDE R30, R249.reuse, 0x4, R30 ;  /* 0x00000004f91e7825 */ /* 0x048fe200078e021e */
[----:B------:R-:W-:Y:S03]  /*1bc30*/  STL.64 [R1+0x1af8], R32 ;  /* 0x001af82001007387 */ /* 0x000fe60000100a00 */
[C---:B------:R-:W-:Y:S01]  /*1bc40*/  IMAD.WIDE R28, R249.reuse, 0x4, R94 ;  /* 0x00000004f91c7825 */ /* 0x040fe200078e025e */
[----:B------:R-:W-:Y:S04]  /*1bc50*/  STL.64 [R1+0x1af0], R30 ;  /* 0x001af01e01007387 */ /* 0x000fe80000100a00 */
[----:B------:R-:W-:Y:S04]  /*1bc60*/  STL.64 [R1+0x1ae8], R28 ;  /* 0x001ae81c01007387 */ /* 0x000fe80000100a00 */
[----:B------:R2:W-:Y:S04]  /*1bc70*/  LDGSTS.E [R0+0x39c00], [R34.64], P3 ;  /* 0x39c0000022007fae */ /* 0x0005e80009921844 */
[----:B------:R3:W-:Y:S01]  /*1bc80*/  LDGSTS.E [R0+0x3a400], [R32.64], P3 ;  /* 0x3a40000020007fae */ /* 0x0007e20009921844 */
[----:B------:R-:W-:-:S03]  /*1bc90*/  IMAD.WIDE R26, R249, 0x4, R26 ;  /* 0x00000004f91a7825 */ /* 0x000fc600078e021a */
[----:B------:R1:W-:Y:S01]  /*1bca0*/  LDGSTS.E [R0+0x3ac00], [R30.64], P3 ;  /* 0x3ac000001e007fae */ /* 0x0003e20009921844 */
[----:B------:R-:W-:-:S03]  /*1bcb0*/  IMAD.WIDE R24, R249, 0x4, R90 ;  /* 0x00000004f9187825 */ /* 0x000fc600078e025a */
[----:B------:R1:W-:Y:S04]  /*1bcc0*/  STL.64 [R1+0x1ae0], R26 ;  /* 0x001ae01a01007387 */ /* 0x0003e80000100a00 */
[----:B------:R-:W-:Y:S04]  /*1bcd0*/  STL.64 [R1+0x1ad8], R24 ;  /* 0x001ad81801007387 */ /* 0x000fe80000100a00 */
[----:B------:R3:W-:Y:S01]  /*1bce0*/  LDGSTS.E [R0+0x3b400], [R28.64], P3 ;  /* 0x3b4000001c007fae */ /* 0x0007e20009921844 */
[----:B------:R-:W-:-:S03]  /*1bcf0*/  IMAD.WIDE R10, R249, 0x4, R10 ;  /* 0x00000004f90a7825 */ /* 0x000fc600078e020a */
[----:B------:R1:W-:Y:S04]  /*1bd00*/  LDGSTS.E [R0+0x3bc00], [R26.64], P3 ;  /* 0x3bc000001a007fae */ /* 0x0003e80009921844 */
[----:B------:R1:W-:Y:S04]  /*1bd10*/  STL.64 [R1+0x1ad0], R10 ;  /* 0x001ad00a01007387 */ /* 0x0003e80000100a00 */
[----:B------:R3:W-:Y:S01]  /*1bd20*/  LDGSTS.E [R0+0x3c400], [R24.64], P3 ;  /* 0x3c40000018007fae */ /* 0x0007e20009921844 */
[----:B------:R-:W-:-:S03]  /*1bd30*/  IMAD.WIDE R22, R249, 0x4, R22 ;  /* 0x00000004f9167825 */ /* 0x000fc600078e0216 */
[----:B------:R1:W-:Y:S01]  /*1bd40*/  LDGSTS.E [R0+0x3cc00], [R10.64], P3 ;  /* 0x3cc000000a007fae */ /* 0x0003e20009921844 */
[----:B------:R-:W-:-:S03]  /*1bd50*/  IMAD.WIDE R20, R249, 0x4, R86 ;  /* 0x00000004f9147825 */ /* 0x000fc600078e0256 */
[----:B------:R1:W-:Y:S01]  /*1bd60*/  STL.64 [R1+0x1ac8], R22 ;  /* 0x001ac81601007387 */ /* 0x0003e20000100a00 */
        /* <DEDUP_REMOVED lines=8> */
[----:B------:R-:W-:Y:S04]  /*1bdf0*/  STL.64 [R1+0x1aa0], R6 ;  /* 0x001aa00601007387 */ /* 0x000fe80000100a00 */
[----:B----4-:R-:W4:Y:S04]  /*1be00*/  LDL.LU.64 R18, [R1+0x760] ;  /* 0x0007600001127983 */ /* 0x010f280000300a00 */
[----:B-1----:R-:W2:Y:S04]  /*1be10*/  LDL.LU.64 R14, [R1+0x758] ;  /* 0x00075800010e7983 */ /* 0x002ea80000300a00 */
[----:B------:R-:W3:Y:S04]  /*1be20*/  LDL.LU.64 R26, [R1+0x750] ;  /* 0x00075000011a7983 */ /* 0x000ee80000300a00 */
[----:B------:R-:W3:Y:S04]  /*1be30*/  LDL.LU.64 R10, [R1+0x748] ;  /* 0x00074800010a7983 */ /* 0x000ee80000300a00 */
[----:B------:R1:W-:Y:S01]  /*1be40*/  LDGSTS.E [R0+0x3d400], [R22.64], P3 ;  /* 0x3d40000016007fae */ /* 0x0003e20009921844 */
[----:B------:R-:W-:-:S03]  /*1be50*/  LOP3.LUT R248, R248, 0x60, RZ, 0x3c, !PT ;  /* 0x00000060f8f87812 */ /* 0x000fc600078e3cff */
[----:B------:R2:W-:Y:S04]  /*1be60*/  LDGSTS.E [R0+0x3dc00], [R20.64], P3 ;  /* 0x3dc0000014007fae */ /* 0x0005e80009921844 */
[----:B------:R2:W-:Y:S04]  /*1be70*/  LDGSTS.E [R0+0x3e400], [R16.64], P3 ;  /* 0x3e40000010007fae */ /* 0x0005e80009921844 */
[----:B-1----:R-:W3:Y:S04]  /*1be80*/  LDL.LU.64 R22, [R1+0x628] ;  /* 0x0006280001167983 */ /* 0x002ee80000300a00 */
[----:B------:R-:W3:Y:S04]  /*1be90*/  LDL.LU.64 R250, [R1+0x630] ;  /* 0x0006300001fa7983 */ /* 0x000ee80000300a00 */
[----:B------:R1:W-:Y:S04]  /*1bea0*/  LDGSTS.E [R0+0x3ec00], [R12.64], P3 ;  /* 0x3ec000000c007fae */ /* 0x0003e80009921844 */
[----:B------:R-:W-:Y:S04]  /*1beb0*/  STL [R1+0x2230], R2 ;  /* 0x0022300201007387 */ /* 0x000fe80000100800 */
[----:B------:R1:W-:Y:S04]  /*1bec0*/  LDGSTS.E [R0+0x3f400], [R8.64], P3 ;  /* 0x3f40000008007fae */ /* 0x0003e80009921844 */
[----:B------:R4:W-:Y:S04]  /*1bed0*/  STL [R1+0x2228], R3 ;  /* 0x0022280301007387 */ /* 0x0009e80000100800 */
[----:B------:R1:W-:Y:S04]  /*1bee0*/  LDGSTS.E [R0+0x3fc00], [R6.64], P3 ;  /* 0x3fc0000006007fae */ /* 0x0003e80009921844 */
[----:B------:R-:W-:Y:S04]  /*1bef0*/  STL [R1+0x222c], R4 ;  /* 0x00222c0401007387 */ /* 0x000fe80000100800 */
[----:B------:R4:W-:Y:S04]  /*1bf00*/  LDGSTS.E [R248+0x20600], [R2.64], P3 ;  /* 0x2060000002f87fae */ /* 0x0009e80009921844 */
[----:B------:R2:W-:Y:S04]  /*1bf10*/  STL [R1+0x2220], R5 ;  /* 0x0022200501007387 */ /* 0x0005e80000100800 */
[----:B------:R-:W3:Y:S04]  /*1bf20*/  LDL.LU.64 R30, [R1+0x638] ;  /* 0x00063800011e7983 */ /* 0x000ee80000300a00 */
[----:B------:R2:W-:Y:S01]  /*1bf30*/  LDGSTS.E [R248+0x20e00], [R4.64], P3 ;  /* 0x20e0000004f87fae */ /* 0x0005e20009921844 */
[----:B----4-:R-:W-:-:S03]  /*1bf40*/  IMAD.WIDE R2, R249, 0x4, R18 ;  /* 0x00000004f9027825 */ /* 0x010fc600078e0212 */
[----:B------:R-:W4:Y:S01]  /*1bf50*/  LDL.LU.64 R18, [R1+0x648] ;  /* 0x0006480001127983 */ /* 0x000f220000300a00 */
[----:B--2---:R-:W-:-:S03]  /*1bf60*/  IMAD.WIDE R4, R249, 0x4, R14 ;  /* 0x00000004f9047825 */ /* 0x004fc600078e020e */
[----:B------:R-:W-:Y:S04]  /*1bf70*/  STL [R1+0x2224], R2 ;  /* 0x0022240201007387 */ /* 0x000fe80000100800 */
[----:B------:R3:W-:Y:S04]  /*1bf80*/  STL [R1+0x2218], R3 ;  /* 0x0022180301007387 */ /* 0x0007e80000100800 */
[----:B------:R-:W-:Y:S04]  /*1bf90*/  STL [R1+0x221c], R4 ;  /* 0x00221c0401007387 */ /* 0x000fe80000100800 */
[----:B------:R2:W-:Y:S04]  /*1bfa0*/  STL [R1+0x2210], R5 ;  /* 0x0022100501007387 */ /* 0x0005e80000100800 */
[----:B------:R-:W4:Y:S04]  /*1bfb0*/  LDL.LU.64 R14, [R1+0x650] ;  /* 0x00065000010e7983 */ /* 0x000f280000300a00 */
[----:B------:R3:W-:Y:S04]  /*1bfc0*/  LDGSTS.E [R248+0x21600], [R2.64], P3 ;  /* 0x2160000002f87fae */ /* 0x0007e80009921844 */
[----:B------:R2:W-:Y:S01]  /*1bfd0*/  LDGSTS.E [R248+0x21e00], [R4.64], P3 ;  /* 0x21e0000004f87fae */ /* 0x0005e20009921844 */
[----:B---3--:R-:W-:-:S03]  /*1bfe0*/  IMAD.WIDE R2, R249, 0x4, R26 ;  /* 0x00000004f9027825 */ /* 0x008fc600078e021a */
[----:B------:R-:W3:Y:S01]  /*1bff0*/  LDL.LU.64 R26, [R1+0x660] ;  /* 0x00066000011a7983 */ /* 0x000ee20000300a00 */
[----:B--2---:R-:W-:-:S03]  /*1c000*/  IMAD.WIDE R4, R249, 0x4, R10 ;  /* 0x00000004f9047825 */ /* 0x004fc600078e020a */
[----:B------:R-:W-:Y:S04]  /*1c010*/  STL [R1+0x2214], R2 ;  /* 0x0022140201007387 */ /* 0x000fe80000100800 */
[----:B------:R2:W-:Y:S04]  /*1c020*/  STL [R1+0x2208], R3 ;  /* 0x0022080301007387 */ /* 0x0005e80000100800 */
[----:B------:R-:W-:Y:S04]  /*1c030*/  STL [R1+0x220c], R4 ;  /* 0x00220c0401007387 */ /* 0x000fe80000100800 */
[----:B------:R-:W3:Y:S04]  /*1c040*/  LDL.LU.64 R10, [R1+0x668] ;  /* 0x00066800010a7983 */ /* 0x000ee80000300a00 */
[----:B------:R2:W-:Y:S04]  /*1c050*/  LDGSTS.E [R248+0x22600], [R2.64], P3 ;  /* 0x2260000002f87fae */ /* 0x0005e80009921844 */
[----:B------:R1:W-:Y:S04]  /*1c060*/  STL [R1+0x2204], R5 ;  /* 0x0022040501007387 */ /* 0x0003e80000100800 */
[----:B------:R1:W-:Y:S01]  /*1c070*/  LDGSTS.E [R248+0x22e00], [R4.64], P3 ;  /* 0x22e0000004f87fae */ /* 0x0003e20009921844 */
[----:B--2---:R-:W-:-:S03]  /*1c080*/  IMAD.WIDE R2, R249, 0x4, R22 ;  /* 0x00000004f9027825 */ /* 0x004fc600078e0216 */
[----:B------:R-:W2:Y:S01]  /*1c090*/  LDL.LU.64 R22, [R1+0x678] ;  /* 0x0006780001167983 */ /* 0x000ea20000300a00 */
[----:B-1----:R-:W-:-:S03]  /*1c0a0*/  IMAD.WIDE R4, R249, 0x4, R250 ;  /* 0x00000004f9047825 */ /* 0x002fc600078e02fa */
[----:B------:R-:W-:Y:S04]  /*1c0b0*/  STL [R1+0x2200], R2 ;  /* 0x0022000201007387 */ /* 0x000fe80000100800 */
[----:B------:R1:W-:Y:S04]  /*1c0c0*/  STL [R1+0x21f8], R3 ;  /* 0x0021f80301007387 */ /* 0x0003e80000100800 */
[----:B------:R-:W-:Y:S04]  /*1c0d0*/  STL [R1+0x21fc], R4 ;  /* 0x0021fc0401007387 */ /* 0x000fe80000100800 */
[----:B------:R-:W2:Y:S04]  /*1c0e0*/  LDL.LU.64 R250, [R1+0x680] ;  /* 0x0006800001fa7983 */ /* 0x000ea80000300a00 */
[----:B------:R1:W-:Y:S04]  /*1c0f0*/  LDGSTS.E [R248+0x23600], [R2.64], P3 ;  /* 0x2360000002f87fae */ /* 0x0003e80009921844 */
[----:B------:R4:W-:Y:S04]  /*1c100*/  STL [R1+0x21f4], R5 ;  /* 0x0021f40501007387 */ /* 0x0009e80000100800 */
[----:B------:R4:W-:Y:S01]  /*1c110*/  LDGSTS.E [R248+0x23e00], [R4.64], P3 ;  /* 0x23e0000004f87fae */ /* 0x0009e20009921844 */
[----:B-1----:R-:W-:-:S03]  /*1c120*/  IMAD.WIDE R2, R249, 0x4, R30 ;  /* 0x00000004f9027825 */ /* 0x002fc600078e021e */
[----:B------:R-:W2:Y:S04]  /*1c130*/  LDL.LU.64 R30, [R1+0x690] ;  /* 0x00069000011e7983 */ /* 0x000ea80000300a00 */
[----:B------:R-:W-:Y:S04]  /*1c140*/  STL [R1+0x21f0], R2 ;  /* 0x0021f00201007387 */ /* 0x000fe80000100800 */
[----:B------:R1:W-:Y:S04]  /*1c150*/  STL [R1+0x21e8], R3 ;  /* 0x0021e80301007387 */ /* 0x0003e80000100800 */
[----:B------:R1:W-:Y:S01]  /*1c160*/  LDGSTS.E [R248+0x24600], [R2.64], P3 ;  /* 0x2460000002f87fae */ /* 0x0003e20009921844 */
[----:B----4-:R-:W-:-:S05]  /*1c170*/  IMAD.WIDE R4, R249, 0x4, R18 ;  /* 0x00000004f9047825 */ /* 0x010fca00078e0212 */
[----:B------:R-:W-:Y:S04]  /*1c180*/  STL [R1+0x21ec], R4 ;  /* 0x0021ec0401007387 */ /* 0x000fe80000100800 */
[----:B------:R-:W4:Y:S04]  /*1c190*/  LDL.LU.64 R18, [R1+0x698] ;  /* 0x0006980001127983 */ /* 0x000f280000300a00 */
[----:B------:R3:W-:Y:S04]  /*1c1a0*/  STL [R1+0x21e4], R5 ;  /* 0x0021e40501007387 */ /* 0x0007e80000100800 */
[----:B------:R3:W-:Y:S01]  /*1c1b0*/  LDGSTS.E [R248+0x24e00], [R4.64], P3 ;  /* 0x24e0000004f87fae */ /* 0x0007e20009921844 */
[----:B-1----:R-:W-:-:S03]  /*1c1c0*/  IMAD.WIDE R2, R249, 0x4, R14 ;  /* 0x00000004f9027825 */ /* 0x002fc600078e020e */
[----:B------:R-:W4:Y:S04]  /*1c1d0*/  LDL.LU.64 R14, [R1+0x6a8] ;  /* 0x0006a800010e7983 */ /* 0x000f280000300a00 */
[----:B------:R-:W-:Y:S04]  /*1c1e0*/  STL [R1+0x21e0], R2 ;  /* 0x0021e00201007387 */ /* 0x000fe80000100800 */
[----:B------:R1:W-:Y:S04]  /*1c1f0*/  STL [R1+0x21d8], R3 ;  /* 0x0021d80301007387 */ /* 0x0003e80000100800 */
[----:B------:R1:W-:Y:S01]  /*1c200*/  LDGSTS.E [R248+0x25600], [R2.64], P3 ;  /* 0x2560000002f87fae */ /* 0x0003e20009921844 */
[----:B---3--:R-:W-:-:S05]  /*1c210*/  IMAD.WIDE R4, R249, 0x4, R26 ;  /* 0x00000004f9047825 */ /* 0x008fca00078e021a */
[----:B------:R-:W-:Y:S04]  /*1c220*/  STL [R1+0x21dc], R4 ;  /* 0x0021dc0401007387 */ /* 0x000fe80000100800 */
[----:B------:R2:W-:Y:S04]  /*1c230*/  STL [R1+0x21d4], R5 ;  /* 0x0021d40501007387 */ /* 0x0005e80000100800 */
[----:B------:R-:W3:Y:S01]  /*1c240*/  LDL.LU.64 R26, [R1+0x6b0] ;  /* 0x0006b000011a7983 */ /* 0x000ee20000300a00 */
[----:B-1----:R-:W-:-:S03]  /*1c250*/  IMAD.WIDE R2, R249, 0x4, R10 ;  /* 0x00000004f9027825 */ /* 0x002fc600078e020a */
[----:B------:R2:W-:Y:S04]  /*1c260*/  LDGSTS.E [R248+0x25e00], [R4.64], P3 ;  /* 0x25e0000004f87fae */ /* 0x0005e80009921844 */
[----:B------:R-:W3:Y:S04]  /*1c270*/  LDL.LU.64 R10, [R1+0x6c0] ;  /* 0x0006c000010a7983 */ /* 0x000ee80000300a00 */
[----:B------:R-:W-:Y:S04]  /*1c280*/  STL [R1+0x21d0], R2 ;  /* 0x0021d00201007387 */ /* 0x000fe80000100800 */
[----:B------:R1:W-:Y:S04]  /*1c290*/  STL [R1+0x21c8], R3 ;  /* 0x0021c80301007387 */ /* 0x0003e80000100800 */
[----:B------:R1:W-:Y:S01]  /*1c2a0*/  LDGSTS.E [R248+0x26600], [R2.64], P3 ;  /* 0x2660000002f87fae */ /* 0x0003e20009921844 */
[----:B--2---:R-:W-:-:S05]  /*1c2b0*/  IMAD.WIDE R4, R249, 0x4, R22 ;  /* 0x00000004f9047825 */ /* 0x004fca00078e0216 */
[----:B------:R-:W-:Y:S04]  /*1c2c0*/  STL [R1+0x21cc], R4 ;  /* 0x0021cc0401007387 */ /* 0x000fe80000100800 */
[----:B------:R2:W-:Y:S04]  /*1c2d0*/  STL [R1+0x21c4], R5 ;  /* 0x0021c40501007387 */ /* 0x0005e80000100800 */
[----:B------:R-:W3:Y:S04]  /*1c2e0*/  LDL.LU.64 R22, [R1+0x6c8] ;  /* 0x0006c80001167983 */ /* 0x000ee80000300a00 */
[----:B------:R2:W-:Y:S01]  /*1c2f0*/  LDGSTS.E [R248+0x26e00], [R4.64], P3 ;  /* 0x26e0000004f87fae */ /* 0x0005e20009921844 */
[----:B-1----:R-:W-:-:S03]  /*1c300*/  IMAD.WIDE R2, R249, 0x4, R250 ;  /* 0x00000004f9027825 */ /* 0x002fc600078e02fa */
[----:B------:R-:W3:Y:S04]  /*1c310*/  LDL.LU.64 R250, [R1+0x6d8] ;  /* 0x0006d80001fa7983 */ /* 0x000ee80000300a00 */
[----:B------:R-:W-:Y:S04]  /*1c320*/  STL [R1+0x21c0], R2 ;  /* 0x0021c00201007387 */ /* 0x000fe80000100800 */
[----:B------:R4:W-:Y:S04]  /*1c330*/  STL [R1+0x21b8], R3 ;  /* 0x0021b80301007387 */ /* 0x0009e80000100800 */
[----:B------:R4:W-:Y:S01]  /*1c340*/  LDGSTS.E [R248+0x27600], [R2.64], P3 ;  /* 0x2760000002f87fae */ /* 0x0009e20009921844 */
[----:B--2---:R-:W-:-:S05]  /*1c350*/  IMAD.WIDE R4, R249, 0x4, R30 ;  /* 0x00000004f9047825 */ /* 0x004fca00078e021e */
[----:B------:R-:W-:Y:S04]  /*1c360*/  STL [R1+0x21bc], R4 ;  /* 0x0021bc0401007387 */ /* 0x000fe80000100800 */
[----:B------:R1:W-:Y:S04]  /*1c370*/  STL [R1+0x21b4], R5 ;  /* 0x0021b40501007387 */ /* 0x0003e80000100800 */
[----:B------:R-:W2:Y:S04]  /*1c380*/  LDL.LU.64 R34, [R1+0x6e0] ;  /* 0x0006e00001227983 */ /* 0x000ea80000300a00 */
[----:B------:R1:W-:Y:S04]  /*1c390*/  LDGSTS.E [R248+0x27e00], [R4.64], P3 ;  /* 0x27e0000004f87fae */ /* 0x0003e80009921844 */
[----:B------:R-:W2:Y:S01]  /*1c3a0*/  LDL.LU.64 R30, [R1+0x6f0] ;  /* 0x0006f000011e7983 */ /* 0x000ea20000300a00 */
[----:B----4-:R-:W-:-:S05]  /*1c3b0*/  IMAD.WIDE R2, R249, 0x4, R18 ;  /* 0x00000004f9027825 */ /* 0x010fca00078e0212 */
[----:B------:R-:W-:Y:S04]  /*1c3c0*/  STL [R1+0x21b0], R2 ;  /* 0x0021b00201007387 */ /* 0x000fe80000100800 */
[----:B------:R3:W-:Y:S01]  /*1c3d0*/  STL [R1+0x21a8], R3 ;  /* 0x0021a80301007387 */ /* 0x0007e20000100800 */
[----:B-1----:R-:W-:-:S03]  /*1c3e0*/  IMAD.WIDE R4, R249, 0x4, R14 ;  /* 0x00000004f9047825 */ /* 0x002fc600078e020e */
[----:B------:R3:W-:Y:S04]  /*1c3f0*/  LDGSTS.E [R248+0x28600], [R2.64], P3 ;  /* 0x2860000002f87fae */ /* 0x0007e80009921844 */
[----:B------:R-:W-:Y:S04]  /*1c400*/  STL [R1+0x21ac], R4 ;  /* 0x0021ac0401007387 */ /* 0x000fe80000100800 */
[----:B------:R-:W4:Y:S04]  /*1c410*/  LDL.LU.64 R18, [R1+0x6f8] ;  /* 0x0006f80001127983 */ /* 0x000f280000300a00 */
[----:B------:R1:W-:Y:S04]  /*1c420*/  STL [R1+0x21a4], R5 ;  /* 0x0021a40501007387 */ /* 0x0003e80000100800 */
[----:B------:R-:W4:Y:S04]  /*1c430*/  LDL.LU.64 R14, [R1+0x708] ;  /* 0x00070800010e7983 */ /* 0x000f280000300a00 */
[----:B------:R1:W-:Y:S01]  /*1c440*/  LDGSTS.E [R248+0x28e00], [R4.64], P3 ;  /* 0x28e0000004f87fae */ /* 0x0003e20009921844 */
[----:B---3--:R-:W-:-:S05]  /*1c450*/  IMAD.WIDE R2, R249, 0x4, R26 ;  /* 0x00000004f9027825 */ /* 0x008fca00078e021a */
[----:B------:R-:W-:Y:S01]  /*1c460*/  STL [R1+0x21a0], R2 ;  /* 0x0021a00201007387 */ /* 0x000fe20000100800 */
[----:B-1----:R-:W-:-:S03]  /*1c470*/  IMAD.WIDE R4, R249, 0x4, R10 ;  /* 0x00000004f9047825 */ /* 0x002fc600078e020a */
[----:B------:R1:W-:Y:S04]  /*1c480*/  STL [R1+0x2198], R3 ;  /* 0x0021980301007387 */ /* 0x0003e80000100800 */
[----:B------:R-:W-:Y:S04]  /*1c490*/  STL [R1+0x219c], R4 ;  /* 0x00219c0401007387 */ /* 0x000fe80000100800 */
[----:B------:R-:W3:Y:S04]  /*1c4a0*/  LDL.LU.64 R26, [R1+0x710] ;  /* 0x00071000011a7983 */ /* 0x000ee80000300a00 */
[----:B------:R-:W3:Y:S04]  /*1c4b0*/  LDL.LU.64 R10, [R1+0x720] ;  /* 0x00072000010a7983 */ /* 0x000ee80000300a00 */
[----:B------:R1:W-:Y:S04]  /*1c4c0*/  LDGSTS.E [R248+0x29600], [R2.64], P3 ;  /* 0x2960000002f87fae */ /* 0x0003e80009921844 */
[----:B------:R1:W-:Y:S04]  /*1c4d0*/  LDGSTS.E [R248+0x29e00], [R4.64], P3 ;  /* 0x29e0000004f87fae */ /* 0x0003e80009921844 */
[----:B------:R1:W-:Y:S02]  /*1c4e0*/  STL [R1+0x2194], R5 ;  /* 0x0021940501007387 */ /* 0x0003e40000100800 */
[----:B-1----:R-:W-:-:S04]  /*1c4f0*/  IMAD.WIDE R2, R249, 0x4, R22 ;  /* 0x00000004f9027825 */ /* 0x002fc800078e0216 */
[C---:B------:R-:W-:Y:S01]  /*1c500*/  IMAD.WIDE R4, R249.reuse, 0x4, R250 ;  /* 0x00000004f9047825 */ /* 0x040fe200078e02fa */
[----:B------:R-:W-:Y:S04]  /*1c510*/  STL [R1+0x2190], R2 ;  /* 0x0021900201007387 */ /* 0x000fe80000100800 */
[----:B------:R2:W-:Y:S04]  /*1c520*/  STL [R1+0x2188], R3 ;  /* 0x0021880301007387 */ /* 0x0005e80000100800 */
[----:B------:R-:W-:Y:S04]  /*1c530*/  STL [R1+0x218c], R4 ;  /* 0x00218c0401007387 */ /* 0x000fe80000100800 */
[----:B------:R-:W3:Y:S04]  /*1c540*/  LDL.LU.64 R250, [R1+0x728] ;  /* 0x0007280001fa7983 */ /* 0x000ee80000300a00 */
[----:B------:R1:W-:Y:S04]  /*1c550*/  STL [R1+0x2184], R5 ;  /* 0x0021840501007387 */ /* 0x0003e80000100800 */
[----:B------:R-:W3:Y:S04]  /*1c560*/  LDL.LU.64 R22, [R1+0x730] ;  /* 0x0007300001167983 */ /* 0x000ee80000300a00 */
[----:B------:R2:W-:Y:S04]  /*1c570*/  LDGSTS.E [R248+0x2a600], [R2.64], P3 ;  /* 0x2a60000002f87fae */ /* 0x0005e80009921844 */
[----:B------:R1:W-:Y:S01]  /*1c580*/  LDGSTS.E [R248+0x2ae00], [R4.64], P3 ;  /* 0x2ae0000004f87fae */ /* 0x0003e20009921844 */
[----:B--2---:R-:W-:-:S04]  /*1c590*/  IMAD.WIDE R2, R249, 0x4, R34 ;  /* 0x00000004f9027825 */ /* 0x004fc800078e0222 */
[C---:B-1----:R-:W-:Y:S01]  /*1c5a0*/  IMAD.WIDE R4, R249.reuse, 0x4, R30 ;  /* 0x00000004f9047825 */ /* 0x042fe200078e021e */
[----:B------:R-:W-:Y:S04]  /*1c5b0*/  STL [R1+0x2180], R2 ;  /* 0x0021800201007387 */ /* 0x000fe80000100800 */
[----:B------:R4:W-:Y:S04]  /*1c5c0*/  STL [R1+0x2178], R3 ;  /* 0x0021780301007387 */ /* 0x0009e80000100800 */
[----:B------:R4:W-:Y:S04]  /*1c5d0*/  LDGSTS.E [R248+0x2b600], [R2.64], P3 ;  /* 0x2b60000002f87fae */ /* 0x0009e80009921844 */
[----:B------:R-:W-:Y:S04]  /*1c5e0*/  STL [R1+0x217c], R4 ;  /* 0x00217c0401007387 */ /* 0x000fe80000100800 */
[----:B------:R1:W-:Y:S04]  /*1c5f0*/  STL [R1+0x2174], R5 ;  /* 0x0021740501007387 */ /* 0x0003e80000100800 */
[----:B------:R1:W-:Y:S01]  /*1c600*/  LDGSTS.E [R248+0x2be00], [R4.64], P3 ;  /* 0x2be0000004f87fae */ /* 0x0003e20009921844 */
[----:B----4-:R-:W-:-:S03]  /*1c610*/  IMAD.WIDE R2, R249, 0x4, R18 ;  /* 0x00000004f9027825 */ /* 0x010fc600078e0212 */
[----:B------:R-:W2:Y:S04]  /*1c620*/  LDL.LU.64 R18, [R1+0x738] ;  /* 0x0007380001127983 */ /* 0x000ea80000300a00 */
[----:B------:R3:W-:Y:S01]  /*1c630*/  LDGSTS.E [R248+0x2c600], [R2.64], P3 ;  /* 0x2c60000002f87fae */ /* 0x0007e20009921844 */
[----:B-1----:R-:W-:-:S03]  /*1c640*/  IMAD.WIDE R4, R249, 0x4, R14 ;  /* 0x00000004f9047825 */ /* 0x002fc600078e020e */
[----:B------:R-:W4:Y:S04]  /*1c650*/  LDL.LU.64 R14, [R1+0x740] ;  /* 0x00074000010e7983 */ /* 0x000f280000300a00 */
[----:B------:R-:W-:Y:S04]  /*1c660*/  STL [R1+0x2170], R2 ;  /* 0x0021700201007387 */ /* 0x000fe80000100800 */
[----:B------:R3:W-:Y:S04]  /*1c670*/  STL [R1+0x2168], R3 ;  /* 0x0021680301007387 */ /* 0x0007e80000100800 */
[----:B------:R-:W-:Y:S04]  /*1c680*/  STL [R1+0x216c], R4 ;  /* 0x00216c0401007387 */ /* 0x000fe80000100800 */
[----:B------:R1:W-:Y:S04]  /*1c690*/  LDGSTS.E [R248+0x2ce00], [R4.64], P3 ;  /* 0x2ce0000004f87fae */ /* 0x0003e80009921844 */
[----:B------:R1:W-:Y:S01]  /*1c6a0*/  STL [R1+0x2164], R5 ;  /* 0x0021640501007387 */ /* 0x0003e20000100800 */
[----:B---3--:R-:W-:-:S04]  /*1c6b0*/  IMAD.WIDE R2, R249, 0x4, R26 ;  /* 0x00000004f9027825 */ /* 0x008fc800078e021a */
[C---:B-1----:R-:W-:Y:S01]  /*1c6c0*/  IMAD.WIDE R4, R249.reuse, 0x4, R10 ;  /* 0x00000004f9047825 */ /* 0x042fe200078e020a */
[----:B------:R-:W-:Y:S04]  /*1c6d0*/  STL [R1+0x2160], R2 ;  /* 0x0021600201007387 */ /* 0x000fe80000100800 */
[----:B------:R-:W3:Y:S04]  /*1c6e0*/  LDL.LU.64 R10, [R1+0x8d8] ;  /* 0x0008d800010a7983 */ /* 0x000ee80000300a00 */
[----:B------:R1:W-:Y:S04]  /*1c6f0*/  STL [R1+0x2158], R3 ;  /* 0x0021580301007387 */ /* 0x0003e80000100800 */
[----:B------:R-:W3:Y:S04]  /*1c700*/  LDL.LU.64 R38, [R1+0x8e8] ;  /* 0x0008e80001267983 */ /* 0x000ee80000300a00 */
[----:B------:R1:W-:Y:S04]  /*1c710*/  LDGSTS.E [R248+0x2d600], [R2.64], P3 ;  /* 0x2d60000002f87fae */ /* 0x0003e80009921844 */
[----:B------:R-:W-:Y:S04]  /*1c720*/  STL [R1+0x215c], R4 ;  /* 0x00215c0401007387 */ /* 0x000fe80000100800 */
[----:B------:R1:W-:Y:S04]  /*1c730*/  STL [R1+0x2154], R5 ;  /* 0x0021540501007387 */ /* 0x0003e80000100800 */
[----:B------:R1:W-:Y:S02]  /*1c740*/  LDGSTS.E [R248+0x2de00], [R4.64], P3 ;  /* 0x2de0000004f87fae */ /* 0x0003e40009921844 */
[----:B-1----:R-:W-:-:S02]  /*1c750*/  IMAD.WIDE R2, R249, 0x4, R250 ;  /* 0x00000004f9027825 */ /* 0x002fc400078e02fa */
[----:B------:R-:W3:Y:S04]  /*1c760*/  LDL.LU.64 R250, [R1+0x718] ;  /* 0x0007180001fa7983 */ /* 0x000ee80000300a00 */
[----:B------:R-:W3:Y:S04]  /*1c770*/  LDL.LU.64 R34, [R1+0x700] ;  /* 0x0007000001227983 */ /* 0x000ee80000300a00 */
[----:B------:R-:W-:Y:S04]  /*1c780*/  STL [R1+0x2150], R2 ;  /* 0x0021500201007387 */ /* 0x000fe80000100800 */
[----:B------:R2:W-:Y:S01]  /*1c790*/  STL [R1+0x2148], R3 ;  /* 0x0021480301007387 */ /* 0x0005e20000100800 */
[----:B------:R-:W-:-:S03]  /*1c7a0*/  IMAD.WIDE R4, R249, 0x4, R22 ;  /* 0x00000004f9047825 */ /* 0x000fc600078e0216 */
[----:B------:R-:W3:Y:S04]  /*1c7b0*/  LDL.LU.64 R54, [R1+0x6e8] ;  /* 0x0006e80001367983 */ /* 0x000ee80000300a00 */
[----:B------:R-:W-:Y:S04]  /*1c7c0*/  STL [R1+0x214c], R4 ;  /* 0x00214c0401007387 */ /* 0x000fe80000100800 */
[----:B------:R-:W3:Y:S04]  /*1c7d0*/  LDL.LU.64 R30, [R1+0x6d0] ;  /* 0x0006d000011e7983 */ /* 0x000ee80000300a00 */
[----:B------:R4:W-:Y:S04]  /*1c7e0*/  STL [R1+0x2144], R5 ;  /* 0x0021440501007387 */ /* 0x0009e80000100800 */
[----:B------:R-:W3:Y:S04]  /*1c7f0*/  LDL.LU.64 R26, [R1+0x6b8] ;  /* 0x0006b800011a7983 */ /* 0x000ee80000300a00 */
[----:B------:R-:W3:Y:S04]  /*1c800*/  LDL.LU.64 R50, [R1+0x6a0] ;  /* 0x0006a00001327983 */ /* 0x000ee80000300a00 */
[----:B------:R2:W-:Y:S04]  /*1c810*/  LDGSTS.E [R248+0x2e600], [R2.64], P3 ;  /* 0x2e60000002f87fae */ /* 0x0005e80009921844 */
[----:B------:R4:W-:Y:S01]  /*1c820*/  LDGSTS.E [R248+0x2ee00], [R4.64], P3 ;  /* 0x2ee0000004f87fae */ /* 0x0009e20009921844 */
[----:B--2---:R-:W-:-:S05]  /*1c830*/  IMAD.WIDE R2, R249, 0x4, R18 ;  /* 0x00000004f9027825 */ /* 0x004fca00078e0212 */
[----:B------:R-:W-:Y:S04]  /*1c840*/  STL [R1+0x2140], R2 ;  /* 0x0021400201007387 */ /* 0x000fe80000100800 */
[----:B------:R-:W2:Y:S01]  /*1c850*/  LDL.LU.64 R22, [R1+0x688] ;  /* 0x0006880001167983 */ /* 0x000ea20000300a00 */
[----:B----4-:R-:W-:-:S03]  /*1c860*/  IMAD.WIDE R4, R249, 0x4, R14 ;  /* 0x00000004f9047825 */ /* 0x010fc600078e020e */
[----:B------:R-:W-:Y:S04]  /*1c870*/  STL [R1+0x2138], R3 ;  /* 0x0021380301007387 */ /* 0x000fe80000100800 */
[----:B------:R-:W4:Y:S04]  /*1c880*/  LDL.LU.64 R18, [R1+0x670] ;  /* 0x0006700001127983 */ /* 0x000f280000300a00 */
[----:B------:R-:W-:Y:S04]  /*1c890*/  STL [R1+0x213c], R4 ;  /* 0x00213c0401007387 */ /* 0x000fe80000100800 */
[----:B------:R-:W4:Y:S04]  /*1c8a0*/  LDL.LU.64 R46, [R1+0x658] ;  /* 0x00065800012e7983 */ /* 0x000f280000300a00 */
[----:B------:R-:W-:Y:S04]  /*1c8b0*/  STL [R1+0x2134], R5 ;  /* 0x0021340501007387 */ /* 0x000fe80000100800 */
[----:B------:R1:W-:Y:S04]  /*1c8c0*/  LDGSTS.E [R248+0x2f600], [R2.64], P3 ;  /* 0x2f60000002f87fae */ /* 0x0003e80009921844 */
[----:B------:R1:W-:Y:S04]  /*1c8d0*/  LDGSTS.E [R248+0x2fe00], [R4.64], P3 ;  /* 0x2fe0000004f87fae */ /* 0x0003e80009921844 */
[----:B---3--:R3:W-:Y:S01]  /*1c8e0*/  STL [R1+0x2124], R10 ;  /* 0x0021240a01007387 */ /* 0x0087e20000100800 */
[----:B------:R-:W-:-:S03]  /*1c8f0*/  IMAD.MOV.U32 R0, RZ, RZ, R11 ;  /* 0x000000ffff007224 */ /* 0x000fc600078e000b */
[----:B------:R-:W4:Y:S04]  /*1c900*/  LDL.LU.64 R14, [R1+0x640] ;  /* 0x00064000010e7983 */ /* 0x000f280000300a00 */
[----:B------:R-:W-:Y:S04]  /*1c910*/  STL [R1+0x212c], R38 ;  /* 0x00212c2601007387 */ /* 0x000fe80000100800 */
[----:B------:R1:W-:Y:S04]  /*1c920*/  STL [R1+0x2120], R0 ;  /* 0x0021200001007387 */ /* 0x0003e80000100800 */
[----:B---3--:R-:W3:Y:S04]  /*1c930*/  LDL.LU.64 R10, [R1+0x200] ;  /* 0x00020000010a7983 */ /* 0x008ee80000300a00 */
[----:B------:R-:W3:Y:S01]  /*1c940*/  LDL.LU.64 R42, [R1+0x1f8] ;  /* 0x0001f800012a7983 */ /* 0x000ee20000300a00 */
[----:B-1----:R-:W-:-:S05]  /*1c950*/  IMAD.MOV.U32 R0, RZ, RZ, R39 ;  /* 0x000000ffff007224 */ /* 0x002fca00078e0027 */
[----:B------:R1:W-:Y:S04]  /*1c960*/  STL [R1+0x2128], R0 ;  /* 0x0021280001007387 */ /* 0x0003e80000100800 */
[----:B------:R1:W-:Y:S02]  /*1c970*/  STL [R1+0x2130], R250 ;  /* 0x002130fa01007387 */ /* 0x0003e40000100800 */
[----:B-1----:R-:W-:Y:S02]  /*1c980*/  IMAD.MOV.U32 R0, RZ, RZ, R251 ;  /* 0x000000ffff007224 */ /* 0x002fe400078e00fb */
[----:B------:R-:W3:Y:S04]  /*1c990*/  LDL.LU.64 R250, [R1+0x1d0] ;  /* 0x0001d00001fa7983 */ /* 0x000ee80000300a00 */
[----:B------:R1:W-:Y:S04]  /*1c9a0*/  STL [R1+0x2118], R0 ;  /* 0x0021180001007387 */ /* 0x0003e80000100800 */
[----:B------:R1:W-:Y:S04]  /*1c9b0*/  STL [R1+0x211c], R34 ;  /* 0x00211c2201007387 */ /* 0x0003e80000100800 */
[----:B------:R-:W3:Y:S01]  /*1c9c0*/  LDL.LU.64 R38, [R1+0x1c8] ;  /* 0x0001c80001267983 */ /* 0x000ee20000300a00 */
[----:B-1----:R-:W-:-:S05]  /*1c9d0*/  IMAD.MOV.U32 R0, RZ, RZ, R35 ;  /* 0x000000ffff007224 */ /* 0x002fca00078e0023 */
[----:B------:R1:W-:Y:S04]  /*1c9e0*/  STL [R1+0x2110], R0 ;  /* 0x0021100001007387 */ /* 0x0003e80000100800 */
[----:B------:R-:W-:Y:S04]  /*1c9f0*/  STL [R1+0x2114], R54 ;  /* 0x0021143601007387 */ /* 0x000fe80000100800 */
[----:B------:R-:W3:Y:S01]  /*1ca00*/  LDL.LU.64 R34, [R1+0x1a0] ;  /* 0x0001a00001227983 */ /* 0x000ee20000300a00 */
[----:B-1----:R-:W-:-:S03]  /*1ca10*/  IMAD.MOV.U32 R0, RZ, RZ, R55 ;  /* 0x000000ffff007224 */ /* 0x002fc600078e0037 */
[----:B------:R-:W-:Y:S04]  /*1ca20*/  STL [R1+0x210c], R30 ;  /* 0x00210c1e01007387 */ /* 0x000fe80000100800 */
[----:B------:R1:W-:Y:S02]  /*1ca30*/  STL [R1+0x2108], R0 ;  /* 0x0021080001007387 */ /* 0x0003e40000100800 */
[----:B-1----:R-:W-:Y:S02]  /*1ca40*/  IMAD.MOV.U32 R0, RZ, RZ, R31 ;  /* 0x000000ffff007224 */ /* 0x002fe400078e001f */
[----:B------:R-:W3:Y:S04]  /*1ca50*/  LDL.LU.64 R30, [R1+0x198] ;  /* 0x00019800011e7983 */ /* 0x000ee80000300a00 */
[----:B------:R1:W-:Y:S04]  /*1ca60*/  STL [R1+0x2100], R0 ;  /* 0x0021000001007387 */ /* 0x0003e80000100800 */
[----:B------:R1:W-:Y:S02]  /*1ca70*/  STL [R1+0x2104], R26 ;  /* 0x0021041a01007387 */ /* 0x0003e40000100800 */
[----:B-1----:R-:W-:-:S02]  /*1ca80*/  IMAD.MOV.U32 R0, RZ, RZ, R27 ;  /* 0x000000ffff007224 */ /* 0x002fc400078e001b */
[----:B------:R-:W-:Y:S04]  /*1ca90*/  STL [R1+0x20fc], R50 ;  /* 0x0020fc3201007387 */ /* 0x000fe80000100800 */
[----:B------:R1:W-:Y:S04]  /*1caa0*/  STL [R1+0x20f8], R0 ;  /* 0x0020f80001007387 */ /* 0x0003e80000100800 */
[----:B------:R-:W3:Y:S01]  /*1cab0*/  LDL.LU.64 R26, [R1+0x170] ;  /* 0x00017000011a7983 */ /* 0x000ee20000300a00 */
[----:B-1----:R-:W-:-:S03]  /*1cac0*/  IMAD.MOV.U32 R0, RZ, RZ, R51 ;  /* 0x000000ffff007224 */ /* 0x002fc600078e0033 */
[----:B--2---:R-:W-:Y:S04]  /*1cad0*/  STL [R1+0x20f4], R22 ;  /* 0x0020f41601007387 */ /* 0x004fe80000100800 */
[----:B------:R1:W-:Y:S02]  /*1cae0*/  STL [R1+0x20f0], R0 ;  /* 0x0020f00001007387 */ /* 0x0003e40000100800 */
[----:B-1----:R-:W-:Y:S02]  /*1caf0*/  IMAD.MOV.U32 R0, RZ, RZ, R23 ;  /* 0x000000ffff007224 */ /* 0x002fe400078e0017 */
[----:B------:R-:W2:Y:S04]  /*1cb00*/  LDL.LU.64 R22, [R1+0x168] ;  /* 0x0001680001167983 */ /* 0x000ea80000300a00 */
[----:B------:R1:W-:Y:S04]  /*1cb10*/  STL [R1+0x20e8], R0 ;  /* 0x0020e80001007387 */ /* 0x0003e80000100800 */
[----:B----4-:R4:W-:Y:S01]  /*1cb20*/  STL [R1+0x20ec], R18 ;  /* 0x0020ec1201007387 */ /* 0x0109e20000100800 */
[----:B-1----:R-:W-:-:S03]  /*1cb30*/  MOV R0, R19 ;  /* 0x0000001300007202 */ /* 0x002fc60000000f00 */
[----:B------:R-:W-:Y:S04]  /*1cb40*/  STL [R1+0x20e4], R46 ;  /* 0x0020e42e01007387 */ /* 0x000fe80000100800 */
[----:B------:R1:W-:Y:S04]  /*1cb50*/  STL [R1+0x20e0], R0 ;  /* 0x0020e00001007387 */ /* 0x0003e80000100800 */
[----:B----4-:R-:W4:Y:S01]  /*1cb60*/  LDL.LU.64 R18, [R1+0x140] ;  /* 0x0001400001127983 */ /* 0x010f220000300a00 */
[----:B-1----:R-:W-:-:S03]  /*1cb70*/  IMAD.MOV.U32 R0, RZ, RZ, R47 ;  /* 0x000000ffff007224 */ /* 0x002fc600078e002f */
[----:B------:R-:W-:Y:S04]  /*1cb80*/  STL [R1+0x20dc], R14 ;  /* 0x0020dc0e01007387 */ /* 0x000fe80000100800 */
[----:B------:R1:W-:Y:S02]  /*1cb90*/  STL [R1+0x20d8], R0 ;  /* 0x0020d80001007387 */ /* 0x0003e40000100800 */
[----:B-1----:R-:W-:Y:S02]  /*1cba0*/  IMAD.MOV.U32 R0, RZ, RZ, R15 ;  /* 0x000000ffff007224 */ /* 0x002fe400078e000f */
[----:B------:R-:W4:Y:S04]  /*1cbb0*/  LDL.LU.64 R14, [R1+0x138] ;  /* 0x00013800010e7983 */ /* 0x000f280000300a00 */
[----:B------:R1:W-:Y:S04]  /*1cbc0*/  STL [R1+0x20d0], R0 ;  /* 0x0020d00001007387 */ /* 0x0003e80000100800 */
[----:B---3--:R3:W-:Y:S01]  /*1cbd0*/  STL [R1+0x20d4], R10 ;  /* 0x0020d40a01007387 */ /* 0x0087e20000100800 */
[----:B-1----:R-:W-:-:S03]  /*1cbe0*/  IMAD.MOV.U32 R0, RZ, RZ, R11 ;  /* 0x000000ffff007224 */ /* 0x002fc600078e000b */
[----:B------:R-:W-:Y:S04]  /*1cbf0*/  STL [R1+0x20cc], R42 ;  /* 0x0020cc2a01007387 */ /* 0x000fe80000100800 */
[----:B------:R1:W-:Y:S04]  /*1cc00*/  STL [R1+0x20c8], R0 ;  /* 0x0020c80001007387 */ /* 0x0003e80000100800 */
[----:B---3--:R-:W3:Y:S01]  /*1cc10*/  LDL.LU.64 R10, [R1+0x130] ;  /* 0x00013000010a7983 */ /* 0x008ee20000300a00 */
[----:B-1----:R-:W-:-:S03]  /*1cc20*/  IMAD.MOV.U32 R0, RZ, RZ, R43 ;  /* 0x000000ffff007224 */ /* 0x002fc600078e002b */
[----:B------:R-:W-:Y:S04]  /*1cc30*/  STL [R1+0x20c4], R250 ;  /* 0x0020c4fa01007387 */ /* 0x000fe80000100800 */
[----:B------:R1:W-:Y:S02]  /*1cc40*/  STL [R1+0x20c0], R0 ;  /* 0x0020c00001007387 */ /* 0x0003e40000100800 */
[----:B-1----:R-:W-:Y:S02]  /*1cc50*/  IMAD.MOV.U32 R0, RZ, RZ, R251 ;  /* 0x000000ffff007224 */ /* 0x002fe400078e00fb */
[----:B------:R-:W3:Y:S04]  /*1cc60*/  LDL.LU.64 R250, [R1+0x128] ;  /* 0x0001280001fa7983 */ /* 0x000ee80000300a00 */
[----:B------:R1:W-:Y:S04]  /*1cc70*/  STL [R1+0x20b8], R0 ;  /* 0x0020b80001007387 */ /* 0x0003e80000100800 */
[----:B------:R-:W-:Y:S01]  /*1cc80*/  STL [R1+0x20bc], R38 ;  /* 0x0020bc2601007387 */ /* 0x000fe20000100800 */
[----:B-1----:R-:W-:-:S03]  /*1cc90*/  IMAD.MOV.U32 R0, RZ, RZ, R39 ;  /* 0x000000ffff007224 */ /* 0x002fc600078e0027 */
[----:B------:R-:W-:Y:S04]  /*1cca0*/  STL [R1+0x20b4], R34 ;  /* 0x0020b42201007387 */ /* 0x000fe80000100800 */
[----:B------:R1:W-:Y:S04]  /*1ccb0*/  STL [R1+0x20b0], R0 ;  /* 0x0020b00001007387 */ /* 0x0003e80000100800 */
[----:B------:R-:W3:Y:S04]  /*1ccc0*/  LDL.LU.64 R66, [R1+0x110] ;  /* 0x0001100001427983 */ /* 0x000ee80000300a00 */
[----:B------:R-:W3:Y:S01]  /*1ccd0*/  LDL.LU.64 R62, [R1+0x108] ;  /* 0x00010800013e7983 */ /* 0x000ee20000300a00 */
[----:B-1----:R-:W-:-:S05]  /*1cce0*/  IMAD.MOV.U32 R0, RZ, RZ, R35 ;  /* 0x000000ffff007224 */ /* 0x002fca00078e0023 */
[----:B------:R1:W-:Y:S04]  /*1ccf0*/  STL [R1+0x20ac], R0 ;  /* 0x0020ac0001007387 */ /* 0x0003e80000100800 */
[----:B------:R-:W-:Y:S04]  /*1cd00*/  STL [R1+0x20a8], R30 ;  /* 0x0020a81e01007387 */ /* 0x000fe80000100800 */
[----:B------:R-:W3:Y:S01]  /*1cd10*/  LDL.LU.64 R58, [R1+0x100] ;  /* 0x00010000013a7983 */ /* 0x000ee20000300a00 */
[----:B-1----:R-:W-:-:S03]  /*1cd20*/  IMAD.MOV.U32 R0, RZ, RZ, R31 ;  /* 0x000000ffff007224 */ /* 0x002fc600078e001f */
[----:B------:R-:W3:Y:S04]  /*1cd30*/  LDL.LU.64 R54, [R1+0xf8] ;  /* 0x0000f80001367983 */ /* 0x000ee80000300a00 */
[----:B------:R1:W-:Y:S04]  /*1cd40*/  STL [R1+0x20a0], R0 ;  /* 0x0020a00001007387 */ /* 0x0003e80000100800 */
[----:B------:R-:W-:Y:S04]  /*1cd50*/  STL [R1+0x20a4], R26 ;  /* 0x0020a41a01007387 */ /* 0x000fe80000100800 */
[----:B------:R-:W3:Y:S01]  /*1cd60*/  LDL.LU.64 R50, [R1+0xe0] ;  /* 0x0000e00001327983 */ /* 0x000ee20000300a00 */
[----:B-1----:R-:W-:-:S03]  /*1cd70*/  IMAD.MOV.U32 R0, RZ, RZ, R27 ;  /* 0x000000ffff007224 */ /* 0x002fc600078e001b */
[----:B------:R-:W3:Y:S04]  /*1cd80*/  LDL.LU.64 R46, [R1+0xd8] ;  /* 0x0000d800012e7983 */ /* 0x000ee80000300a00 */
[----:B------:R1:W-:Y:S04]  /*1cd90*/  STL [R1+0x2098], R0 ;  /* 0x0020980001007387 */ /* 0x0003e80000100800 */
[----:B--2---:R-:W-:Y:S04]  /*1cda0*/  STL [R1+0x209c], R22 ;  /* 0x00209c1601007387 */ /* 0x004fe80000100800 */
[----:B------:R-:W2:Y:S01]  /*1cdb0*/  LDL.LU.64 R42, [R1+0xd0] ;  /* 0x0000d000012a7983 */ /* 0x000ea20000300a00 */
[----:B-1----:R-:W-:-:S03]  /*1cdc0*/  IMAD.MOV.U32 R0, RZ, RZ, R23 ;  /* 0x000000ffff007224 */ /* 0x002fc600078e0017 */
[----:B------:R-:W2:Y:S04]  /*1cdd0*/  LDL.LU.64 R38, [R1+0xc8] ;  /* 0x0000c80001267983 */ /* 0x000ea80000300a00 */
[----:B------:R1:W-:Y:S04]  /*1cde0*/  STL [R1+0x2090], R0 ;  /* 0x0020900001007387 */ /* 0x0003e80000100800 */
[----:B----4-:R-:W-:Y:S04]  /*1cdf0*/  STL [R1+0x2094], R18 ;  /* 0x0020941201007387 */ /* 0x010fe80000100800 */
[----:B------:R-:W4:Y:S01]  /*1ce00*/  LDL.LU.64 R34, [R1+0xb8] ;  /* 0x0000b80001227983 */ /* 0x000f220000300a00 */
[----:B-1----:R-:W-:-:S03]  /*1ce10*/  IMAD.MOV.U32 R0, RZ, RZ, R19 ;  /* 0x000000ffff007224 */ /* 0x002fc600078e0013 */
[----:B------:R-:W4:Y:S04]  /*1ce20*/  LDL.LU.64 R30, [R1+0xb0] ;  /* 0x0000b000011e7983 */ /* 0x000f280000300a00 */
[----:B------:R1:W-:Y:S04]  /*1ce30*/  STL [R1+0x2088], R0 ;  /* 0x0020880001007387 */ /* 0x0003e80000100800 */
[----:B------:R-:W-:Y:S04]  /*1ce40*/  STL [R1+0x208c], R14 ;  /* 0x00208c0e01007387 */ /* 0x000fe80000100800 */
[----:B------:R-:W4:Y:S01]  /*1ce50*/  LDL.LU.64 R26, [R1+0xa8] ;  /* 0x0000a800011a7983 */ /* 0x000f220000300a00 */
[----:B-1----:R-:W-:-:S03]  /*1ce60*/  IMAD.MOV.U32 R0, RZ, RZ, R15 ;  /* 0x000000ffff007224 */ /* 0x002fc600078e000f */
[----:B------:R-:W4:Y:S04]  /*1ce70*/  LDL.LU.64 R22, [R1+0xa0] ;  /* 0x0000a00001167983 */ /* 0x000f280000300a00 */
[----:B------:R1:W-:Y:S04]  /*1ce80*/  STL [R1+0x2080], R0 ;  /* 0x0020800001007387 */ /* 0x0003e80000100800 */
[----:B---3--:R3:W-:Y:S04]  /*1ce90*/  STL [R1+0x2084], R10 ;  /* 0x0020840a01007387 */ /* 0x0087e80000100800 */
[----:B------:R-:W4:Y:S01]  /*1cea0*/  LDL.LU.64 R18, [R1+0x98] ;  /* 0x0000980001127983 */ /* 0x000f220000300a00 */
[----:B-1----:R-:W-:-:S03]  /*1ceb0*/  IMAD.MOV.U32 R0, RZ, RZ, R11 ;  /* 0x000000ffff007224 */ /* 0x002fc600078e000b */
[----:B------:R-:W4:Y:S04]  /*1cec0*/  LDL.LU.64 R14, [R1+0x90] ;  /* 0x00009000010e7983 */ /* 0x000f280000300a00 */
[----:B------:R1:W-:Y:S04]  /*1ced0*/  STL [R1+0x2078], R0 ;  /* 0x0020780001007387 */ /* 0x0003e80000100800 */
[----:B------:R3:W-:Y:S04]  /*1cee0*/  STL [R1+0x207c], R250 ;  /* 0x00207cfa01007387 */ /* 0x0007e80000100800 */
[----:B---3--:R-:W3:Y:S01]  /*1cef0*/  LDL.LU.64 R10, [R1+0x88] ;  /* 0x00008800010a7983 */ /* 0x008ee20000300a00 */
[----:B-1----:R-:W-:-:S03]  /*1cf00*/  IMAD.MOV.U32 R0, RZ, RZ, R251 ;  /* 0x000000ffff007224 */ /* 0x002fc600078e00fb */
[----:B------:R-:W3:Y:S04]  /*1cf10*/  LDL.LU.64 R250, [R1+0x80] ;  /* 0x0000800001fa7983 */ /* 0x000ee80000300a00 */
[----:B------:R1:W-:Y:S04]  /*1cf20*/  STL [R1+0x2070], R0 ;  /* 0x0020700001007387 */ /* 0x0003e80000100800 */
[----:B------:R-:W-:Y:S01]  /*1cf30*/  STL [R1+0x2074], R66 ;  /* 0x0020744201007387 */ /* 0x000fe20000100800 */
[----:B-1----:R-:W-:-:S03]  /*1cf40*/  MOV R0, R67 ;  /* 0x0000004300007202 */ /* 0x002fc60000000f00 */
[----:B------:R-:W-:Y:S04]  /*1cf50*/  STL [R1+0x206c], R62 ;  /* 0x00206c3e01007387 */ /* 0x000fe80000100800 */
[----:B------:R1:W-:Y:S02]  /*1cf60*/  STL [R1+0x2068], R0 ;  /* 0x0020680001007387 */ /* 0x0003e40000100800 */
[----:B-1----:R-:W-:Y:S02]  /*1cf70*/  IMAD.MOV.U32 R0, RZ, RZ, R63 ;  /* 0x000000ffff007224 */ /* 0x002fe400078e003f */
[----:B------:R-:W-:Y:S04]  /*1cf80*/  STL [R1+0x2064], R58 ;  /* 0x0020643a01007387 */ /* 0x000fe80000100800 */
[----:B------:R1:W-:Y:S04]  /*1cf90*/  STL [R1+0x2060], R0 ;  /* 0x0020600001007387 */ /* 0x0003e80000100800 */
[----:B------:R-:W-:Y:S01]  /*1cfa0*/  STL [R1+0x205c], R54 ;  /* 0x00205c3601007387 */ /* 0x000fe20000100800 */
[----:B-1----:R-:W-:-:S05]  /*1cfb0*/  IMAD.MOV.U32 R0, RZ, RZ, R59 ;  /* 0x000000ffff007224 */ /* 0x002fca00078e003b */
[----:B------:R1:W-:Y:S04]  /*1cfc0*/  STL [R1+0x2058], R0 ;  /* 0x0020580001007387 */ /* 0x0003e80000100800 */
[----:B------:R-:W-:Y:S01]  /*1cfd0*/  STL [R1+0x2054], R50 ;  /* 0x0020543201007387 */ /* 0x000fe20000100800 */
[----:B-1----:R-:W-:-:S05]  /*1cfe0*/  IMAD.MOV.U32 R0, RZ, RZ, R55 ;  /* 0x000000ffff007224 */ /* 0x002fca00078e0037 */
[----:B------:R1:W-:Y:S04]  /*1cff0*/  STL [R1+0x2050], R0 ;  /* 0x0020500001007387 */ /* 0x0003e80000100800 */
[----:B------:R-:W-:Y:S01]  /*1d000*/  STL [R1+0x204c], R46 ;  /* 0x00204c2e01007387 */ /* 0x000fe20000100800 */
[----:B-1----:R-:W-:-:S05]  /*1d010*/  IMAD.MOV.U32 R0, RZ, RZ, R51 ;  /* 0x000000ffff007224 */ /* 0x002fca00078e0033 */
[----:B------:R1:W-:Y:S02]  /*1d020*/  STL [R1+0x2048], R0 ;  /* 0x0020480001007387 */ /* 0x0003e40000100800 */
[----:B-1----:R-:W-:Y:S02]  /*1d030*/  IMAD.MOV.U32 R0, RZ, RZ, R47 ;  /* 0x000000ffff007224 */ /* 0x002fe400078e002f */
[----:B--2---:R-:W-:Y:S04]  /*1d040*/  STL [R1+0x2044], R42 ;  /* 0x0020442a01007387 */ /* 0x004fe80000100800 */
[----:B------:R1:W-:Y:S04]  /*1d050*/  STL [R1+0x2040], R0 ;  /* 0x0020400001007387 */ /* 0x0003e80000100800 */
[----:B------:R-:W-:Y:S01]  /*1d060*/  STL [R1+0x203c], R38 ;  /* 0x00203c2601007387 */ /* 0x000fe20000100800 */
[----:B-1----:R-:W-:-:S05]  /*1d070*/  IMAD.MOV.U32 R0, RZ, RZ, R43 ;  /* 0x000000ffff007224 */ /* 0x002fca00078e002b */
[----:B------:R1:W-:Y:S04]  /*1d080*/  STL [R1+0x2038], R0 ;  /* 0x0020380001007387 */ /* 0x0003e80000100800 */
[----:B----4-:R-:W-:Y:S01]  /*1d090*/  STL [R1+0x2034], R34 ;  /* 0x0020342201007387 */ /* 0x010fe20000100800 */
[----:B-1----:R-:W-:-:S05]  /*1d0a0*/  IMAD.MOV.U32 R0, RZ, RZ, R39 ;  /* 0x000000ffff007224 */ /* 0x002fca00078e0027 */
        /* <DEDUP_REMOVED lines=16> */
[----:B---3--:R-:W-:Y:S01]  /*1d1b0*/  STL [R1+0x2004], R10 ;  /* 0x0020040a01007387 */ /* 0x008fe20000100800 */
[----:B-1----:R-:W-:-:S05]  /*1d1c0*/  IMAD.MOV.U32 R0, RZ, RZ, R15 ;  /* 0x000000ffff007224 */ /* 0x002fca00078e000f */
[----:B------:R1:W-:Y:S04]  /*1d1d0*/  STL [R1+0x2000], R0 ;  /* 0x0020000001007387 */ /* 0x0003e80000100800 */
[----:B------:R-:W-:Y:S01]  /*1d1e0*/  STL [R1+0x1ffc], R250 ;  /* 0x001ffcfa01007387 */ /* 0x000fe20000100800 */
[----:B-1----:R-:W-:-:S05]  /*1d1f0*/  IMAD.MOV.U32 R0, RZ, RZ, R11 ;  /* 0x000000ffff007224 */ /* 0x002fca00078e000b */
[----:B------:R1:W-:Y:S04]  /*1d200*/  STL [R1+0x1ff8], R0 ;  /* 0x001ff80001007387 */ /* 0x0003e80000100800 */
[----:B------:R-:W-:Y:S01]  /*1d210*/  STL [R1+0x1ff4], R196 ;  /* 0x001ff4c401007387 */ /* 0x000fe20000100800 */
[----:B-1----:R-:W-:-:S05]  /*1d220*/  MOV R0, R251 ;  /* 0x000000fb00007202 */ /* 0x002fca0000000f00 */
        /* <DEDUP_REMOVED lines=30> */
[----:B------:R-:W2:Y:S04]  /*1d410*/  LDL.LU.64 R14, [R1+0x820] ;  /* 0x00082000010e7983 */ /* 0x000ea80000300a00 */
[----:B------:R-:W-:Y:S04]  /*1d420*/  STL [R1+0x1f7c], R226 ;  /* 0x001f7ce201007387 */ /* 0x000fe80000100800 */
[----:B------:R-:W-:Y:S04]  /*1d430*/  STL [R1+0x1f70], R227 ;  /* 0x001f70e301007387 */ /* 0x000fe80000100800 */
[----:B------:R-:W3:Y:S04]  /*1d440*/  LDL.LU.64 R42, [R1+0x808] ;  /* 0x00080800012a7983 */ /* 0x000ee80000300a00 */
[----:B------:R-:W-:Y:S04]  /*1d450*/  STL [R1+0x1f74], R228 ;  /* 0x001f74e401007387 */ /* 0x000fe80000100800 */
[----:B------:R-:W-:Y:S04]  /*1d460*/  STL [R1+0x1f68], R229 ;  /* 0x001f68e501007387 */ /* 0x000fe80000100800 */
[----:B------:R-:W4:Y:S04]  /*1d470*/  LDL.LU.64 R10, [R1+0x7f0] ;  /* 0x0007f000010a7983 */ /* 0x000f280000300a00 */
        /* <DEDUP_REMOVED lines=24> */
[----:B--2---:R2:W-:Y:S01]  /*1d600*/  STL [R1+0x1d50], R14 ;  /* 0x001d500e01007387 */ /* 0x0045e20000100800 */
[----:B-1----:R-:W-:-:S03]  /*1d610*/  IMAD.MOV.U32 R0, RZ, RZ, R15 ;  /* 0x000000ffff007224 */ /* 0x002fc600078e000f */
[----:B--2---:R-:W2:Y:S04]  /*1d620*/  LDL.LU.64 R14, [R1+0x780] ;  /* 0x00078000010e7983 */ /* 0x004ea80000300a00 */
[----:B------:R1:W-:Y:S04]  /*1d630*/  STL [R1+0x1d4c], R0 ;  /* 0x001d4c0001007387 */ /* 0x0003e80000100800 */
[----:B---3--:R-:W-:Y:S04]  /*1d640*/  STL [R1+0x1d70], R42 ;  /* 0x001d702a01007387 */ /* 0x008fe80000100800 */
[----:B------:R-:W3:Y:S01]  /*1d650*/  LDL.LU.64 R46, [R1+0x778] ;  /* 0x00077800012e7983 */ /* 0x000ee20000300a00 */
[----:B-1----:R-:W-:-:S05]  /*1d660*/  IMAD.MOV.U32 R0, RZ, RZ, R43 ;  /* 0x000000ffff007224 */ /* 0x002fca00078e002b */
[----:B------:R1:W-:Y:S04]  /*1d670*/  STL [R1+0x1d6c], R0 ;  /* 0x001d6c0001007387 */ /* 0x0003e80000100800 */
[----:B----4-:R4:W-:Y:S01]  /*1d680*/  STL [R1+0x1d90], R10 ;  /* 0x001d900a01007387 */ /* 0x0109e20000100800 */
[----:B-1----:R-:W-:-:S03]  /*1d690*/  IMAD.MOV.U32 R0, RZ, RZ, R11 ;  /* 0x000000ffff007224 */ /* 0x002fc600078e000b */
[----:B----4-:R-:W4:Y:S04]  /*1d6a0*/  LDL.LU.64 R10, [R1+0x770] ;  /* 0x00077000010a7983 */ /* 0x010f280000300a00 */
[----:B------:R1:W-:Y:S04]  /*1d6b0*/  STL [R1+0x1d8c], R0 ;  /* 0x001d8c0001007387 */ /* 0x0003e80000100800 */
[----:B------:R1:W-:Y:S02]  /*1d6c0*/  STL [R1+0x1db0], R250 ;  /* 0x001db0fa01007387 */ /* 0x0003e40000100800 */
[----:B-1----:R-:W-:-:S02]  /*1d6d0*/  IMAD.MOV.U32 R0, RZ, RZ, R251 ;  /* 0x000000ffff007224 */ /* 0x002fc400078e00fb */
[----:B------:R-:W4:Y:S04]  /*1d6e0*/  LDL.LU.64 R250, [R1+0x768] ;  /* 0x0007680001fa7983 */ /* 0x000f280000300a00 */
        /* <DEDUP_REMOVED lines=13> */
[----:B------:R1:W-:Y:S04]  /*1d7c0*/  STL [R1+0x1e30], R26 ;  /* 0x001e301a01007387 */ /* 0x0003e80000100800 */
[----:B------:R-:W4:Y:S01]  /*1d7d0*/  LDL.LU.64 R42, [R1+0x7e8] ;  /* 0x0007e800012a7983 */ /* 0x000f220000300a00 */
[----:B-1----:R-:W-:-:S05]  /*1d7e0*/  IMAD.MOV.U32 R0, RZ, RZ, R27 ;  /* 0x000000ffff007224 */ /* 0x002fca00078e001b */
[----:B------:R1:W-:Y:S04]  /*1d7f0*/  STL [R1+0x1e2c], R0 ;  /* 0x001e2c0001007387 */ /* 0x0003e80000100800 */
[----:B------:R1:W-:Y:S04]  /*1d800*/  STL [R1+0x1e50], R22 ;  /* 0x001e501601007387 */ /* 0x0003e80000100800 */
[----:B------:R-:W4:Y:S01]  /*1d810*/  LDL.LU.64 R26, [R1+0x7d0] ;  /* 0x0007d000011a7983 */ /* 0x000f220000300a00 */
[----:B-1----:R-:W-:-:S05]  /*1d820*/  IMAD.MOV.U32 R0, RZ, RZ, R23 ;  /* 0x000000ffff007224 */ /* 0x002fca00078e0017 */
[----:B------:R1:W-:Y:S04]  /*1d830*/  STL [R1+0x1e4c], R0 ;  /* 0x001e4c0001007387 */ /* 0x0003e80000100800 */
[----:B------:R-:W-:Y:S04]  /*1d840*/  STL [R1+0x1e70], R50 ;  /* 0x001e703201007387 */ /* 0x000fe80000100800 */
[----:B------:R-:W4:Y:S01]  /*1d850*/  LDL.LU.64 R22, [R1+0x7b8] ;  /* 0x0007b80001167983 */ /* 0x000f220000300a00 */
[----:B-1----:R-:W-:-:S03]  /*1d860*/  IMAD.MOV.U32 R0, RZ, RZ, R51 ;  /* 0x000000ffff007224 */ /* 0x002fc600078e0033 */
[----:B------:R-:W-:Y:S04]  /*1d870*/  STL [R1+0x1e90], R18 ;  /* 0x001e901201007387 */ /* 0x000fe80000100800 */
[----:B------:R1:W-:Y:S02]  /*1d880*/  STL [R1+0x1e6c], R0 ;  /* 0x001e6c0001007387 */ /* 0x0003e40000100800 */
[----:B-1----:R-:W-:Y:S02]  /*1d890*/  IMAD.MOV.U32 R0, RZ, RZ, R19 ;  /* 0x000000ffff007224 */ /* 0x002fe400078e0013 */
[----:B------:R-:W4:Y:S04]  /*1d8a0*/  LDL.LU.64 R18, [R1+0x220] ;  /* 0x0002200001127983 */ /* 0x000f280000300a00 */
[----:B------:R1:W-:Y:S04]  /*1d8b0*/  STL [R1+0x1e8c], R0 ;  /* 0x001e8c0001007387 */ /* 0x0003e80000100800 */
[----:B--2---:R2:W-:Y:S01]  /*1d8c0*/  STL [R1+0x1eb0], R14 ;  /* 0x001eb00e01007387 */ /* 0x0045e20000100800 */
[----:B-1----:R-:W-:-:S03]  /*1d8d0*/  IMAD.MOV.U32 R0, RZ, RZ, R15 ;  /* 0x000000ffff007224 */ /* 0x002fc600078e000f */
[----:B--2---:R-:W2:Y:S04]  /*1d8e0*/  LDL.LU.64 R14, [R1+0x218] ;  /* 0x00021800010e7983 */ /* 0x004ea80000300a00 */
[----:B------:R1:W-:Y:S04]  /*1d8f0*/  STL [R1+0x1eac], R0 ;  /* 0x001eac0001007387 */ /* 0x0003e80000100800 */
[----:B---3--:R3:W-:Y:S01]  /*1d900*/  STL [R1+0x1ed0], R46 ;  /* 0x001ed02e01007387 */ /* 0x0087e20000100800 */
[----:B-1----:R-:W-:-:S03]  /*1d910*/  IMAD.MOV.U32 R0, RZ, RZ, R47 ;  /* 0x000000ffff007224 */ /* 0x002fc600078e002f */
[----:B---3--:R-:W3:Y:S04]  /*1d920*/  LDL.LU.64 R46, [R1+0x1f0] ;  /* 0x0001f000012e7983 */ /* 0x008ee80000300a00 */
[----:B------:R1:W-:Y:S04]  /*1d930*/  STL [R1+0x1ecc], R0 ;  /* 0x001ecc0001007387 */ /* 0x0003e80000100800 */
[----:B----4-:R4:W-:Y:S01]  /*1d940*/  STL [R1+0x1ef0], R10 ;  /* 0x001ef00a01007387 */ /* 0x0109e20000100800 */
[----:B-1----:R-:W-:-:S03]  /*1d950*/  IMAD.MOV.U32 R0, RZ, RZ, R11 ;  /* 0x000000ffff007224 */ /* 0x002fc600078e000b */
[----:B----4-:R-:W4:Y:S04]  /*1d960*/  LDL.LU.64 R10, [R1+0x1e8] ;  /* 0x0001e800010a7983 */ /* 0x010f280000300a00 */
[----:B------:R1:W-:Y:S04]  /*1d970*/  STL [R1+0x1eec], R0 ;  /* 0x001eec0001007387 */ /* 0x0003e80000100800 */
[----:B------:R1:W-:Y:S02]  /*1d980*/  STL [R1+0x1f10], R250 ;  /* 0x001f10fa01007387 */ /* 0x0003e40000100800 */
[----:B-1----:R-:W-:-:S02]  /*1d990*/  MOV R0, R251 ;  /* 0x000000fb00007202 */ /* 0x002fc40000000f00 */
        /* <DEDUP_REMOVED lines=20> */
[----:B------:R-:W-:Y:S04]  /*1dae0*/  STL [R1+0x1dd8], R22 ;  /* 0x001dd81601007387 */ /* 0x000fe80000100800 */
[----:B------:R1:W-:Y:S04]  /*1daf0*/  STL [R1+0x1db4], R0 ;  /* 0x001db40001007387 */ /* 0x0003e80000100800 */
[----:B------:R-:W4:Y:S01]  /*1db00*/  LDL.LU.64 R26, [R1+0x158] ;  /* 0x00015800011a7983 */ /* 0x000f220000300a00 */
[----:B-1----:R-:W-:-:S03]  /*1db10*/  IMAD.MOV.U32 R0, RZ, RZ, R23 ;  /* 0x000000ffff007224 */ /* 0x002fc600078e0017 */
[----:B------:R-:W4:Y:S04]  /*1db20*/  LDL.LU.64 R22, [R1+0x830] ;  /* 0x0008300001167983 */ /* 0x000f280000300a00 */
[----:B------:R1:W-:Y:S04]  /*1db30*/  STL [R1+0x1dd4], R0 ;  /* 0x001dd40001007387 */ /* 0x0003e80000100800 */
[----:B------:R1:W-:Y:S02]  /*1db40*/  STL [R1+0x1df8], R18 ;  /* 0x001df81201007387 */ /* 0x0003e40000100800 */
[----:B-1----:R-:W-:-:S02]  /*1db50*/  IMAD.MOV.U32 R0, RZ, RZ, R19 ;  /* 0x000000ffff007224 */ /* 0x002fc400078e0013 */
[----:B------:R-:W4:Y:S04]  /*1db60*/  LDL.LU.64 R18, [R1+0x810] ;  /* 0x0008100001127983 */ /* 0x000f280000300a00 */
[----:B------:R1:W-:Y:S04]  /*1db70*/  STL [R1+0x1df4], R0 ;  /* 0x001df40001007387 */ /* 0x0003e80000100800 */
        /* <DEDUP_REMOVED lines=8> */
[----:B----4-:R-:W-:Y:S01]  /*1dc00*/  STL [R1+0x1e58], R10 ;  /* 0x001e580a01007387 */ /* 0x010fe20000100800 */
[----:B-1----:R-:W-:-:S03]  /*1dc10*/  IMAD.MOV.U32 R0, RZ, RZ, R11 ;  /* 0x000000ffff007224 */ /* 0x002fc600078e000b */
[----:B------:R-:W4:Y:S04]  /*1dc20*/  LDL.LU.64 R46, [R1+0x7c8] ;  /* 0x0007c800012e7983 */ /* 0x000f280000300a00 */
[----:B------:R1:W-:Y:S04]  /*1dc30*/  STL [R1+0x1e54], R0 ;  /* 0x001e540001007387 */ /* 0x0003e80000100800 */
[----:B------:R1:W-:Y:S02]  /*1dc40*/  STL [R1+0x1e78], R250 ;  /* 0x001e78fa01007387 */ /* 0x0003e40000100800 */
[----:B-1----:R-:W-:-:S02]  /*1dc50*/  IMAD.MOV.U32 R0, RZ, RZ, R251 ;  /* 0x000000ffff007224 */ /* 0x002fc400078e00fb */
[----:B------:R-:W4:Y:S04]  /*1dc60*/  LDL.LU.64 R10, [R1+0x208] ;  /* 0x00020800010a7983 */ /* 0x000f280000300a00 */
[----:B------:R-:W-:Y:S04]  /*1dc70*/  STL [R1+0x1e98], R38 ;  /* 0x001e982601007387 */ /* 0x000fe80000100800 */
[----:B------:R1:W-:Y:S04]  /*1dc80*/  STL [R1+0x1e74], R0 ;  /* 0x001e740001007387 */ /* 0x0003e80000100800 */
[----:B------:R-:W4:Y:S01]  /*1dc90*/  LDL.LU.64 R250, [R1+0x1d8] ;  /* 0x0001d80001fa7983 */ /* 0x000f220000300a00 */
[----:B-1----:R-:W-:-:S03]  /*1dca0*/  IMAD.MOV.U32 R0, RZ, RZ, R39 ;  /* 0x000000ffff007224 */ /* 0x002fc600078e0027 */
        /* <DEDUP_REMOVED lines=11> */
[----:B-1----:R-:W-:-:S03]  /*1dd60*/  MOV R0, R43 ;  /* 0x0000002b00007202 */ /* 0x002fc60000000f00 */
        /* <DEDUP_REMOVED lines=12> */
[----:B--2---:R-:W-:Y:S04]  /*1de30*/  STL [R1+0x1d80], R14 ;  /* 0x001d800e01007387 */ /* 0x004fe80000100800 */
[----:B------:R1:W-:Y:S04]  /*1de40*/  STL [R1+0x1d5c], R0 ;  /* 0x001d5c0001007387 */ /* 0x0003e80000100800 */
[----:B------:R-:W2:Y:S01]  /*1de50*/  LDL.LU.64 R18, [R1+0xf0] ;  /* 0x0000f00001127983 */ /* 0x000ea20000300a00 */
[----:B-1----:R-:W-:-:S03]  /*1de60*/  IMAD.MOV.U32 R0, RZ, RZ, R15 ;  /* 0x000000ffff007224 */ /* 0x002fc600078e000f */
[----:B---3--:R-:W-:Y:S04]  /*1de70*/  STL [R1+0x1da0], R50 ;  /* 0x001da03201007387 */ /* 0x008fe80000100800 */
[----:B------:R1:W-:Y:S04]  /*1de80*/  STL [R1+0x1d7c], R0 ;  /* 0x001d7c0001007387 */ /* 0x0003e80000100800 */
[----:B------:R-:W3:Y:S01]  /*1de90*/  LDL.LU.64 R14, [R1+0xe8] ;  /* 0x0000e800010e7983 */ /* 0x000ee20000300a00 */
[----:B-1----:R-:W-:-:S03]  /*1dea0*/  IMAD.MOV.U32 R0, RZ, RZ, R51 ;  /* 0x000000ffff007224 */ /* 0x002fc600078e0033 */
[----:B----4-:R-:W-:Y:S04]  /*1deb0*/  STL [R1+0x1dc0], R46 ;  /* 0x001dc02e01007387 */ /* 0x010fe80000100800 */
[----:B------:R1:W-:Y:S02]  /*1dec0*/  STL [R1+0x1d9c], R0 ;  /* 0x001d9c0001007387 */ /* 0x0003e40000100800 */
[----:B-1----:R-:W-:Y:S02]  /*1ded0*/  IMAD.MOV.U32 R0, RZ, RZ, R47 ;  /* 0x000000ffff007224 */ /* 0x002fe400078e002f */
[----:B------:R-:W-:Y:S04]  /*1dee0*/  STL [R1+0x1de0], R10 ;  /* 0x001de00a01007387 */ /* 0x000fe80000100800 */
        /* <DEDUP_REMOVED lines=20> */
[----:B------:R-:W4:Y:S04]  /*1e030*/  LDL.LU.64 R30, [R1+0x228] ;  /* 0x00022800011e7983 */ /* 0x000f280000300a00 */
[----:B------:R-:W4:Y:S01]  /*1e040*/  LDL.LU.64 R58, [R1+0x210] ;  /* 0x00021000013a7983 */ /* 0x000f220000300a00 */
[----:B-1----:R-:W-:-:S05]  /*1e050*/  IMAD.MOV.U32 R0, RZ, RZ, R43 ;  /* 0x000000ffff007224 */ /* 0x002fca00078e002b */
[----:B------:R1:W-:Y:S04]  /*1e060*/  STL [R1+0x1e7c], R0 ;  /* 0x001e7c0001007387 */ /* 0x0003e80000100800 */
[----:B------:R1:W-:Y:S02]  /*1e070*/  STL [R1+0x1ea0], R26 ;  /* 0x001ea01a01007387 */ /* 0x0003e40000100800 */
[----:B-1----:R-:W-:Y:S02]  /*1e080*/  IMAD.MOV.U32 R0, RZ, RZ, R27 ;  /* 0x000000ffff007224 */ /* 0x002fe400078e001b */
[----:B------:R-:W4:Y:S04]  /*1e090*/  LDL.LU.64 R26, [R1+0x1e0] ;  /* 0x0001e000011a7983 */ /* 0x000f280000300a00 */
[----:B------:R1:W-:Y:S04]  /*1e0a0*/  STL [R1+0x1e9c], R0 ;  /* 0x001e9c0001007387 */ /* 0x0003e80000100800 */
[----:B------:R1:W-:Y:S02]  /*1e0b0*/  STL [R1+0x1ec0], R22 ;  /* 0x001ec01601007387 */ /* 0x0003e40000100800 */
[----:B-1----:R-:W-:-:S02]  /*1e0c0*/  IMAD.MOV.U32 R0, RZ, RZ, R23 ;  /* 0x000000ffff007224 */ /* 0x002fc400078e0017 */
[----:B------:R-:W4:Y:S04]  /*1e0d0*/  LDL.LU.64 R22, [R1+0x1b0] ;  /* 0x0001b00001167983 */ /* 0x000f280000300a00 */
[----:B------:R2:W-:Y:S02]  /*1e0e0*/  STL [R1+0x1ebc], R0 ;  /* 0x001ebc0001007387 */ /* 0x0005e40000100800 */
[----:B--2---:R-:W-:Y:S02]  /*1e0f0*/  MOV R0, R19 ;  /* 0x0000001300007202 */ /* 0x004fe40000000f00 */
[----:B------:R1:W-:Y:S04]  /*1e100*/  STL [R1+0x1ee0], R18 ;  /* 0x001ee01201007387 */ /* 0x0003e80000100800 */
[----:B------:R-:W2:Y:S04]  /*1e110*/  LDL.LU.64 R54, [R1+0x180] ;  /* 0x0001800001367983 */ /* 0x000ea80000300a00 */
[----:B---3--:R-:W-:Y:S04]  /*1e120*/  STL [R1+0x1f00], R14 ;  /* 0x001f000e01007387 */ /* 0x008fe80000100800 */
[----:B------:R3:W-:Y:S04]  /*1e130*/  STL [R1+0x1edc], R0 ;  /* 0x001edc0001007387 */ /* 0x0007e80000100800 */
[----:B------:R-:W2:Y:S04]  /*1e140*/  LDL.LU.64 R50, [R1+0x940] ;  /* 0x0009400001327983 */ /* 0x000ea80000300a00 */
[----:B-1----:R-:W2:Y:S01]  /*1e150*/  LDL.LU.64 R18, [R1+0x938] ;  /* 0x0009380001127983 */ /* 0x002ea20000300a00 */
[----:B---3--:R-:W-:-:S03]  /*1e160*/  IMAD.MOV.U32 R0, RZ, RZ, R15 ;  /* 0x000000ffff007224 */ /* 0x008fc600078e000f */
[----:B------:R-:W3:Y:S04]  /*1e170*/  LDL.LU.64 R46, [R1+0x930] ;  /* 0x00093000012e7983 */ /* 0x000ee80000300a00 */
[----:B------:R-:W3:Y:S04]  /*1e180*/  LDL.LU.64 R14, [R1+0x928] ;  /* 0x00092800010e7983 */ /* 0x000ee80000300a00 */
[----:B------:R4:W-:Y:S02]  /*1e190*/  STL [R1+0x1efc], R0 ;  /* 0x001efc0001007387 */ /* 0x0009e40000100800 */
[----:B----4-:R-:W-:-:S02]  /*1e1a0*/  IMAD.MOV.U32 R0, RZ, RZ, R11 ;  /* 0x000000ffff007224 */ /* 0x010fc400078e000b */
[----:B------:R-:W-:Y:S04]  /*1e1b0*/  STL [R1+0x1f20], R10 ;  /* 0x001f200a01007387 */ /* 0x000fe80000100800 */
[----:B------:R-:W4:Y:S04]  /*1e1c0*/  LDL.LU.64 R42, [R1+0x920] ;  /* 0x00092000012a7983 */ /* 0x000f280000300a00 */
[----:B------:R1:W-:Y:S02]  /*1e1d0*/  STL [R1+0x1f1c], R0 ;  /* 0x001f1c0001007387 */ /* 0x0003e40000100800 */
[----:B-1----:R-:W-:-:S02]  /*1e1e0*/  IMAD.MOV.U32 R0, RZ, RZ, R251 ;  /* 0x000000ffff007224 */ /* 0x002fc400078e00fb */
[----:B------:R1:W-:Y:S04]  /*1e1f0*/  STL [R1+0x1d48], R250 ;  /* 0x001d48fa01007387 */ /* 0x0003e80000100800 */
[----:B------:R-:W4:Y:S04]  /*1e200*/  LDL.LU.64 R10, [R1+0x918] ;  /* 0x00091800010a7983 */ /* 0x000f280000300a00 */
[----:B------:R-:W-:Y:S04]  /*1e210*/  STL [R1+0x1d68], R38 ;  /* 0x001d682601007387 */ /* 0x000fe80000100800 */
[----:B------:R1:W-:Y:S04]  /*1e220*/  STL [R1+0x1d44], R0 ;  /* 0x001d440001007387 */ /* 0x0003e80000100800 */
[----:B-1----:R-:W4:Y:S01]  /*1e230*/  LDL.LU.64 R250, [R1+0x910] ;  /* 0x0009100001fa7983 */ /* 0x002f220000300a00 */
[----:B------:R-:W-:-:S03]  /*1e240*/  IMAD.MOV.U32 R0, RZ, RZ, R39 ;  /* 0x000000ffff007224 */ /* 0x000fc600078e0027 */
        /* <DEDUP_REMOVED lines=13> */
[----:B------:R1:W-:Y:S02]  /*1e320*/  STL [R1+0x1dc4], R0 ;  /* 0x001dc40001007387 */ /* 0x0003e40000100800 */
[----:B-1----:R-:W-:Y:S02]  /*1e330*/  IMAD.MOV.U32 R0, RZ, RZ, R27 ;  /* 0x000000ffff007224 */ /* 0x002fe400078e001b */
[----:B------:R-:W4:Y:S04]  /*1e340*/  LDL.LU.64 R26, [R1+0x8f0] ;  /* 0x0008f000011a7983 */ /* 0x000f280000300a00 */
[----:B------:R1:W-:Y:S04]  /*1e350*/  STL [R1+0x1de4], R0 ;  /* 0x001de40001007387 */ /* 0x0003e80000100800 */
[----:B------:R2:W-:Y:S01]  /*1e360*/  STL [R1+0x1e08], R22 ;  /* 0x001e081601007387 */ /* 0x0005e20000100800 */
[----:B-1----:R-:W-:-:S03]  /*1e370*/  IMAD.MOV.U32 R0, RZ, RZ, R23 ;  /* 0x000000ffff007224 */ /* 0x002fc600078e0017 */
[----:B--2---:R-:W-:Y:S04]  /*1e380*/  STL [R1+0x1e28], R54 ;  /* 0x001e283601007387 */ /* 0x004fe80000100800 */
[----:B------:R1:W-:Y:S04]  /*1e390*/  STL [R1+0x1e04], R0 ;  /* 0x001e040001007387 */ /* 0x0003e80000100800 */
[----:B------:R-:W2:Y:S01]  /*1e3a0*/  LDL.LU.64 R22, [R1+0x8e0] ;  /* 0x0008e00001167983 */ /* 0x000ea20000300a00 */
[----:B-1----:R-:W-:Y:S02]  /*1e3b0*/  IMAD.MOV.U32 R0, RZ, RZ, R55 ;  /* 0x000000ffff007224 */ /* 0x002fe400078e0037 */
[----:B------:R-:W-:-:S03]  /*1e3c0*/  IMAD.WIDE R64, R249, 0x4, R50 ;  /* 0x00000004f9407825 */ /* 0x000fc600078e0232 */
[----:B------:R-:W-:Y:S01]  /*1e3d0*/  STL [R1+0x1e24], R0 ;  /* 0x001e240001007387 */ /* 0x000fe20000100800 */
[----:B------:R-:W-:-:S03]  /*1e3e0*/  IMAD.WIDE R62, R249, 0x4, R18 ;  /* 0x00000004f93e7825 */ /* 0x000fc600078e0212 */
[----:B------:R1:W-:Y:S01]  /*1e3f0*/  LDGSTS.E [R248+0x30600], [R64.64], P3 ;  /* 0x3060000040f87fae */ /* 0x0003e20009921844 */
[----:B---3--:R-:W-:-:S03]  /*1e400*/  IMAD.WIDE R60, R249, 0x4, R46 ;  /* 0x00000004f93c7825 */ /* 0x008fc600078e022e */
[----:B------:R-:W3:Y:S01]  /*1e410*/  LDL.LU.64 R18, [R1+0x8d0] ;  /* 0x0008d00001127983 */ /* 0x000ee20000300a00 */
[----:B------:R-:W-:-:S03]  /*1e420*/  IMAD.WIDE R58, R249, 0x4, R14 ;  /* 0x00000004f93a7825 */ /* 0x000fc600078e020e */
[----:B------:R1:W-:Y:S04]  /*1e430*/  LDGSTS.E [R248+0x30e00], [R62.64], P3 ;  /* 0x30e000003ef87fae */ /* 0x0003e80009921844 */
[----:B------:R-:W3:Y:S04]  /*1e440*/  LDL.LU.64 R14, [R1+0x8c8] ;  /* 0x0008c800010e7983 */ /* 0x000ee80000300a00 */
[----:B------:R-:W-:Y:S04]  /*1e450*/  STL.64 [R1+0x1948], R64 ;  /* 0x0019484001007387 */ /* 0x000fe80000100a00 */
[----:B------:R-:W-:Y:S04]  /*1e460*/  STL.64 [R1+0x1950], R62 ;  /* 0x0019503e01007387 */ /* 0x000fe80000100a00 */
[----:B------:R1:W-:Y:S04]  /*1e470*/  LDGSTS.E [R248+0x31600], [R60.64], P3 ;  /* 0x316000003cf87fae */ /* 0x0003e80009921844 */
[----:B------:R1:W-:Y:S01]  /*1e480*/  LDGSTS.E [R248+0x31e00], [R58.64], P3 ;  /* 0x31e000003af87fae */ /* 0x0003e20009921844 */
[----:B----4-:R-:W-:-:S03]  /*1e490*/  IMAD.WIDE R54, R249, 0x4, R10 ;  /* 0x00000004f9367825 */ /* 0x010fc600078e020a */
[----:B------:R-:W4:Y:S04]  /*1e4a0*/  LDL.LU.64 R10, [R1+0x8c0] ;  /* 0x0008c000010a7983 */ /* 0x000f280000300a00 */
[----:B------:R-:W-:Y:S01]  /*1e4b0*/  STL.64 [R1+0x1958], R60 ;  /* 0x0019583c01007387 */ /* 0x000fe20000100a00 */
[----:B------:R-:W-:-:S03]  /*1e4c0*/  IMAD.WIDE R52, R249, 0x4, R250 ;  /* 0x00000004f9347825 */ /* 0x000fc600078e02fa */
[----:B------:R-:W4:Y:S01]  /*1e4d0*/  LDL.LU.64 R250, [R1+0x8b8] ;  /* 0x0008b80001fa7983 */ /* 0x000f220000300a00 */
[----:B------:R-:W-:-:S03]  /*1e4e0*/  IMAD.WIDE R56, R249, 0x4, R42 ;  /* 0x00000004f9387825 */ /* 0x000fc600078e022a */
[----:B------:R-:W-:Y:S04]  /*1e4f0*/  STL.64 [R1+0x1960], R58 ;  /* 0x0019603a01007387 */ /* 0x000fe80000100a00 */
[----:B------:R-:W-:Y:S04]  /*1e500*/  STL.64 [R1+0x1968], R56 ;  /* 0x0019683801007387 */ /* 0x000fe80000100a00 */
[----:B------:R-:W4:Y:S04]  /*1e510*/  LDL.LU.64 R46, [R1+0x8b0] ;  /* 0x0008b000012e7983 */ /* 0x000f280000300a00 */
[----:B------:R-:W4:Y:S01]  /*1e520*/  LDL.LU.64 R110, [R1+0x8a8] ;  /* 0x0008a800016e7983 */ /* 0x000f220000300a00 */
[----:B------:R-:W-:-:S03]  /*1e530*/  IMAD.WIDE R50, R249, 0x4, R38 ;  /* 0x00000004f9327825 */ /* 0x000fc600078e0226 */
[----:B------:R-:W-:Y:S04]  /*1e540*/  STL.64 [R1+0x1970], R54 ;  /* 0x0019703601007387 */ /* 0x000fe80000100a00 */
[----:B------:R-:W4:Y:S01]  /*1e550*/  LDL.LU.64 R42, [R1+0x8a0] ;  /* 0x0008a000012a7983 */ /* 0x000f220000300a00 */
[----:B------:R-:W-:-:S03]  /*1e560*/  IMAD.WIDE R48, R249, 0x4, R34 ;  /* 0x00000004f9307825 */ /* 0x000fc600078e0222 */
[----:B------:R-:W4:Y:S04]  /*1e570*/  LDL.LU.64 R106, [R1+0x898] ;  /* 0x00089800016a7983 */ /* 0x000f280000300a00 */
[----:B------:R-:W-:Y:S04]  /*1e580*/  STL.64 [R1+0x1978], R52 ;  /* 0x0019783401007387 */ /* 0x000fe80000100a00 */
[----:B------:R-:W4:Y:S04]  /*1e590*/  LDL.LU.64 R38, [R1+0x890] ;  /* 0x0008900001267983 */ /* 0x000f280000300a00 */
[----:B------:R-:W4:Y:S04]  /*1e5a0*/  LDL.LU.64 R102, [R1+0x888] ;  /* 0x0008880001667983 */ /* 0x000f280000300a00 */
[----:B------:R-:W-:Y:S04]  /*1e5b0*/  STL.64 [R1+0x1980], R50 ;  /* 0x0019803201007387 */ /* 0x000fe80000100a00 */
[----:B------:R-:W4:Y:S01]  /*1e5c0*/  LDL.LU.64 R98, [R1+0x880] ;  /* 0x0008800001627983 */ /* 0x000f220000300a00 */
[----:B------:R-:W-:-:S03]  /*1e5d0*/  IMAD.WIDE R34, R249, 0x4, R30 ;  /* 0x00000004f9227825 */ /* 0x000fc600078e021e */
[----:B------:R-:W4:Y:S04]  /*1e5e0*/  LDL.LU.64 R94, [R1+0x878] ;  /* 0x00087800015e7983 */ /* 0x000f280000300a00 */
[----:B------:R-:W-:Y:S04]  /*1e5f0*/  STL.64 [R1+0x1988], R48 ;  /* 0x0019883001007387 */ /* 0x000fe80000100a00 */
[----:B------:R-:W4:Y:S04]  /*1e600*/  LDL.LU.64 R90, [R1+0x870] ;  /* 0x00087000015a7983 */ /* 0x000f280000300a00 */
[----:B------:R-:W4:Y:S04]  /*1e610*/  LDL.LU.64 R86, [R1+0x868] ;  /* 0x0008680001567983 */ /* 0x000f280000300a00 */
[----:B------:R1:W-:Y:S04]  /*1e620*/  STL.64 [R1+0x1990], R34 ;  /* 0x0019902201007387 */ /* 0x0003e80000100a00 */
[----:B------:R-:W4:Y:S04]  /*1e630*/  LDL.LU.64 R82, [R1+0x860] ;  /* 0x0008600001527983 */ /* 0x000f280000300a00 */
[----:B------:R-:W4:Y:S01]  /*1e640*/  LDL.LU.64 R78, [R1+0x858] ;  /* 0x00085800014e7983 */ /* 0x000f220000300a00 */
[----:B------:R-:W-:-:S03]  /*1e650*/  IMAD.WIDE R30, R249, 0x4, R26 ;  /* 0x00000004f91e7825 */ /* 0x000fc600078e021a */
[----:B------:R1:W-:Y:S04]  /*1e660*/  LDGSTS.E [R248+0x32600], [R56.64], P3 ;  /* 0x3260000038f87fae */ /* 0x0003e80009921844 */
[----:B------:R1:W-:Y:S04]  /*1e670*/  STL.64 [R1+0x1998], R30 ;  /* 0x0019981e01007387 */ /* 0x0003e80000100a00 */
[----:B------:R-:W4:Y:S04]  /*1e680*/  LDL.LU.64 R74, [R1+0x850] ;  /* 0x00085000014a7983 */ /* 0x000f280000300a00 */
[----:B------:R-:W4:Y:S04]  /*1e690*/  LDL.LU.64 R70, [R1+0x848] ;  /* 0x0008480001467983 */ /* 0x000f280000300a00 */
[----:B------:R1:W-:Y:S04]  /*1e6a0*/  LDGSTS.E [R248+0x32e00], [R54.64], P3 ;  /* 0x32e0000036f87fae */ /* 0x0003e80009921844 */
[----:B------:R1:W-:Y:S04]  /*1e6b0*/  LDGSTS.E [R248+0x33600], [R52.64], P3 ;  /* 0x3360000034f87fae */ /* 0x0003e80009921844 */
[----:B------:R1:W-:Y:S04]  /*1e6c0*/  LDGSTS.E [R248+0x33e00], [R50.64], P3 ;  /* 0x33e0000032f87fae */ /* 0x0003e80009921844 */
[----:B------:R1:W-:Y:S04]  /*1e6d0*/  LDGSTS.E [R248+0x34600], [R48.64], P3 ;  /* 0x3460000030f87fae */ /* 0x0003e80009921844 */
[----:B------:R1:W-:Y:S04]  /*1e6e0*/  LDGSTS.E [R248+0x34e00], [R34.64], P3 ;  /* 0x34e0000022f87fae */ /* 0x0003e80009921844 */
[----:B------:R1:W-:Y:S01]  /*1e6f0*/  LDGSTS.E [R248+0x35600], [R30.64], P3 ;  /* 0x356000001ef87fae */ /* 0x0003e20009921844 */
[----:B--2---:R-:W-:-:S05]  /*1e700*/  IMAD.WIDE R26, R249, 0x4, R22 ;  /* 0x00000004f91a7825 */ /* 0x004fca00078e0216 */
[----:B------:R2:W-:Y:S04]  /*1e710*/  STL.64 [R1+0x1a08], R26 ;  /* 0x001a081a01007387 */ /* 0x0005e80000100a00 */
[----:B------:R-:W2:Y:S04]  /*1e720*/  LDL.LU.64 R66, [R1+0x840] ;  /* 0x0008400001427983 */ /* 0x000ea80000300a00 */
[----:B------:R1:W-:Y:S01]  /*1e730*/  LDGSTS.E [R248+0x35e00], [R26.64], P3 ;  /* 0x35e000001af87fae */ /* 0x0003e20009921844 */
[----:B---3--:R-:W-:-:S05]  /*1e740*/  IMAD.WIDE R22, R249, 0x4, R18 ;  /* 0x00000004f9167825 */ /* 0x008fca00078e0212 */
[----:B------:R3:W-:Y:S01]  /*1e750*/  LDGSTS.E [R248+0x36600], [R22.64], P3 ;  /* 0x3660000016f87fae */ /* 0x0007e20009921844 */
[----:B------:R-:W-:-:S05]  /*1e760*/  IMAD.WIDE R18, R249, 0x4, R14 ;  /* 0x00000004f9127825 */ /* 0x000fca00078e020e */
[----:B------:R1:W-:Y:S01]  /*1e770*/  LDGSTS.E [R248+0x36e00], [R18.64], P3 ;  /* 0x36e0000012f87fae */ /* 0x0003e20009921844 */
[----:B----4-:R-:W-:-:S05]  /*1e780*/  IMAD.WIDE R14, R249, 0x4, R10 ;  /* 0x00000004f90e7825 */ /* 0x010fca00078e020a */
[----:B------:R4:W-:Y:S01]  /*1e790*/  LDGSTS.E [R248+0x37600], [R14.64], P3 ;  /* 0x376000000ef87fae */ /* 0x0009e20009921844 */
[----:B------:R-:W-:-:S03]  /*1e7a0*/  IMAD.WIDE R10, R249, 0x4, R250 ;  /* 0x00000004f90a7825 */ /* 0x000fc600078e02fa */
[----:B------:R-:W3:Y:S04]  /*1e7b0*/  LDL.LU.64 R250, [R1+0x948] ;  /* 0x0009480001fa7983 */ /* 0x000ee80000300a00 */
[----:B------:R1:W-:Y:S04]  /*1e7c0*/  STL.64 [R1+0x1a00], R22 ;  /* 0x001a001601007387 */ /* 0x0003e80000100a00 */
[----:B------:R1:W-:Y:S01]  /*1e7d0*/  STL.64 [R1+0x19f8], R18 ;  /* 0x0019f81201007387 */ /* 0x0003e20000100a00 */
[----:B------:R-:W-:-:S03]  /*1e7e0*/  IMAD.WIDE R46, R249, 0x4, R46 ;  /* 0x00000004f92e7825 */ /* 0x000fc600078e022e */
[----:B------:R4:W-:Y:S01]  /*1e7f0*/  STL.64 [R1+0x19f0], R14 ;  /* 0x0019f00e01007387 */ /* 0x0009e20000100a00 */
[----:B------:R-:W-:-:S03]  /*1e800*/  IMAD.WIDE R44, R249, 0x4, R110 ;  /* 0x00000004f92c7825 */ /* 0x000fc600078e026e */
[----:B------:R1:W-:Y:S01]  /*1e810*/  STL.64 [R1+0x19e8], R10 ;  /* 0x0019e80a01007387 */ /* 0x0003e20000100a00 */
[----:B------:R-:W-:-:S03]  /*1e820*/  IMAD.WIDE R42, R249, 0x4, R42 ;  /* 0x00000004f92a7825 */ /* 0x000fc600078e022a */
[----:B------:R-:W-:Y:S01]  /*1e830*/  STL.64 [R1+0x19e0], R46 ;  /* 0x0019e02e01007387 */ /* 0x000fe20000100a00 */
[----:B------:R-:W-:-:S03]  /*1e840*/  IMAD.WIDE R40, R249, 0x4, R106 ;  /* 0x00000004f9287825 */ /* 0x000fc600078e026a */
        /* <DEDUP_REMOVED lines=19> */
[----:B------:R1:W-:Y:S01]  /*1e980*/  LDGSTS.E [R248+0x37e00], [R10.64], P3 ;  /* 0x37e000000af87fae */ /* 0x0003e20009921844 */
[----:B------:R-:W-:-:S03]  /*1e990*/  IMAD.WIDE R8, R249, 0x4, R74 ;  /* 0x00000004f9087825 */ /* 0x000fc600078e024a */
[----:B------:R1:W-:Y:S01]  /*1e9a0*/  LDGSTS.E [R248+0x38600], [R46.64], P3 ;  /* 0x386000002ef87fae */ /* 0x0003e20009921844 */
[----:B------:R-:W-:-:S03]  /*1e9b0*/  IMAD.WIDE R6, R249, 0x4, R70 ;  /* 0x00000004f9067825 */ /* 0x000fc600078e0246 */
[----:B------:R-:W-:Y:S04]  /*1e9c0*/  STL.64 [R1+0x1a38], R8 ;  /* 0x001a380801007387 */ /* 0x000fe80000100a00 */
[----:B------:R-:W-:Y:S04]  /*1e9d0*/  STL.64 [R1+0x1a58], R6 ;  /* 0x001a580601007387 */ /* 0x000fe80000100a00 */
        /* <DEDUP_REMOVED lines=11> */
[----:B------:R-:W-:-:S03]  /*1ea90*/  IMAD.MOV.U32 R252, RZ, RZ, c[0x0][0x188] ;  /* 0x00006200fffc7624 */ /* 0x000fc600078e00ff */
[----:B------:R1:W-:Y:S04]  /*1eaa0*/  LDGSTS.E [R248+0x3e600], [R8.64], P3 ;  /* 0x3e60000008f87fae */ /* 0x0003e80009921844 */
[----:B------:R1:W-:Y:S01]  /*1eab0*/  LDGSTS.E [R248+0x3ee00], [R6.64], P3 ;  /* 0x3ee0000006f87fae */ /* 0x0003e20009921844 */
[----:B--2---:R-:W-:-:S05]  /*1eac0*/  IMAD.WIDE R4, R249, 0x4, R66 ;  /* 0x00000004f9047825 */ /* 0x004fca00078e0242 */
[----:B------:R-:W-:Y:S04]  /*1ead0*/  STL.64 [R1+0x1a60], R4 ;  /* 0x001a600401007387 */ /* 0x000fe80000100a00 */
[----:B------:R2:W-:Y:S01]  /*1eae0*/  LDGSTS.E [R248+0x3f600], [R4.64], P3 ;  /* 0x3f60000004f87fae */ /* 0x0005e20009921844 */
[----:B---3--:R-:W-:-:S05]  /*1eaf0*/  IMAD.WIDE R2, R249, 0x4, R250 ;  /* 0x00000004f9027825 */ /* 0x008fca00078e02fa */
[----:B------:R-:W-:Y:S04]  /*1eb00*/  STL.64 [R1+0x1a98], R2 ;  /* 0x001a980201007387 */ /* 0x000fe80000100a00 */
[----:B-1----:R-:W3:Y:S04]  /*1eb10*/  LDL.LU.64 R34, [R1+0x280] ;  /* 0x0002800001227983 */ /* 0x002ee80000300a00 */
[----:B------:R-:W2:Y:S04]  /*1eb20*/  LDL.LU.64 R30, [R1+0x278] ;  /* 0x00027800011e7983 */ /* 0x000ea80000300a00 */
[----:B------:R-:W2:Y:S04]  /*1eb30*/  LDL.LU.64 R26, [R1+0x270] ;  /* 0x00027000011a7983 */ /* 0x000ea80000300a00 */
[----:B------:R-:W2:Y:S04]  /*1eb40*/  LDL.LU.64 R22, [R1+0x248] ;  /* 0x0002480001167983 */ /* 0x000ea80000300a00 */
[----:B------:R-:W2:Y:S04]  /*1eb50*/  LDL.LU.64 R18, [R1+0x250] ;  /* 0x0002500001127983 */ /* 0x000ea80000300a00 */
[----:B----4-:R-:W4:Y:S04]  /*1eb60*/  LDL.LU.64 R14, [R1+0x258] ;  /* 0x00025800010e7983 */ /* 0x010f280000300a00 */
[----:B------:R-:W4:Y:S04]  /*1eb70*/  LDL.LU.64 R10, [R1+0x260] ;  /* 0x00026000010a7983 */ /* 0x000f280000300a00 */
[----:B------:R-:W4:Y:S04]  /*1eb80*/  LDL.LU.64 R250, [R1+0x268] ;  /* 0x0002680001fa7983 */ /* 0x000f280000300a00 */
[----:B------:R1:W-:Y:S01]  /*1eb90*/  LDGSTS.E [R248+0x3fe00], [R2.64], P3 ;  /* 0x3fe0000002f87fae */ /* 0x0003e20009921844 */
[----:B------:R-:W-:-:S03]  /*1eba0*/  IMAD.SHL.U32 R252, R252, 0x40, RZ ;  /* 0x00000040fcfc7824 */ /* 0x000fc600078e00ff */
[----:B------:R-:W0:Y:S01]  /*1ebb0*/  LDGDEPBAR ;  /* 0x00000000000079af */ /* 0x000e220000000000 */
[----:B---3--:R-:W-:-:S03]  /*1ebc0*/  IMAD.MOV.U32 R0, RZ, RZ, R35 ;  /* 0x000000ffff007224 */ /* 0x008fc600078e0023 */
[----:B------:R-:W-:Y:S04]  /*1ebd0*/  STL [R1+0x1e48], R34 ;  /* 0x001e482201007387 */ /* 0x000fe80000100800 */
[----:B--2---:R-:W-:Y:S04]  /*1ebe0*/  STL [R1+0x1e68], R30 ;  /* 0x001e681e01007387 */ /* 0x004fe80000100800 */
[----:B------:R2:W-:Y:S04]  /*1ebf0*/  STL [R1+0x1e44], R0 ;  /* 0x001e440001007387 */ /* 0x0005e80000100800 */
[----:B------:R-:W-:Y:S01]  /*1ec00*/  STL [R1+0x1e88], R26 ;  /* 0x001e881a01007387 */ /* 0x000fe20000100800 */
[----:B--2---:R-:W-:-:S05]  /*1ec10*/  IMAD.MOV.U32 R0, RZ, RZ, R31 ;  /* 0x000000ffff007224 */ /* 0x004fca00078e001f */
[----:B------:R2:W-:Y:S04]  /*1ec20*/  STL [R1+0x1e64], R0 ;  /* 0x001e640001007387 */ /* 0x0005e80000100800 */
[----:B------:R-:W-:Y:S01]  /*1ec30*/  STL [R1+0x1ea8], R22 ;  /* 0x001ea81601007387 */ /* 0x000fe20000100800 */
[----:B--2---:R-:W-:-:S05]  /*1ec40*/  IMAD.MOV.U32 R0, RZ, RZ, R27 ;  /* 0x000000ffff007224 */ /* 0x004fca00078e001b */
[----:B------:R2:W-:Y:S04]  /*1ec50*/  STL [R1+0x1e84], R0 ;  /* 0x001e840001007387 */ /* 0x0005e80000100800 */
[----:B------:R-:W-:Y:S01]  /*1ec60*/  STL [R1+0x1ec8], R18 ;  /* 0x001ec81201007387 */ /* 0x000fe20000100800 */
[----:B--2---:R-:W-:-:S05]  /*1ec70*/  IMAD.MOV.U32 R0, RZ, RZ, R23 ;  /* 0x000000ffff007224 */ /* 0x004fca00078e0017 */
[----:B------:R2:W-:Y:S04]  /*1ec80*/  STL [R1+0x1ea4], R0 ;  /* 0x001ea40001007387 */ /* 0x0005e80000100800 */
[----:B----4-:R-:W-:Y:S01]  /*1ec90*/  STL [R1+0x1ee8], R14 ;  /* 0x001ee80e01007387 */ /* 0x010fe20000100800 */
[----:B--2---:R-:W-:-:S05]  /*1eca0*/  MOV R0, R19 ;  /* 0x0000001300007202 */ /* 0x004fca0000000f00 */
[----:B------:R2:W-:Y:S04]  /*1ecb0*/  STL [R1+0x1ec4], R0 ;  /* 0x001ec40001007387 */ /* 0x0005e80000100800 */
[----:B------:R-:W-:Y:S01]  /*1ecc0*/  STL [R1+0x1f08], R10 ;  /* 0x001f080a01007387 */ /* 0x000fe20000100800 */
[----:B--2---:R-:W-:-:S05]  /*1ecd0*/  IMAD.MOV.U32 R0, RZ, RZ, R15 ;  /* 0x000000ffff007224 */ /* 0x004fca00078e000f */
[----:B------:R2:W-:Y:S02]  /*1ece0*/  STL [R1+0x1ee4], R0 ;  /* 0x001ee40001007387 */ /* 0x0005e40000100800 */
[----:B--2---:R-:W-:-:S05]  /*1ecf0*/  IMAD.MOV.U32 R0, RZ, RZ, R11 ;  /* 0x000000ffff007224 */ /* 0x004fca00078e000b */
[----:B------:R2:W-:Y:S04]  /*1ed00*/  STL [R1+0x1f04], R0 ;  /* 0x001f040001007387 */ /* 0x0005e80000100800 */
[----:B------:R1:W-:Y:S01]  /*1ed10*/  STL [R1+0x1f2c], R250 ;  /* 0x001f2cfa01007387 */ /* 0x0003e20000100800 */
[----:B--2---:R-:W-:-:S03]  /*1ed20*/  IMAD.MOV.U32 R0, RZ, RZ, R251 ;  /* 0x000000ffff007224 */ /* 0x004fc600078e00fb */
[----:B------:R-:W2:Y:S04]  /*1ed30*/  S2R R11, SR_TID.X ;  /* 0x00000000000b7919 */ /* 0x000ea80000002100 */
[----:B------:R1:W-:Y:S01]  /*1ed40*/  STL [R1+0x1f28], R0 ;  /* 0x001f280001007387 */ /* 0x0003e20000100800 */
[----:B------:R-:W-:Y:S05]  /*1ed50*/  @P0 BRA `(.L_x_0) ;  /* 0x00003ac000000947 */ /* 0x000fea0003800000 */
[----:B------:R3:W-:Y:S01]  /*1ed60*/  STL [R1+0xde0], RZ ;  /* 0x000de0ff01007387 */ /* 0x0007e20000100800 */
[----:B-12---:R-:W-:Y:S01]  /*1ed70*/  IMAD.SHL.U32 R0, R11, 0x40, RZ ;  /* 0x000000400b007824 */ /* 0x006fe200078e00ff */
[----:B------:R-:W-:Y:S01]  /*1ed80*/  CS2R R248, SRZ ;  /* 0x0000000000f87805 */ /* 0x000fe2000001ff00 */
[----:B------:R-:W-:Y:S01]  /*1ed90*/  CS2R R250, SRZ ;  /* 0x0000000000fa7805 */ /* 0x000fe2000001ff00 */
[----:B------:R3:W-:Y:S01]  /*1eda0*/  STL [R1+0xde4], RZ ;  /* 0x000de4ff01007387 */ /* 0x0007e20000100800 */
[----:B------:R-:W-:Y:S01]  /*1edb0*/  CS2R R244, SRZ ;  /* 0x0000000000f47805 */ /* 0x000fe2000001ff00 */
[----:B------:R-:W-:Y:S01]  /*1edc0*/  LOP3.LUT R0, R0, 0x1800, RZ, 0xc0, !PT ;  /* 0x0000180000007812 */ /* 0x000fe200078ec0ff */
[----:B------:R-:W-:Y:S01]  /*1edd0*/  CS2R R246, SRZ ;  /* 0x0000000000f67805 */ /* 0x000fe2000001ff00 */
[----:B------:R3:W-:Y:S01]  /*1ede0*/  STL [R1+0xde8], RZ ;  /* 0x000de8ff01007387 */ /* 0x0007e20000100800 */
[----:B------:R-:W-:Y:S01]  /*1edf0*/  CS2R R228, SRZ ;  /* 0x0000000000e47805 */ /* 0x000fe2000001ff00 */
[----:B------:R-:W-:Y:S01]  /*1ee00*/  CS2R R230, SRZ ;  /* 0x0000000000e67805 */ /* 0x000fe2000001ff00 */
        /* <DEDUP_REMOVED lines=109> */
[----:B------:R3:W-:Y:S04]  /*1f4e0*/  STL [R1+0x808], RZ ;  /* 0x000808ff01007387 */ /* 0x0007e80000100800 */
        /* <DEDUP_REMOVED lines=153> */
[----:B------:R3:W-:Y:S04]  /*1fe80*/  STL [R1], RZ ;  /* 0x000000ff01007387 */ /* 0x0007e80000100800 */
        /* <DEDUP_REMOVED lines=605> */
[----:B------:R3:W-:Y:S04]  /*22460*/  STL [R1+0x256c], R0 ;  /* 0x00256c0001007387 */ /* 0x0007e80000100800 */
        /* <DEDUP_REMOVED lines=57> */
[----:B------:R3:W-:Y:S01]  /*22800*/  STL [R1+0xbac], RZ ;  /* 0x000bacff01007387 */ /* 0x0007e20000100800 */
[----:B------:R-:W-:Y:S05]  /*22810*/  BRA `(.L_x_1) ;  /* 0x0004cc3000007947 */ /* 0x000fea0003800000 */
.L_x_0:
[----:B-1----:R-:W-:Y:S01]  /*22820*/  IMAD.MOV.U32 R0, RZ, RZ, 0x3f ;  /* 0x0000003fff007424 */ /* 0x002fe200078e00ff */
[----:B------:R-:W-:Y:S01]  /*22830*/  STL [R1+0x1940], RZ ;  /* 0x001940ff01007387 */ /* 0x000fe20000100800 */
[----:B------:R-:W-:Y:S01]  /*22840*/  IMAD.MOV.U32 R8, RZ, RZ, 0x1 ;  /* 0x00000001ff087424 */ /* 0x000fe200078e00ff */
[C---:B--2---:R-:W-:Y:S01]  /*22850*/  LOP3.LUT R3, R11.reuse, 0x7, RZ, 0xc0, !PT ;  /* 0x000000070b037812 */ /* 0x044fe200078ec0ff */
[----:B------:R-:W-:Y:S01]  /*22860*/  IMAD.SHL.U32 R2, R11, 0x2, RZ ;  /* 0x000000020b027824 */ /* 0x000fe200078e00ff */
[----:B------:R-:W-:Y:S01]  /*22870*/  IADD3 R7, R0, c[0x0][0x180], RZ ;  /* 0x0000600000077a10 */ /* 0x000fe20007ffe0ff */
[----:B------:R-:W-:Y:S01]  /*22880*/  CS2R R250, SRZ ;  /* 0x0000000000fa7805 */ /* 0x000fe2000001ff00 */
[----:B------:R1:W-:Y:S01]  /*22890*/  STL [R1+0x1930], R8 ;  /* 0x0019300801007387 */ /* 0x0003e20000100800 */
[----:B------:R-:W-:Y:S01]  /*228a0*/  IMAD.SHL.U32 R0, R3, 0x10, RZ ;  /* 0x0000001003007824 */ /* 0x000fe200078e00ff */
[----:B------:R-:W-:Y:S01]  /*228b0*/  SHF.R.S32.HI R4, RZ, 0x1f, R7 ;  /* 0x0000001fff047819 */ /* 0x000fe20000011407 */
[----:B------:R-:W-:Y:S01]  /*228c0*/  CS2R R244, SRZ ;  /* 0x0000000000f47805 */ /* 0x000fe2000001ff00 */
[----:B------:R-:W-:Y:S01]  /*228d0*/  STL [R1+0xde0], RZ ;  /* 0x000de0ff01007387 */ /* 0x000fe20000100800 */
[C---:B------:R-:W-:Y:S01]  /*228e0*/  LOP3.LUT R6, R11.reuse, 0x3, RZ, 0xc0, !PT ;  /* 0x000000030b067812 */ /* 0x040fe200078ec0ff */
[----:B------:R-:W-:Y:S01]  /*228f0*/  CS2R R246, SRZ ;  /* 0x0000000000f67805 */ /* 0x000fe2000001ff00 */
[----:B------:R-:W-:Y:S01]  /*22900*/  LEA.HI R4, R4, R7, RZ, 0x6 ;  /* 0x0000000704047211 */ /* 0x000fe200078f30ff */
[----:B------:R-:W-:Y:S01]  /*22910*/  IMAD.MOV.U32 R7, RZ, RZ, -0x1 ;  /* 0xffffffffff077424 */ /* 0x000fe200078e00ff */
[----:B------:R-:W-:Y:S01]  /*22920*/  LOP3.LUT R5, R11, 0x1c, RZ, 0xc0, !PT ;  /* 0x0000001c0b057812 */ /* 0x000fe200078ec0ff */
[----:B------:R-:W-:Y:S01]  /*22930*/  CS2R R228, SRZ ;  /* 0x0000000000e47805 */ /* 0x000fe2000001ff00 */
[----:B------:R-:W-:Y:S01]  /*22940*/  LOP3.LUT R0, R0, 0x30, R2, 0x78, !PT ;  /* 0x0000003000007812 */ /* 0x000fe200078e7802 */
[----:B------:R-:W-:Y:S01]  /*22950*/  CS2R R230, SRZ ;  /* 0x0000000000e67805 */ /* 0x000fe2000001ff00 */
[----:B------:R2:W-:Y:S01]  /*22960*/  STL [R1+0x1928], R7 ;  /* 0x0019280701007387 */ /* 0x0005e20000100800 */
[----:B------:R-:W-:Y:S01]  /*22970*/  SHF.R.S32.HI R2, RZ, 0x1f, R252 ;  /* 0x0000001fff027819 */ /* 0x000fe200000114fc */
[----:B------:R-:W-:Y:S01]  /*22980*/  IMAD R6, R6, 0x420, R5 ;  /* 0x0000042006067824 */ /* 0x000fe200078e0205 */
[----:B------:R-:W-:Y:S01]  /*22990*/  SHF.R.S32.HI R5, RZ, 0x1f, R249 ;  /* 0x0000001fff057819 */ /* 0x000fe200000114f9 */
[----:B------:R-:W-:Y:S01]  /*229a0*/  STL [R1+0xde4], RZ ;  /* 0x000de4ff01007387 */ /* 0x000fe20000100800 */
[----:B------:R-:W-:Y:S01]  /*229b0*/  IMAD R3, R3, 0x100, R0 ;  /* 0x0000010003037824 */ /* 0x000fe200078e0200 */
[----:B------:R-:W-:Y:S01]  /*229c0*/  SHF.L.U64.HI R0, R252, 0x2, R2 ;  /* 0x00000002fc007819 */ /* 0x000fe20000010202 */
[----:B------:R-:W-:Y:S01]  /*229d0*/  CS2R R224, SRZ ;  /* 0x0000000000e07805 */ /* 0x000fe2000001ff00 */
[----:B------:R-:W-:Y:S01]  /*229e0*/  STL [R1+0xde8], RZ ;  /* 0x000de8ff01007387 */ /* 0x000fe20000100800 */
[----:B------:R-:W-:Y:S01]  /*229f0*/  SHF.L.U64.HI R2, R249, 0x2, R5 ;  /* 0x00000002f9027819 */ /* 0x000fe20000010205 */
[----:B------:R-:W-:Y:S01]  /*22a00*/  IMAD.SHL.U32 R5, R11, 0x40, RZ ;  /* 0x000000400b057824 */ /* 0x000fe200078e00ff */
[----:B------:R-:W-:Y:S01]  /*22a10*/  SHF.R.S32.HI R4, RZ, 0x6, R4 ;  /* 0x00000006ff047819 */ /* 0x000fe20000011404 */
[----:B------:R-:W-:Y:S01]  /*22a20*/  STL [R1+0xdec], RZ ;  /* 0x000decff01007387 */ /* 0x000fe20000100800 */
[----:B------:R-:W-:Y:S01]  /*22a30*/  CS2R R248, SRZ ;  /* 0x0000000000f87805 */ /* 0x000fe2000001ff00 */
[----:B------:R-:W-:Y:S01]  /*22a40*/  CS2R R226, SRZ ;  /* 0x0000000000e27805 */ /* 0x000fe2000001ff00 */
[----:B------:R-:W-:Y:S01]  /*22a50*/  LOP3.LUT R5, R5, 0x1800, RZ, 0xc0, !PT ;  /* 0x0000180005057812 */ /* 0x000fe200078ec0ff */
[----:B------:R-:W-:Y:S01]  /*22a60*/  STL [R1+0xdd0], RZ ;  /* 0x000dd0ff01007387 */ /* 0x000fe20000100800 */
[----:B------:R-:W-:Y:S01]  /*22a70*/  CS2R R220, SRZ ;  /* 0x0000000000dc7805 */ /* 0x000fe2000001ff00 */
[----:B------:R-:W-:Y:S01]  /*22a80*/  CS2R R222, SRZ ;  /* 0x0000000000de7805 */ /* 0x000fe2000001ff00 */
[----:B------:R-:W-:Y:S01]  /*22a90*/  CS2R R216, SRZ ;  /* 0x0000000000d87805 */ /* 0x000fe2000001ff00 */
[----:B------:R-:W-:Y:S01]  /*22aa0*/  STL [R1+0xdd4], RZ ;  /* 0x000dd4ff01007387 */ /* 0x000fe20000100800 */
[----:B------:R-:W-:Y:S01]  /*22ab0*/  IMAD.IADD R3, R3, 0x1, R5 ;  /* 0x0000000103037824 */ /* 0x000fe200078e0205 */
[----:B------:R-:W-:Y:S01]  /*22ac0*/  CS2R R218, SRZ ;  /* 0x0000000000da7805 */ /* 0x000fe2000001ff00 */
[----:B------:R-:W-:Y:S01]  /*22ad0*/  CS2R R212, SRZ ;  /* 0x0000000000d47805 */ /* 0x000fe2000001ff00 */
[----:B------:R-:W-:Y:S01]  /*22ae0*/  STL [R1+0xdd8], RZ ;  /* 0x000dd8ff01007387 */ /* 0x000fe20000100800 */
[----:B------:R-:W-:Y:S01]  /*22af0*/  CS2R R214, SRZ ;  /* 0x0000000000d67805 */ /* 0x000fe2000001ff00 */
        /* <DEDUP_REMOVED lines=99> */
[----:B-1----:R-:W-:-:S02]  /*23130*/  LOP3.LUT R8, R6, 0x20, RZ, 0x3c, !PT ;  /* 0x0000002006087812 */ /* 0x002fc400078e3cff */
[----:B--2---:R-:W-:Y:S01]  /*23140*/  LOP3.LUT R7, R6, 0x40, RZ, 0x3c, !PT ;  /* 0x0000004006077812 */ /* 0x004fe200078e3cff */
[----:B------:R-:W-:Y:S01]  /*23150*/  STL [R1+0x7e0], RZ ;  /* 0x0007e0ff01007387 */ /* 0x000fe20000100800 */
[----:B------:R-:W-:-:S03]  /*23160*/  IADD3 R4, R4, -0x2, RZ ;  /* 0xfffffffe04047810 */ /* 0x000fc60007ffe0ff */
[----:B------:R-:W-:Y:S04]  /*23170*/  STL [R1+0x7e4], RZ ;  /* 0x0007e4ff01007387 */ /* 0x000fe80000100800 */
        /* <DEDUP_REMOVED lines=150> */
[----:B------:R-:W-:Y:S04]  /*23ae0*/  STL [R1], RZ ;  /* 0x000000ff01007387 */ /* 0x000fe80000100800 */
        /* <DEDUP_REMOVED lines=560> */
[----:B------:R1:W-:Y:S04]  /*25df0*/  STL [R1+0x256c], R5 ;  /* 0x00256c0501007387 */ /* 0x0003e80000100800 */
[----:B------:R-:W-:Y:S04]  /*25e00*/  STL [R1+0x994], RZ ;  /* 0x000994ff01007387 */ /* 0x000fe80000100800 */
[----:B------:R-:W-:Y:S01]  /*25e10*/  STL [R1+0x998], RZ ;  /* 0x000998ff01007387 */ /* 0x000fe20000100800 */
[----:B-1----:R-:W-:-:S03]  /*25e20*/  LOP3.LUT R5, R6, 0x60, RZ, 0x3c, !PT ;  /* 0x0000006006057812 */ /* 0x002fc600078e3cff */
[----:B------:R-:W-:Y:S04]  /*25e30*/  STL [R1+0x99c], RZ ;  /* 0x00099cff01007387 */ /* 0x000fe80000100800 */
[----:B------:R1:W-:Y:S04]  /*25e40*/  STL [R1+0x2544], R3 ;  /* 0x0025440301007387 */ /* 0x0003e80000100800 */
[----:B------:R2:W-:Y:S04]  /*25e50*/  STL [R1+0x9a0], RZ ;  /* 0x0009a0ff01007387 */ /* 0x0005e80000100800 */
[----:B------:R2:W-:Y:S01]  /*25e60*/  STL [R1+0x9a4], RZ ;  /* 0x0009a4ff01007387 */ /* 0x0005e20000100800 */
[----:B-1----:R-:W-:-:S03]  /*25e70*/  LOP3.LUT R3, R3, 0x40, RZ, 0x3c, !PT ;  /* 0x0000004003037812 */ /* 0x002fc600078e3cff */
        /* <DEDUP_REMOVED lines=98> */
[----:B------:R2:W-:Y:S02]  /*264a0*/  STL [R1+0x2558], R3 ;  /* 0x0025580301007387 */ /* 0x0005e40000100800 */
.L_x_2:
[----:B--2---:R-:W2:Y:S01]  /*264b0*/  LDL.LU R3, [R1+0x1928] ;  /* 0x0019280001037983 */ /* 0x004ea20000300800 */
[----:B------:R-:W-:-:S04]  /*264c0*/  DEPBAR.LE SB0, 0x2 ;  /* 0x000080800000791a */ /* 0x000fc80000000000 */
[----:B---3--:R-:W3:Y:S04]  /*264d0*/  LDL R4, [R1+0x2544] ;  /* 0x0025440001047983 */ /* 0x008ee80000100800 */
[----:B-----5:R-:W-:Y:S04]  /*264e0*/  STL.64 [R1+0x37b8], R122 ;  /* 0x0037b87a01007387 */ /* 0x020fe80000100a00 */
[----:B------:R-:W-:Y:S04]  /*264f0*/  STL.64 [R1+0x37b0], R120 ;  /* 0x0037b07801007387 */ /* 0x000fe80000100a00 */
[----:B------:R-:W-:Y:S04]  /*26500*/  STL.64 [R1+0x37a8], R118 ;  /* 0x0037a87601007387 */ /* 0x000fe80000100a00 */
[----:B------:R-:W1:Y:S04]  /*26510*/  S2R R7, SR_TID.X ;  /* 0x0000000000077919 */ /* 0x000e680000002100 */
[----:B------:R-:W-:Y:S04]  /*26520*/  STL.64 [R1+0x37a0], R116 ;  /* 0x0037a07401007387 */ /* 0x000fe80000100a00 */
[----:B------:R-:W-:Y:S04]  /*26530*/  STL.64 [R1+0x3798], R114 ;  /* 0x0037987201007387 */ /* 0x000fe80000100a00 */
[----:B------:R-:W-:Y:S04]  /*26540*/  STL.64 [R1+0x3790], R112 ;  /* 0x0037907001007387 */ /* 0x000fe80000100a00 */
[----:B------:R-:W-:Y:S04]  /*26550*/  STL.64 [R1+0x3788], R110 ;  /* 0x0037886e01007387 */ /* 0x000fe80000100a00 */
[----:B------:R-:W-:Y:S04]  /*26560*/  STL.64 [R1+0x3780], R108 ;  /* 0x0037806c01007387 */ /* 0x000fe80000100a00 */
[----:B------:R-:W-:Y:S01]  /*26570*/  STL.64 [R1+0x3778], R106 ;  /* 0x0037786a01007387 */ /* 0x000fe20000100a00 */
[----:B-1----:R-:W-:-:S02]  /*26580*/  LOP3.LUT R6, R7, 0x1c, RZ, 0xc0, !PT ;  /* 0x0000001c07067812 */ /* 0x002fc400078ec0ff */
[C---:B------:R-:W-:Y:S01]  /*26590*/  LOP3.LUT R5, R7.reuse, 0x3, RZ, 0xc0, !PT ;  /* 0x0000000307057812 */ /* 0x040fe200078ec0ff */
[----:B------:R-:W-:Y:S01]  /*265a0*/  STL.64 [R1+0x3770], R104 ;  /* 0x0037706801007387 */ /* 0x000fe20000100a00 */
[C---:B------:R-:W-:Y:S02]  /*265b0*/  LOP3.LUT R8, R7.reuse, 0x1c, RZ, 0xc0, !PT ;  /* 0x0000001c07087812 */ /* 0x040fe400078ec0ff */
[----:B------:R-:W-:Y:S01]  /*265c0*/  LOP3.LUT R7, R7, 0x3, RZ, 0xc0, !PT ;  /* 0x0000000307077812 */ /* 0x000fe200078ec0ff */
[----:B------:R-:W-:Y:S01]  /*265d0*/  STL.64 [R1+0x3768], R102 ;  /* 0x0037686601007387 */ /* 0x000fe20000100a00 */
[----:B------:R-:W-:-:S03]  /*265e0*/  IMAD R5, R5, 0x420, R6 ;  /* 0x0000042005057824 */ /* 0x000fc600078e0206 */
[----:B------:R-:W-:Y:S01]  /*265f0*/  STL.64 [R1+0x3760], R100 ;  /* 0x0037606401007387 */ /* 0x000fe20000100a00 */
[----:B------:R-:W-:Y:S01]  /*26600*/  IMAD R7, R7, 0x420, R8 ;  /* 0x0000042007077824 */ /* 0x000fe200078e0208 */
[----:B------:R-:W-:Y:S02]  /*26610*/  LOP3.LUT R5, R5, 0x20, RZ, 0x3c, !PT ;  /* 0x0000002005057812 */ /* 0x000fe400078e3cff */
[----:B------:R-:W-:Y:S04]  /*26620*/  STL.64 [R1+0x3758], R98 ;  /* 0x0037586201007387 */ /* 0x000fe80000100a00 */
        /* <DEDUP_REMOVED lines=17> */
[----:B------:R1:W-:Y:S04]  /*26740*/  STL [R1+0x28d4], R0 ;  /* 0x0028d40001007387 */ /* 0x0003e80000100800 */
[----:B------:R4:W-:Y:S01]  /*26750*/  STL [R1+0x28d0], R2 ;  /* 0x0028d00201007387 */ /* 0x0009e20000100800 */
[----:B--2---:R-:W-:-:S03]  /*26760*/  IADD3 R3, R3, 0x1, RZ ;  /* 0x0000000103037810 */ /* 0x004fc60007ffe0ff */
[----:B------:R-:W-:Y:S01]  /*26770*/  BAR.SYNC.DEFER_BLOCKING 0x0 ;  /* 0x0000000000007b1d */ /* 0x000fe20000010000 */
[----:B------:R-:W-:-:S04]  /*26780*/  ISETP.GT.AND P0, PT, R3, 0x1, PT ;  /* 0x000000010300780c */ /* 0x000fc80003f04270 */
[----:B-1----:R-:W-:-:S04]  /*26790*/  SEL R0, R3, RZ, !P0 ;  /* 0x000000ff03007207 */ /* 0x002fc80004000000 */
[C---:B---3--:R-:W-:Y:S01]  /*267a0*/  LEA R12, R0.reuse, R4, 0x11 ;  /* 0x00000004000c7211 */ /* 0x048fe200078e88ff */
[C---:B----4-:R-:W-:Y:S01]  /*267b0*/  IMAD R2, R0.reuse, 0x10000, R7 ;  /* 0x0001000000027824 */ /* 0x050fe200078e0207 */
[----:B------:R-:W-:Y:S01]  /*267c0*/  STL [R1+0x1928], R0 ;  /* 0x0019280001007387 */ /* 0x000fe20000100800 */
[----:B------:R-:W-:-:S03]  /*267d0*/  IMAD R3, R0, 0x10000, R5 ;  /* 0x0001000000037824 */ /* 0x000fc600078e0205 */
[----:B------:R-:W-:Y:S04]  /*267e0*/  STL [R1+0x824], R2 ;  /* 0x0008240201007387 */ /* 0x000fe80000100800 */
[----:B------:R-:W2:Y:S04]  /*267f0*/  LDL.LU.64 R68, [R1+0xde0] ;  /* 0x000de00001447983 */ /* 0x000ea80000300a00 */
[----:B------:R-:W2:Y:S04]  /*26800*/  LDL.LU.64 R70, [R1+0xde8] ;  /* 0x000de80001467983 */ /* 0x000ea80000300a00 */
[----:B------:R-:W1:Y:S04]  /*26810*/  LDSM.16.M88.4 R64, [R12] ;  /* 0x000000000c40783b */ /* 0x000e680000000200 */
[----:B------:R-:W3:Y:S04]  /*26820*/  LDSM.16.M88.4 R60, [R12+0x2000] ;  /* 0x002000000c3c783b */ /* 0x000ee80000000200 */
[----:B------:R-:W4:Y:S04]  /*26830*/  LDSM.16.M88.4 R8, [R12+0x4000] ;  /* 0x004000000c08783b */ /* 0x000f280000000200 */
[----:B------:R-:W1:Y:S04]  /*26840*/  LDSM.16.M88.4 R4, [R12+0x6000] ;  /* 0x006000000c04783b */ /* 0x000e680000000200 */
        /* <DEDUP_REMOVED lines=8> */
[----:B------:R-:W2:Y:S04]  /*268d0*/  LDL.LU.64 R80, [R1+0xdd0] ;  /* 0x000dd00001507983 */ /* 0x000ea80000300a00 */
[----:B------:R-:W-:Y:S04]  /*268e0*/  STL [R1+0x1938], R12 ;  /* 0x0019380c01007387 */ /* 0x000fe80000100800 */
[----:B------:R-:W1:Y:S04]  /*268f0*/  LDSM.16.M88.4 R24, [R12+0x18000] ;  /* 0x018000000c18783b */ /* 0x000e680000000200 */
[----:B------:R-:W2:Y:S04]  /*26900*/  LDL.LU.64 R82, [R1+0xdd8] ;  /* 0x000dd80001527983 */ /* 0x000ea80000300a00 */
[----:B------:R-:W1:Y:S04]  /*26910*/  LDSM.16.M88.4 R20, [R12+0x1a000] ;  /* 0x01a000000c14783b */ /* 0x000e680000000200 */
[----:B------:R-:W1:Y:S04]  /*26920*/  S2R R232, SR_TID.X ;  /* 0x0000000000e87919 */ /* 0x000e680000002100 */
[----:B------:R-:W3:Y:S04]  /*26930*/  LDSM.16.M88.4 R16, [R12+0x1c000] ;  /* 0x01c000000c10783b */ /* 0x000ee80000000200 */
[----:B------:R-:W2:Y:S04]  /*26940*/  LDL.LU.64 R76, [R1+0x8d0] ;  /* 0x0008d000014c7983 */ /* 0x000ea80000300a00 */
[----:B------:R-:W3:Y:S04]  /*26950*/  LDSM.16.M88.4 R12, [R12+0x1e000] ;  /* 0x01e000000c0c783b */ /* 0x000ee80000000200 */
[----:B------:R-:W2:Y:S04]  /*26960*/  LDL.LU.64 R78, [R1+0x8d8] ;  /* 0x0008d800014e7983 */ /* 0x000ea80000300a00 */
[----:B------:R-:W-:Y:S04]  /*26970*/  LDS R236, [R2+0x40000] ;  /* 0x0400000002ec7984 */ /* 0x000fe80000000800 */
[----:B------:R-:W-:Y:S04]  /*26980*/  LDS R238, [R2+0x41000] ;  /* 0x0410000002ee7984 */ /* 0x000fe80000000800 */
[----:B------:R-:W-:Y:S04]  /*26990*/  LDS R237, [R3+0x40000] ;  /* 0x0400000003ed7984 */ /* 0x000fe80000000800 */
[----:B------:R-:W2:Y:S04]  /*269a0*/  LDS R239, [R3+0x41000] ;  /* 0x0410000003ef7984 */ /* 0x000ea80000000800 */
[----:B------:R-:W2:Y:S04]  /*269b0*/  LDL.LU.64 R72, [R1+0x8b0] ;  /* 0x0008b00001487983 */ /* 0x000ea80000300a00 */
[----:B------:R-:W2:Y:S01]  /*269c0*/  LDL.LU.64 R74, [R1+0x8b8] ;  /* 0x0008b800014a7983 */ /* 0x000ea20000300a00 */
[----:B-1----:R-:W-:-:S02]  /*269d0*/  LOP3.LUT R87, R232, 0x1c, RZ, 0xc0, !PT ;  /* 0x0000001ce8577812 */ /* 0x002fc400078ec0ff */
[C---:B------:R-:W-:Y:S01]  /*269e0*/  LOP3.LUT R86, R232.reuse, 0x3, RZ, 0xc0, !PT ;  /* 0x00000003e8567812 */ /* 0x040fe200078ec0ff */
[----:B------:R-:W-:Y:S01]  /*269f0*/  STL [R1+0x3628], R66 ;  /* 0x0036284201007387 */ /* 0x000fe20000100800 */
[C---:B------:R-:W-:Y:S02]  /*26a00*/  LOP3.LUT R85, R232.reuse, 0x1c, RZ, 0xc0, !PT ;  /* 0x0000001ce8557812 */ /* 0x040fe400078ec0ff */
[----:B------:R-:W-:Y:S01]  /*26a10*/  LOP3.LUT R84, R232, 0x3, RZ, 0xc0, !PT ;  /* 0x00000003e8547812 */ /* 0x000fe200078ec0ff */
[----:B------:R-:W-:Y:S01]  /*26a20*/  STL [R1+0x3624], R67 ;  /* 0x0036244301007387 */ /* 0x000fe20000100800 */
[----:B------:R-:W-:-:S03]  /*26a30*/  IMAD R86, R86, 0x420, R87 ;  /* 0x0000042056567824 */ /* 0x000fc600078e0257 */
[----:B---3--:R-:W-:Y:S01]  /*26a40*/  STL [R1+0x3620], R62 ;  /* 0x0036203e01007387 */ /* 0x008fe20000100800 */
[----:B------:R-:W-:Y:S01]  /*26a50*/  IMAD R84, R84, 0x420, R85 ;  /* 0x0000042054547824 */ /* 0x000fe200078e0255 */
[----:B------:R-:W-:Y:S02]  /*26a60*/  LOP3.LUT R86, R86, 0x40, RZ, 0x3c, !PT ;  /* 0x0000004056567812 */ /* 0x000fe400078e3cff */
[----:B------:R-:W-:Y:S02]  /*26a70*/  STL [R1+0x361c], R63 ;  /* 0x00361c3f01007387 */ /* 0x000fe40000100800 */
[----:B------:R-:W-:Y:S01]  /*26a80*/  LOP3.LUT R84, R84, 0x60, RZ, 0x3c, !PT ;  /* 0x0000006054547812 */ /* 0x000fe200078e3cff */
[C---:B------:R-:W-:Y:S01]  /*26a90*/  IMAD R252, R0.reuse, 0x10000, R86 ;  /* 0x0001000000fc7824 */ /* 0x040fe200078e0256 */
[----:B----4-:R-:W-:Y:S03]  /*26aa0*/  STL [R1+0x362c], R10 ;  /* 0x00362c0a01007387 */ /* 0x010fe60000100800 */
[----:B------:R-:W-:Y:S01]  /*26ab0*/  IMAD R0, R0, 0x10000, R84 ;  /* 0x0001000000007824 */ /* 0x000fe200078e0254 */
        /* <DEDUP_REMOVED lines=28> */
[----:B------:R-:W-:Y:S04]  /*26c80*/  LDS R232, [R252+0x40000] ;  /* 0x04000000fce87984 */ /* 0x000fe80000000800 */
[----:B------:R-:W-:Y:S04]  /*26c90*/  LDS R234, [R252+0x41000] ;  /* 0x04100000fcea7984 */ /* 0x000fe80000000800 */
[----:B------:R-:W-:Y:S04]  /*26ca0*/  LDS R233, [R0+0x40000] ;  /* 0x0400000000e97984 */ /* 0x000fe80000000800 */
[----:B------:R-:W3:Y:S01]  /*26cb0*/  LDS R235, [R0+0x41000] ;  /* 0x0410000000eb7984 */ /* 0x000ee20000000800 */
[C---:B--2---:R-:W-:Y:S03]  /*26cc0*/  HMMA.1688.F32.TF32 R84, R236.reuse, R64, R68 ;  /* 0x00000040ec54723c */ /* 0x044fe60000081044 */
[----:B------:R-:W2:Y:S04]  /*26cd0*/  LDL.LU.64 R68, [R1+0x880] ;  /* 0x0008800001447983 */ /* 0x000ea80000300a00 */
[----:B------:R-:W2:Y:S11]  /*26ce0*/  LDL.LU.64 R70, [R1+0x888] ;  /* 0x0008880001467983 */ /* 0x000eb60000300a00 */
[----:B------:R-:W-:Y:S05]  /*26cf0*/  @!UPT UIADD3 URZ, URZ, URZ, URZ ;  /* 0x0000003f3f3ff290 */ /* 0x000fea000fffe03f */
[----:B------:R-:W-:Y:S04]  /*26d00*/  STL.64 [R1+0x10b0], R84 ;  /* 0x0010b05401007387 */ /* 0x000fe80000100a00 */
[----:B------:R-:W-:Y:S01]  /*26d10*/  STL.64 [R1+0x10b8], R86 ;  /* 0x0010b85601007387 */ /* 0x000fe20000100a00 */
[C---:B------:R-:W-:Y:S11]  /*26d20*/  HMMA.1688.F32.TF32 R80, R236.reuse, R60, R80 ;  /* 0x0000003cec50723c */ /* 0x040ff60000081050 */
[----:B------:R-:W-:Y:S11]  /*26d30*/  @!UPT UIADD3 URZ, URZ, URZ, URZ ;  /* 0x0000003f3f3ff290 */ /* 0x000ff6000fffe03f */
[----:B------:R-:W-:Y:S01]  /*26d40*/  @!UPT UIADD3 URZ, URZ, URZ, URZ ;  /* 0x0000003f3f3ff290 */ /* 0x000fe2000fffe03f */
[----:B------:R-:W-:Y:S01]  /*26d50*/  STL.64 [R1+0x10a0], R80 ;  /* 0x0010a05001007387 */ /* 0x000fe20000100a00 */
[----:B------:R-:W-:Y:S01]  /*26d60*/  HMMA.1688.F32.TF32 R76, R236, R8, R76 ;  /* 0x00000008ec4c723c */ /* 0x000fe2000008104c */
[----:B-1----:R-:W-:Y:S02]  /*26d70*/  IMAD.MOV.U32 R27, RZ, RZ, R83 ;  /* 0x000000ffff1b7224 */ /* 0x002fe400078e0053 */
[----:B------:R-:W-:-:S03]  /*26d80*/  IMAD.MOV.U32 R26, RZ, RZ, R82 ;  /* 0x000000ffff1a7224 */ /* 0x000fc600078e0052 */
[----:B------:R-:W-:Y:S04]  /*26d90*/  STL [R1+0x3684], R27 ;  /* 0x0036841b01007387 */ /* 0x000fe80000100800 */
[----:B------:R-:W-:Y:S01]  /*26da0*/  STL [R1+0x3680], R26 ;  /* 0x0036801a01007387 */ /* 0x000fe20000100800 */
[----:B------:R-:W-:Y:S11]  /*26db0*/  HMMA.1688.F32.TF32 R72, R236, R4, R72 ;  /* 0x00000004ec48723c */ /* 0x000ff60000081048 */
[----:B------:R-:W-:Y:S02]  /*26dc0*/  @!UPT UIADD3 URZ, URZ, URZ, URZ ;  /* 0x0000003f3f3ff290 */ /* 0x000fe4000fffe03f */
[----:B------:R-:W-:Y:S02]  /*26dd0*/  IMAD.MOV.U32 R38, RZ, RZ, R76 ;  /* 0x000000ffff267224 */ /* 0x000fe400078e004c */
[----:B------:R-:W-:Y:S02]  /*26de0*/  IMAD.MOV.U32 R39, RZ, RZ, R77 ;  /* 0x000000ffff277224 */ /* 0x000fe400078e004d */
[----:B------:R-:W-:Y:S01]  /*26df0*/  IMAD.MOV.U32 R43, RZ, RZ, R79 ;  /* 0x000000ffff2b7224 */ /* 0x000fe200078e004f */
[----:B------:R-:W4:Y:S01]  /*26e00*/  LDL.LU.64 R76, [R1+0x870] ;  /* 0x00087000014c7983 */ /* 0x000f220000300a00 */
[----:B------:R-:W-:-:S03]  /*26e10*/  IMAD.MOV.U32 R42, RZ, RZ, R78 ;  /* 0x000000ffff2a7224 */ /* 0x000fc600078e004e */
[----:B------:R-:W4:Y:S04]  /*26e20*/  LDL.LU.64 R78, [R1+0x878] ;  /* 0x00087800014e7983 */ /* 0x000f280000300a00 */
[----:B------:R-:W-:Y:S04]  /*26e30*/  STL [R1+0x3694], R43 ;  /* 0x0036942b01007387 */ /* 0x000fe80000100800 */
[----:B------:R-:W-:Y:S04]  /*26e40*/  STL [R1+0x3690], R42 ;  /* 0x0036902a01007387 */ /* 0x000fe80000100800 */
[----:B------:R-:W-:Y:S01]  /*26e50*/  STL [R1+0x368c], R39 ;  /* 0x00368c2701007387 */ /* 0x000fe20000100800 */
[----:B------:R-:W-:-:S03]  /*26e60*/  IMAD.MOV.U32 R46, RZ, RZ, R72 ;  /* 0x000000ffff2e7224 */ /* 0x000fc600078e0048 */
[----:B------:R1:W-:Y:S01]  /*26e70*/  STL [R1+0x3688], R38 ;  /* 0x0036882601007387 */ /* 0x0003e20000100800 */
[----:B------:R-:W-:Y:S02]  /*26e80*/  IMAD.MOV.U32 R47, RZ, RZ, R73 ;  /* 0x000000ffff2f7224 */ /* 0x000fe400078e0049 */
[----:B------:R-:W-:Y:S01]  /*26e90*/  IMAD.MOV.U32 R50, RZ, RZ, R74 ;  /* 0x000000ffff327224 */ /* 0x000fe200078e004a */
[----:B------:R-:W3:Y:S01]  /*26ea0*/  LDL.LU.64 R72, [R1+0x830] ;  /* 0x0008300001487983 */ /* 0x000ee20000300a00 */
[----:B------:R-:W-:-:S03]  /*26eb0*/  IMAD.MOV.U32 R51, RZ, RZ, R75 ;  /* 0x000000ffff337224 */ /* 0x000fc600078e004b */
[----:B------:R-:W3:Y:S04]  /*26ec0*/  LDL.LU.64 R74, [R1+0x838] ;  /* 0x00083800014a7983 */ /* 0x000ee80000300a00 */
[----:B------:R-:W-:Y:S04]  /*26ed0*/  STL [R1+0x36a4], R51 ;  /* 0x0036a43301007387 */ /* 0x000fe80000100800 */
[----:B------:R-:W-:Y:S04]  /*26ee0*/  STL [R1+0x36a0], R50 ;  /* 0x0036a03201007387 */ /* 0x000fe80000100800 */
[----:B------:R1:W-:Y:S04]  /*26ef0*/  STL [R1+0x369c], R47 ;  /* 0x00369c2f01007387 */ /* 0x0003e80000100800 */
[----:B------:R1:W-:Y:S01]  /*26f00*/  STL [R1+0x3698], R46 ;  /* 0x0036982e01007387 */ /* 0x0003e20000100800 */
[C---:B--2---:R-:W-:Y:S11]  /*26f10*/  HMMA.1688.F32.TF32 R68, R236.reuse, R56, R68 ;  /* 0x00000038ec44723c */ /* 0x044ff60000081044 */
[----:B------:R-:W-:Y:S11]  /*26f20*/  @!UPT UIADD3 URZ, URZ, URZ, URZ ;  /* 0x0000003f3f3ff290 */ /* 0x000ff6000fffe03f */
[----:B------:R-:W-:Y:S02]  /*26f30*/  @!UPT UIADD3 URZ, URZ, URZ, URZ ;  /* 0x0000003f3f3ff290 */ /* 0x000fe4000fffe03f */
[----:B------:R-:W-:Y:S01]  /*26f40*/  IMAD.MOV.U32 R54, RZ, RZ, R68 ;  /* 0x000000ffff367224 */ /* 0x000fe200078e0044 */
[----:B------:R-:W-:Y:S01]  /*26f50*/  MOV R58, R70 ;  /* 0x00000046003a7202 */ /* 0x000fe20000000f00 */
[----:B------:R-:W-:Y:S02]  /*26f60*/  IMAD.MOV.U32 R55, RZ, RZ, R69 ;  /* 0x000000ffff377224 */ /* 0x000fe400078e0045 */
[----:B------:R-:W-:Y:S01]  /*26f70*/  IMAD.MOV.U32 R59, RZ, RZ, R71 ;  /* 0x000000ffff3b7224 */ /* 0x000fe200078e0047 */
[----:B------:R-:W2:Y:S04]  /*26f80*/  LDL.LU.64 R68, [R1+0x800] ;  /* 0x0008000001447983 */ /* 0x000ea80000300a00 */
[----:B------:R-:W2:Y:S04]  /*26f90*/  LDL.LU.64 R70, [R1+0x808] ;  /* 0x0008080001467983 */ /* 0x000ea80000300a00 */
[----:B------:R-:W-:Y:S04]  /*26fa0*/  STL [R1+0x36b4], R59 ;  /* 0x0036b43b01007387 */ /* 0x000fe80000100800 */
[----:B------:R-:W-:Y:S04]  /*26fb0*/  STL [R1+0x36b0], R58 ;  /* 0x0036b03a01007387 */ /* 0x000fe80000100800 */
[----:B------:R1:W-:Y:S04]  /*26fc0*/  STL [R1+0x36ac], R55 ;  /* 0x0036ac3701007387 */ /* 0x0003e80000100800 */
[----:B------:R1:W-:Y:S04]  /*26fd0*/  STL [R1+0x36a8], R54 ;  /* 0x0036a83601007387 */ /* 0x0003e80000100800 */
[----:B------:R-:W2:Y:S04]  /*26fe0*/  LDL.LU.64 R96, [R1+0x7e0] ;  /* 0x0007e00001607983 */ /* 0x000ea80000300a00 */
[----:B------:R-:W2:Y:S04]  /*26ff0*/  LDL.LU.64 R98, [R1+0x7e8] ;  /* 0x0007e80001627983 */ /* 0x000ea80000300a00 */
[----:B------:R-:W2:Y:S04]  /*27000*/  LDL.LU.64 R92, [R1+0x7c0] ;  /* 0x0007c000015c7983 */ /* 0x000ea80000300a00 */
[----:B------:R-:W2:Y:S01]  /*27010*/  LDL.LU.64 R94, [R1+0x7c8] ;  /* 0x0007c800015e7983 */ /* 0x000ea20000300a00 */
[C---:B----4-:R-:W-:Y:S08]  /*27020*/  HMMA.1688.F32.TF32 R76, R236.reuse, R52, R76 ;  /* 0x00000034ec4c723c */ /* 0x050ff0000008104c */
[----:B---3--:R-:W-:Y:S11]  /*27030*/  HMMA.1688.F32.TF32 R72, R236, R48, R72 ;  /* 0x00000030ec48723c */ /* 0x008ff60000081048 */
[----:B------:R-:W-:Y:S05]  /*27040*/  @!UPT UIADD3 URZ, URZ, URZ, URZ ;  /* 0x0000003f3f3ff290 */ /* 0x000fea000fffe03f */
[----:B------:R-:W-:Y:S02]  /*27050*/  IMAD.MOV.U32 R35, RZ, RZ, R79 ;  /* 0x000000ffff237224 */ /* 0x000fe400078e004f */
[----:B------:R-:W-:Y:S02]  /*27060*/  IMAD.MOV.U32 R34, RZ, RZ, R78 ;  /* 0x000000ffff227224 */ /* 0x000fe400078e004e */
[----:B------:R-:W-:Y:S02]  /*27070*/  IMAD.MOV.U32 R31, RZ, RZ, R77 ;  /* 0x000000ffff1f7224 */ /* 0x000fe400078e004d */
[----:B------:R-:W-:Y:S01]  /*27080*/  IMAD.MOV.U32 R30, RZ, RZ, R76 ;  /* 0x000000ffff1e7224 */ /* 0x000fe200078e004c */
[----:B------:R-:W-:Y:S04]  /*27090*/  STL [R1+0x36c4], R35 ;  /* 0x0036c42301007387 */ /* 0x000fe80000100800 */
[----:B------:R-:W-:Y:S04]  /*270a0*/  STL [R1+0x36c0], R34 ;  /* 0x0036c02201007387 */ /* 0x000fe80000100800 */
[----:B------:R3:W-:Y:S04]  /*270b0*/  STL [R1+0x36bc], R31 ;  /* 0x0036bc1f01007387 */ /* 0x0007e80000100800 */
[----:B------:R4:W-:Y:S01]  /*270c0*/  STL [R1+0x36b8], R30 ;  /* 0x0036b81e01007387 */ /* 0x0009e20000100800 */
[----:B-1----:R-:W-:-:S03]  /*270d0*/  IMAD.MOV.U32 R38, RZ, RZ, R73 ;  /* 0x000000ffff267224 */ /* 0x002fc600078e0049 */
[----:B------:R-:W3:Y:S01]  /*270e0*/  LDL.LU.64 R88, [R1+0x760] ;  /* 0x0007600001587983 */ /* 0x000ee20000300a00 */
[----:B------:R-:W-:-:S03]  /*270f0*/  IMAD.MOV.U32 R39, RZ, RZ, R72 ;  /* 0x000000ffff277224 */ /* 0x000fc600078e0048 */
[----:B------:R-:W3:Y:S04]  /*27100*/  LDL.LU.64 R90, [R1+0x768] ;  /* 0x00076800015a7983 */ /* 0x000ee80000300a00 */
[----:B------:R-:W3:Y:S04]  /*27110*/  LDL.LU.64 R84, [R1+0x750] ;  /* 0x0007500001547983 */ /* 0x000ee80000300a00 */
[----:B------:R-:W3:Y:S04]  /*27120*/  LDL.LU.64 R86, [R1+0x758] ;  /* 0x0007580001567983 */ /* 0x000ee80000300a00 */
[----:B------:R1:W-:Y:S04]  /*27130*/  STL [R1+0x36cc], R38 ;  /* 0x0036cc2601007387 */ /* 0x0003e80000100800 */
[----:B------:R1:W-:Y:S04]  /*27140*/  STL [R1+0x36c8], R39 ;  /* 0x0036c82701007387 */ /* 0x0003e80000100800 */
[----:B------:R-:W3:Y:S04]  /*27150*/  LDL.LU.64 R80, [R1+0x740] ;  /* 0x0007400001507983 */ /* 0x000ee80000300a00 */
[----:B------:R-:W3:Y:S01]  /*27160*/  LDL.LU.64 R82, [R1+0x748] ;  /* 0x0007480001527983 */ /* 0x000ee20000300a00 */
[----:B------:R-:W-:-:S03]  /*27170*/  IMAD.MOV.U32 R27, RZ, RZ, R74 ;  /* 0x000000ffff1b7224 */ /* 0x000fc600078e004a */
[----:B------:R-:W3:Y:S01]  /*27180*/  LDL.LU.64 R76, [R1+0x700] ;  /* 0x00070000014c7983 */ /* 0x000ee20000300a00 */
[----:B------:R-:W-:-:S03]  /*27190*/  IMAD.MOV.U32 R26, RZ, RZ, R75 ;  /* 0x000000ffff1a7224 */ /* 0x000fc600078e004b */
[----:B------:R-:W3:Y:S04]  /*271a0*/  LDL.LU.64 R78, [R1+0x708] ;  /* 0x00070800014e7983 */ /* 0x000ee80000300a00 */
[----:B------:R-:W4:Y:S04]  /*271b0*/  LDL.LU.64 R72, [R1+0x6b0] ;  /* 0x0006b00001487983 */ /* 0x000f280000300a00 */
[----:B------:R-:W4:Y:S01]  /*271c0*/  LDL.LU.64 R74, [R1+0x6b8] ;  /* 0x0006b800014a7983 */ /* 0x000f220000300a00 */
[----:B--2---:R-:W-:Y:S11]  /*271d0*/  HMMA.1688.F32.TF32 R68, R236, R44, R68 ;  /* 0x0000002cec44723c */ /* 0x004ff60000081044 */
[----:B------:R-:W-:Y:S11]  /*271e0*/  @!UPT UIADD3 URZ, URZ, URZ, URZ ;  /* 0x0000003f3f3ff290 */ /* 0x000ff6000fffe03f */
[----:B------:R-:W-:Y:S02]  /*271f0*/  @!UPT UIADD3 URZ, URZ, URZ, URZ ;  /* 0x0000003f3f3ff290 */ /* 0x000fe4000fffe03f */
[----:B------:R-:W-:Y:S02]  /*27200*/  IMAD.MOV.U32 R47, RZ, RZ, R68 ;  /* 0x000000ffff2f7224 */ /* 0x000fe400078e0044 */
[----:B------:R-:W-:Y:S02]  /*27210*/  IMAD.MOV.U32 R46, RZ, RZ, R69 ;  /* 0x000000ffff2e7224 */ /* 0x000fe400078e0045 */
[----:B------:R-:W-:Y:S01]  /*27220*/  IMAD.MOV.U32 R43, RZ, RZ, R70 ;  /* 0x000000ffff2b7224 */ /* 0x000fe200078e0046 */
[----:B------:R-:W2:Y:S01]  /*27230*/  LDL.LU.64 R68, [R1+0x4c0] ;  /* 0x0004c00001447983 */ /* 0x000ea20000300a00 */
[----:B------:R-:W-:-:S03]  /*27240*/  IMAD.MOV.U32 R42, RZ, RZ, R71 ;  /* 0x000000ffff2a7224 */ /* 0x000fc600078e0047 */
[----:B------:R-:W2:Y:S01]  /*27250*/  LDL.LU.64 R70, [R1+0x4c8] ;  /* 0x0004c80001467983 */ /* 0x000ea20000300a00 */
[C---:B------:R-:W-:Y:S08]  /*27260*/  HMMA.1688.F32.TF32 R96, R236.reuse, R40, R96 ;  /* 0x00000028ec60723c */ /* 0x040ff00000081060 */
[----:B------:R-:W-:Y:S11]  /*27270*/  HMMA.1688.F32.TF32 R92, R236, R36, R92 ;  /* 0x00000024ec5c723c */ /* 0x000ff6000008105c */
[----:B------:R-:W-:Y:S05]  /*27280*/  @!UPT UIADD3 URZ, URZ, URZ, URZ ;  /* 0x0000003f3f3ff290 */ /* 0x000fea000fffe03f */
[----:B------:R-:W-:Y:S01]  /*27290*/  IMAD.MOV.U32 R6, RZ, RZ, R96 ;  /* 0x000000ffff067224 */ /* 0x000fe200078e0060 */
[----:B------:R-:W-:Y:S01]  /*272a0*/  MOV R7, R97 ;  /* 0x0000006100077202 */ /* 0x000fe20000000f00 */
[----:B------:R-:W-:Y:S02]  /*272b0*/  IMAD.MOV.U32 R10, RZ, RZ, R98 ;  /* 0x000000ffff0a7224 */ /* 0x000fe400078e0062 */
[----:B------:R-:W-:-:S04]  /*272c0*/  IMAD.MOV.U32 R66, RZ, RZ, R99 ;  /* 0x000000ffff427224 */ /* 0x000fc800078e0063 */
[----:B------:R-:W-:Y:S02]  /*272d0*/  IMAD.MOV.U32 R55, RZ, RZ, R92 ;  /* 0x000000ffff377224 */ /* 0x000fe400078e005c */
[----:B------:R-:W-:Y:S02]  /*272e0*/  IMAD.MOV.U32 R54, RZ, RZ, R93 ;  /* 0x000000ffff367224 */ /* 0x000fe400078e005d */
[----:B------:R-:W-:Y:S02]  /*272f0*/  IMAD.MOV.U32 R51, RZ, RZ, R94 ;  /* 0x000000ffff337224 */ /* 0x000fe400078e005e */
[----:B------:R-:W-:Y:S01]  /*27300*/  IMAD.MOV.U32 R50, RZ, RZ, R95 ;  /* 0x000000ffff327224 */ /* 0x000fe200078e005f */
[C---:B---3--:R-:W-:Y:S08]  /*27310*/  HMMA.1688.F32.TF32 R76, R236.reuse, R20, R76 ;  /* 0x00000014ec4c723c */ /* 0x048ff0000008104c */
[C---:B----4-:R-:W-:Y:S11]  /*27320*/  HMMA.1688.F32.TF32 R72, R236.reuse, R16, R72 ;  /* 0x00000010ec48723c */ /* 0x050ff60000081048 */
[----:B------:R-:W-:Y:S04]  /*27330*/  @!UPT UIADD3 URZ, URZ, URZ, URZ ;  /* 0x0000003f3f3ff290 */ /* 0x000fe8000fffe03f */
[----:B------:R3:W-:Y:S04]  /*27340*/  STL.64 [R1+0xfe0], R76 ;  /* 0x000fe04c01007387 */ /* 0x0007e80000100a00 */
[----:B------:R2:W-:Y:S04]  /*27350*/  STL.64 [R1+0xfe8], R78 ;  /* 0x000fe84e01007387 */ /* 0x0005e80000100a00 */
[----:B------:R-:W2:Y:S04]  /*27360*/  LDL.LU.64 R240, [R1+0x4b0] ;  /* 0x0004b00001f07983 */ /* 0x000ea80000300a00 */
[----:B------:R1:W-:Y:S04]  /*27370*/  STL.64 [R1+0xfd0], R72 ;  /* 0x000fd04801007387 */ /* 0x0003e80000100a00 */
[----:B------:R1:W-:Y:S04]  /*27380*/  STL.64 [R1+0xfd8], R74 ;  /* 0x000fd84a01007387 */ /* 0x0003e80000100a00 */
[----:B------:R-:W2:Y:S01]  /*27390*/  LDL.LU.64 R242, [R1+0x4b8] ;  /* 0x0004b80001f27983 */ /* 0x000ea20000300a00 */
[C---:B------:R-:W-:Y:S08]  /*273a0*/  HMMA.1688.F32.TF32 R88, R236.reuse, R32, R88 ;  /* 0x00000020ec58723c */ /* 0x040ff00000081058 */
[C---:B------:R-:W-:Y:S08]  /*273b0*/  HMMA.1688.F32.TF32 R84, R236.reuse, R28, R84 ;  /* 0x0000001cec54723c */ /* 0x040ff00000081054 */
[----:B------:R-:W-:Y:S08]  /*273c0*/  HMMA.1688.F32.TF32 R80, R236, R24, R80 ;  /* 0x00000018ec50723c */ /* 0x000ff00000081050 */
[----:B------:R-:W-:-:S02]  /*273d0*/  IMAD.MOV.U32 R31, RZ, RZ, R88 ;  /* 0x000000ffff1f7224 */ /* 0x000fc400078e0058 */
[----:B------:R-:W-:Y:S02]  /*273e0*/  IMAD.MOV.U32 R30, RZ, RZ, R89 ;  /* 0x000000ffff1e7224 */ /* 0x000fe400078e0059 */
[----:B------:R-:W-:Y:S02]  /*273f0*/  IMAD.MOV.U32 R59, RZ, RZ, R90 ;  /* 0x000000ffff3b7224 */ /* 0x000fe400078e005a */
[----:B------:R-:W-:Y:S02]  /*27400*/  IMAD.MOV.U32 R58, RZ, RZ, R91 ;  /* 0x000000ffff3a7224 */ /* 0x000fe400078e005b */
[----:B-1----:R-:W-:Y:S02]  /*27410*/  IMAD.MOV.U32 R38, RZ, RZ, R84 ;  /* 0x000000ffff267224 */ /* 0x002fe400078e0054 */
[----:B------:R-:W-:Y:S02]  /*27420*/  IMAD.MOV.U32 R39, RZ, RZ, R85 ;  /* 0x000000ffff277224 */ /* 0x000fe400078e0055 */
[----:B------:R-:W-:-:S02]  /*27430*/  IMAD.MOV.U32 R35, RZ, RZ, R86 ;  /* 0x000000ffff237224 */ /* 0x000fc400078e0056 */
[----:B------:R-:W-:Y:S02]  /*27440*/  IMAD.MOV.U32 R34, RZ, RZ, R87 ;  /* 0x000000ffff227224 */ /* 0x000fe400078e0057 */
[----:B------:R-:W-:Y:S01]  /*27450*/  MOV R67, R80 ;  /* 0x0000005000437202 */ /* 0x000fe20000000f00 */
[----:B------:R-:W-:Y:S02]  /*27460*/  IMAD.MOV.U32 R62, RZ, RZ, R81 ;  /* 0x000000ffff3e7224 */ /* 0x000fe400078e0051 */
[----:B------:R-:W-:Y:S02]  /*27470*/  IMAD.MOV.U32 R63, RZ, RZ, R82 ;  /* 0x000000ffff3f7224 */ /* 0x000fe400078e0052 */
[----:B------:R-:W-:Y:S01]  /*27480*/  IMAD.MOV.U32 R11, RZ, RZ, R83 ;  /* 0x000000ffff0b7224 */ /* 0x000fe200078e0053 */
[----:B--2---:R-:W-:Y:S01]  /*27490*/  HMMA.1688.F32.TF32 R68, R236, R12, R68 ;  /* 0x0000000cec44723c */ /* 0x004fe20000081044 */
[----:B------:R-:W-:Y:S04]  /*274a0*/  LDS R236, [R2+0x40080] ;  /* 0x0400800002ec7984 */ /* 0x000fe80000000800 */
[----:B------:R-:W-:Y:S04]  /*274b0*/  LDS R238, [R2+0x41080] ;  /* 0x0410800002ee7984 */ /* 0x000fe80000000800 */
[----:B------:R-:W-:Y:S04]  /*274c0*/  LDS R237, [R3+0x40080] ;  /* 0x0400800003ed7984 */ /* 0x000fe80000000800 */
[----:B------:R-:W1:Y:S10]  /*274d0*/  LDS R239, [R3+0x41080] ;  /* 0x0410800003ef7984 */ /* 0x000e740000000800 */
[----:B------:R2:W-:Y:S04]  /*274e0*/  STL.64 [R1+0xfc0], R68 ;  /* 0x000fc04401007387 */ /* 0x0005e80000100a00 */
[----:B------:R1:W-:Y:S04]  /*274f0*/  STL.64 [R1+0xfc8], R70 ;  /* 0x000fc84601007387 */ /* 0x0003e80000100a00 */
[----:B------:R-:W4:Y:S04]  /*27500*/  LDL.LU.64 R120, [R1+0x490] ;  /* 0x0004900001787983 */ /* 0x000f280000300a00 */
        /* <DEDUP_REMOVED lines=21> */
[----:B---3--:R-:W3:Y:S04]  /*27660*/  LDL.LU.64 R76, [R1+0x220] ;  /* 0x00022000014c7983 */ /* 0x008ee80000300a00 */
[----:B--2---:R-:W3:Y:S04]  /*27670*/  LDL.LU.64 R78, [R1+0x228] ;  /* 0x00022800014e7983 */ /* 0x004ee80000300a00 */
[----:B------:R-:W2:Y:S04]  /*27680*/  LDL.LU.64 R72, [R1+0x200] ;  /* 0x0002000001487983 */ /* 0x000ea80000300a00 */
[----:B------:R-:W2:Y:S04]  /*27690*/  LDL.LU.64 R74, [R1+0x208] ;  /* 0x00020800014a7983 */ /* 0x000ea80000300a00 */
[----:B------:R-:W2:Y:S04]  /*276a0*/  LDL.LU.64 R68, [R1+0x100] ;  /* 0x0001000001447983 */ /* 0x000ea80000300a00 */
[----:B-1----:R-:W2:Y:S01]  /*276b0*/  LDL.LU.64 R70, [R1+0x108] ;  /* 0x0001080001467983 */ /* 0x002ea20000300a00 */
[C---:B------:R-:W-:Y:S11]  /*276c0*/  HMMA.1688.F32.TF32 R240, R232.reuse, R64, R240 ;  /* 0x00000040e8f0723c */ /* 0x040ff600000810f0 */
[----:B------:R-:W-:Y:S11]  /*276d0*/  @!UPT UIADD3 URZ, URZ, URZ, URZ ;  /* 0x0000003f3f3ff290 */ /* 0x000ff6000fffe03f */
[----:B------:R-:W-:Y:S01]  /*276e0*/  @!UPT UIADD3 URZ, URZ, URZ, URZ ;  /* 0x0000003f3f3ff290 */ /* 0x000fe2000fffe03f */
[----:B------:R-:W-:Y:S04]  /*276f0*/  STL.64 [R1+0x1810], R240 ;  /* 0x001810f001007387 */ /* 0x000fe80000100a00 */
[----:B------:R4:W-:Y:S02]  /*27700*/  STL.64 [R1+0x1818], R242 ;  /* 0x001818f201007387 */ /* 0x0009e40000100a00 */
[C---:B----4-:R-:W-:Y:S08]  /*27710*/  HMMA.1688.F32.TF32 R240, R232.reuse, R60, R120 ;  /* 0x0000003ce8f0723c */ /* 0x050ff00000081078 */
[C---:B------:R-:W-:Y:S08]  /*27720*/  HMMA.1688.F32.TF32 R120, R232.reuse, R8, R116 ;  /* 0x00000008e878723c */ /* 0x040ff00000081074 */
[C---:B------:R-:W-:Y:S08]  /*27730*/  HMMA.1688.F32.TF32 R116, R232.reuse, R4, R112 ;  /* 0x00000004e874723c */ /* 0x040ff00000081070 */
[C---:B------:R-:W-:Y:S08]  /*27740*/  HMMA.1688.F32.TF32 R112, R232.reuse, R56, R108 ;  /* 0x00000038e870723c */ /* 0x040ff0000008106c */
[C---:B------:R-:W-:Y:S08]  /*27750*/  HMMA.1688.F32.TF32 R108, R232.reuse, R52, R104 ;  /* 0x00000034e86c723c */ /* 0x040ff00000081068 */
[C---:B------:R-:W-:Y:S08]  /*27760*/  HMMA.1688.F32.TF32 R104, R232.reuse, R48, R100 ;  /* 0x00000030e868723c */ /* 0x040ff00000081064 */
[C---:B------:R-:W-:Y:S08]  /*27770*/  HMMA.1688.F32.TF32 R100, R232.reuse, R44, R96 ;  /* 0x0000002ce864723c */ /* 0x040ff00000081060 */
[C---:B------:R-:W-:Y:S01]  /*27780*/  HMMA.1688.F32.TF32 R96, R232.reuse, R40, R92 ;  /* 0x00000028e860723c */ /* 0x040fe2000008105c */
[----:B------:R-:W-:Y:S07]  /*27790*/  STL.64 [R1+0x1800], R240 ;  /* 0x001800f001007387 */ /* 0x000fee0000100a00 */
[C---:B------:R-:W-:Y:S01]  /*277a0*/  HMMA.1688.F32.TF32 R92, R232.reuse, R36, R88 ;  /* 0x00000024e85c723c */ /* 0x040fe20000081058 */
[----:B------:R-:W-:Y:S07]  /*277b0*/  STL.64 [R1+0x1808], R242 ;  /* 0x001808f201007387 */ /* 0x000fee0000100a00 */
[C---:B------:R-:W-:Y:S01]  /*277c0*/  HMMA.1688.F32.TF32 R88, R232.reuse, R32, R84 ;  /* 0x00000020e858723c */ /* 0x040fe20000081054 */
[----:B------:R1:W-:Y:S07]  /*277d0*/  STL.64 [R1+0x17f0], R120 ;  /* 0x0017f07801007387 */ /* 0x0003ee0000100a00 */
[C---:B------:R-:W-:Y:S01]  /*277e0*/  HMMA.1688.F32.TF32 R84, R232.reuse, R28, R80 ;  /* 0x0000001ce854723c */ /* 0x040fe20000081050 */
[----:B------:R4:W-:Y:S07]  /*277f0*/  STL.64 [R1+0x17f8], R122 ;  /* 0x0017f87a01007387 */ /* 0x0009ee0000100a00 */
[C---:B---3--:R-:W-:Y:S01]  /*27800*/  HMMA.1688.F32.TF32 R80, R232.reuse, R24, R76 ;  /* 0x00000018e850723c */ /* 0x048fe2000008104c */
[----:B------:R3:W-:Y:S07]  /*27810*/  STL.64 [R1+0x17e0], R116 ;  /* 0x0017e07401007387 */ /* 0x0007ee0000100a00 */
[C---:B--2---:R-:W-:Y:S01]  /*27820*/  HMMA.1688.F32.TF32 R76, R232.reuse, R20, R72 ;  /* 0x00000014e84c723c */ /* 0x044fe20000081048 */
[----:B------:R3:W-:Y:S04]  /*27830*/  STL.64 [R1+0x17e8], R118 ;  /* 0x0017e87601007387 */ /* 0x0007e80000100a00 */
[----:B------:R1:W-:Y:S03]  /*27840*/  STL.64 [R1+0x17d0], R112 ;  /* 0x0017d07001007387 */ /* 0x0003e60000100a00 */
[C---:B------:R-:W-:Y:S01]  /*27850*/  HMMA.1688.F32.TF32 R72, R232.reuse, R16, R68 ;  /* 0x00000010e848723c */ /* 0x040fe20000081044 */
[----:B------:R1:W-:Y:S04]  /*27860*/  STL.64 [R1+0x17d8], R114 ;  /* 0x0017d87201007387 */ /* 0x0003e80000100a00 */
[----:B------:R1:W-:Y:S03]  /*27870*/  STL.64 [R1+0x17c0], R108 ;  /* 0x0017c06c01007387 */ /* 0x0003e60000100a00 */
[----:B------:R-:W-:Y:S01]  /*27880*/  HMMA.1688.F32.TF32 R68, R232, R12, R248 ;  /* 0x0000000ce844723c */ /* 0x000fe200000810f8 */
[----:B------:R1:W-:Y:S04]  /*27890*/  STL.64 [R1+0x17c8], R110 ;  /* 0x0017c86e01007387 */ /* 0x0003e80000100a00 */
        /* <DEDUP_REMOVED lines=16> */
[----:B-1----:R-:W2:Y:S04]  /*279a0*/  LDL.LU.64 R120, [R1+0xf0] ;  /* 0x0000f00001787983 */ /* 0x002ea80000300a00 */
[----:B------:R1:W-:Y:S04]  /*279b0*/  STL.64 [R1+0x1730], R72 ;  /* 0x0017304801007387 */ /* 0x0003e80000100a00 */
[----:B------:R1:W-:Y:S04]  /*279c0*/  STL.64 [R1+0x1738], R74 ;  /* 0x0017384a01007387 */ /* 0x0003e80000100a00 */
[----:B----4-:R-:W2:Y:S04]  /*279d0*/  LDL.LU.64 R122, [R1+0xf8] ;  /* 0x0000f800017a7983 */ /* 0x010ea80000300a00 */
[----:B------:R4:W-:Y:S04]  /*279e0*/  STL.64 [R1+0x1720], R68 ;  /* 0x0017204401007387 */ /* 0x0009e80000100a00 */
[----:B------:R1:W-:Y:S04]  /*279f0*/  STL.64 [R1+0x1728], R70 ;  /* 0x0017284601007387 */ /* 0x0003e80000100a00 */
[----:B---3--:R-:W3:Y:S04]  /*27a00*/  LDL.LU.64 R116, [R1+0xe0] ;  /* 0x0000e00001747983 */ /* 0x008ee80000300a00 */
        /* <DEDUP_REMOVED lines=25> */
[----:B-1----:R-:W3:Y:S04]  /*27ba0*/  LDL.LU.64 R72, [R1+0x10] ;  /* 0x0000100001487983 */ /* 0x002ee80000300a00 */
[----:B------:R-:W3:Y:S04]  /*27bb0*/  LDL.LU.64 R74, [R1+0x18] ;  /* 0x00001800014a7983 */ /* 0x000ee80000300a00 */
[----:B----4-:R-:W4:Y:S04]  /*27bc0*/  LDL.LU.64 R68, [R1] ;  /* 0x0000000001447983 */ /* 0x010f280000300a00 */
[----:B------:R-:W4:Y:S04]  /*27bd0*/  LDL.LU.64 R70, [R1+0x8] ;  /* 0x0000080001467983 */ /* 0x000f280000300a00 */
[----:B------:R-:W-:Y:S04]  /*27be0*/  LDS R232, [R252+0x40080] ;  /* 0x04008000fce87984 */ /* 0x000fe80000000800 */
[----:B------:R-:W-:Y:S04]  /*27bf0*/  LDS R234, [R252+0x41080] ;  /* 0x04108000fcea7984 */ /* 0x000fe80000000800 */
[----:B------:R-:W-:Y:S04]  /*27c00*/  LDS R233, [R0+0x40080] ;  /* 0x0400800000e97984 */ /* 0x000fe80000000800 */
[----:B------:R-:W1:Y:S01]  /*27c10*/  LDS R235, [R0+0x41080] ;  /* 0x0410800000eb7984 */ /* 0x000e620000000800 */
[C---:B--2---:R-:W-:Y:S08]  /*27c20*/  HMMA.1688.F32.TF32 R120, R236.reuse, R64, R120 ;  /* 0x00000040ec78723c */ /* 0x044ff00000081078 */
[C---:B---3--:R-:W-:Y:S08]  /*27c30*/  HMMA.1688.F32.TF32 R116, R236.reuse, R60, R116 ;  /* 0x0000003cec74723c */ /* 0x048ff00000081074 */
[C---:B------:R-:W-:Y:S08]  /*27c40*/  HMMA.1688.F32.TF32 R248, R236.reuse, R8, R248 ;  /* 0x00000008ecf8723c */ /* 0x040ff000000810f8 */
[C---:B------:R-:W-:Y:S08]  /*27c50*/  HMMA.1688.F32.TF32 R240, R236.reuse, R4, R240 ;  /* 0x00000004ecf0723c */ /* 0x040ff000000810f0 */
[C---:B------:R-:W-:Y:S08]  /*27c60*/  HMMA.1688.F32.TF32 R112, R236.reuse, R56, R112 ;  /* 0x00000038ec70723c */ /* 0x040ff00000081070 */
[C---:B------:R-:W-:Y:S01]  /*27c70*/  HMMA.1688.F32.TF32 R108, R236.reuse, R52, R108 ;  /* 0x00000034ec6c723c */ /* 0x040fe2000008106c */
[----:B------:R-:W-:Y:S07]  /*27c80*/  STL.64 [R1+0xfb0], R120 ;  /* 0x000fb07801007387 */ /* 0x000fee0000100a00 */
[C---:B------:R-:W-:Y:S01]  /*27c90*/  HMMA.1688.F32.TF32 R104, R236.reuse, R48, R104 ;  /* 0x00000030ec68723c */ /* 0x040fe20000081068 */
[----:B------:R2:W-:Y:S07]  /*27ca0*/  STL.64 [R1+0xfb8], R122 ;  /* 0x000fb87a01007387 */ /* 0x0005ee0000100a00 */
[C---:B------:R-:W-:Y:S01]  /*27cb0*/  HMMA.1688.F32.TF32 R100, R236.reuse, R44, R100 ;  /* 0x0000002cec64723c */ /* 0x040fe20000081064 */
[----:B--2---:R-:W2:Y:S07]  /*27cc0*/  LDL.LU.64 R122, [R1+0x37b8] ;  /* 0x0037b800017a7983 */ /* 0x004eae0000300a00 */
[C---:B------:R-:W-:Y:S01]  /*27cd0*/  HMMA.1688.F32.TF32 R96, R236.reuse, R40, R96 ;  /* 0x00000028ec60723c */ /* 0x040fe20000081060 */
[----:B------:R-:W2:Y:S07]  /*27ce0*/  LDL.LU.64 R120, [R1+0x37b0] ;  /* 0x0037b00001787983 */ /* 0x000eae0000300a00 */
[C---:B------:R-:W-:Y:S01]  /*27cf0*/  HMMA.1688.F32.TF32 R92, R236.reuse, R36, R92 ;  /* 0x00000024ec5c723c */ /* 0x040fe2000008105c */
[----:B------:R-:W-:Y:S07]  /*27d00*/  STL.64 [R1+0xfa0], R116 ;  /* 0x000fa07401007387 */ /* 0x000fee0000100a00 */
[C---:B------:R-:W-:Y:S01]  /*27d10*/  HMMA.1688.F32.TF32 R88, R236.reuse, R32, R88 ;  /* 0x00000020ec58723c */ /* 0x040fe20000081058 */
[----:B------:R3:W-:Y:S07]  /*27d20*/  STL.64 [R1+0xfa8], R118 ;  /* 0x000fa87601007387 */ /* 0x0007ee0000100a00 */
[C---:B------:R-:W-:Y:S01]  /*27d30*/  HMMA.1688.F32.TF32 R84, R236.reuse, R28, R84 ;  /* 0x0000001cec54723c */ /* 0x040fe20000081054 */
[----:B---3--:R-:W3:Y:S07]  /*27d40*/  LDL.LU.64 R118, [R1+0x37a8] ;  /* 0x0037a80001767983 */ /* 0x008eee0000300a00 */
[C---:B------:R-:W-:Y:S01]  /*27d50*/  HMMA.1688.F32.TF32 R80, R236.reuse, R24, R80 ;  /* 0x00000018ec50723c */ /* 0x040fe20000081050 */
[----:B------:R-:W3:Y:S04]  /*27d60*/  LDL.LU.64 R116, [R1+0x37a0] ;  /* 0x0037a00001747983 */ /* 0x000ee80000300a00 */
[----:B------:R-:W-:Y:S03]  /*27d70*/  STL.64 [R1+0xf90], R248 ;  /* 0x000f90f801007387 */ /* 0x000fe60000100a00 */
[C---:B------:R-:W-:Y:S01]  /*27d80*/  HMMA.1688.F32.TF32 R76, R236.reuse, R20, R76 ;  /* 0x00000014ec4c723c */ /* 0x040fe2000008104c */
[----:B------:R-:W-:Y:S04]  /*27d90*/  STL.64 [R1+0xf98], R250 ;  /* 0x000f98fa01007387 */ /* 0x000fe80000100a00 */
[----:B------:R-:W-:Y:S03]  /*27da0*/  STL.64 [R1+0x6b0], R240 ;  /* 0x0006b0f001007387 */ /* 0x000fe60000100a00 */
[C---:B------:R-:W-:Y:S01]  /*27db0*/  HMMA.1688.F32.TF32 R72, R236.reuse, R16, R72 ;  /* 0x00000010ec48723c */ /* 0x040fe20000081048 */
[----:B------:R-:W-:Y:S04]  /*27dc0*/  STL.64 [R1+0x6b8], R242 ;  /* 0x0006b8f201007387 */ /* 0x000fe80000100a00 */
[----:B------:R1:W-:Y:S03]  /*27dd0*/  STL.64 [R1+0xf80], R112 ;  /* 0x000f807001007387 */ /* 0x0003e60000100a00 */
[----:B----4-:R-:W-:Y:S01]  /*27de0*/  HMMA.1688.F32.TF32 R68, R236, R12, R68 ;  /* 0x0000000cec44723c */ /* 0x010fe20000081044 */
        /* <DEDUP_REMOVED lines=23> */
[----:B----4-:R-:W2:Y:S04]  /*27f60*/  LDL.LU.64 R114, [R1+0x1f8] ;  /* 0x0001f80001727983 */ /* 0x010ea80000300a00 */
[----:B------:R-:W4:Y:S04]  /*27f70*/  LDL.LU.64 R108, [R1+0x1e0] ;  /* 0x0001e000016c7983 */ /* 0x000f280000300a00 */
[----:B------:R-:W4:Y:S04]  /*27f80*/  LDL.LU.64 R110, [R1+0x1e8] ;  /* 0x0001e800016e7983 */ /* 0x000f280000300a00 */
        /* <DEDUP_REMOVED lines=15> */
[----:B------:R-:W3:Y:S01]  /*28080*/  LDL.LU.64 R78, [R1+0x158] ;  /* 0x00015800014e7983 */ /* 0x000ee20000300a00 */
[----:B------:R-:W-:-:S03]  /*28090*/  IMAD.MOV.U32 R14, RZ, RZ, R70 ;  /* 0x000000ffff0e7224 */ /* 0x000fc600078e0046 */
[----:B------:R-:W3:Y:S01]  /*280a0*/  LDL.LU.64 R72, [R1+0x140] ;  /* 0x0001400001487983 */ /* 0x000ee20000300a00 */
[----:B------:R-:W-:-:S03]  /*280b0*/  IMAD.MOV.U32 R18, RZ, RZ, R71 ;  /* 0x000000ffff127224 */ /* 0x000fc600078e0047 */
[----:B------:R-:W3:Y:S04]  /*280c0*/  LDL.LU.64 R74, [R1+0x148] ;  /* 0x00014800014a7983 */ /* 0x000ee80000300a00 */
[----:B------:R-:W3:Y:S04]  /*280d0*/  LDL.LU.64 R68, [R1+0x130] ;  /* 0x0001300001447983 */ /* 0x000ee80000300a00 */
[----:B------:R-:W3:Y:S04]  /*280e0*/  LDL.LU.64 R70, [R1+0x138] ;  /* 0x0001380001467983 */ /* 0x000ee80000300a00 */
[----:B------:R-:W3:Y:S04]  /*280f0*/  LDL.LU.64 R240, [R1+0x120] ;  /* 0x0001200001f07983 */ /* 0x000ee80000300a00 */
[----:B------:R-:W3:Y:S04]  /*28100*/  LDL.LU.64 R242, [R1+0x128] ;  /* 0x0001280001f27983 */ /* 0x000ee80000300a00 */
[----:B------:R-:W3:Y:S04]  /*28110*/  LDL.LU.64 R248, [R1+0x110] ;  /* 0x0001100001f87983 */ /* 0x000ee80000300a00 */
[----:B------:R-:W3:Y:S04]  /*28120*/  LDL.LU.64 R250, [R1+0x118] ;  /* 0x0001180001fa7983 */ /* 0x000ee80000300a00 */
[----:B------:R-:W-:Y:S04]  /*28130*/  STL [R1+0x3604], R18 ;  /* 0x0036041201007387 */ /* 0x000fe80000100800 */
[----:B------:R-:W-:Y:S04]  /*28140*/  STL [R1+0x3600], R14 ;  /* 0x0036000e01007387 */ /* 0x000fe80000100800 */
[----:B------:R-:W-:Y:S04]  /*28150*/  LDS R236, [R2+0x40100] ;  /* 0x0401000002ec7984 */ /* 0x000fe80000000800 */
[----:B------:R-:W-:Y:S04]  /*28160*/  LDS R238, [R2+0x41100] ;  /* 0x0411000002ee7984 */ /* 0x000fe80000000800 */
[----:B------:R-:W-:Y:S04]  /*28170*/  LDS R237, [R3+0x40100] ;  /* 0x0401000003ed7984 */ /* 0x000fe80000000800 */
[----:B------:R-:W1:Y:S01]  /*28180*/  LDS R239, [R3+0x41100] ;  /* 0x0411000003ef7984 */ /* 0x000e620000000800 */
[C---:B--2---:R-:W-:Y:S08]  /*28190*/  HMMA.1688.F32.TF32 R112, R232.reuse, R64, R112 ;  /* 0x00000040e870723c */ /* 0x044ff00000081070 */
[C---:B----4-:R-:W-:Y:S11]  /*281a0*/  HMMA.1688.F32.TF32 R108, R232.reuse, R60, R108 ;  /* 0x0000003ce86c723c */ /* 0x050ff6000008106c */
[----:B------:R-:W-:Y:S04]  /*281b0*/  @!UPT UIADD3 URZ, URZ, URZ, URZ ;  /* 0x0000003f3f3ff290 */ /* 0x000fe8000fffe03f */
[----:B------:R-:W-:Y:S04]  /*281c0*/  STL.64 [R1+0x1610], R112 ;  /* 0x0016107001007387 */ /* 0x000fe80000100a00 */
[----:B------:R2:W-:Y:S04]  /*281d0*/  STL.64 [R1+0x1618], R114 ;  /* 0x0016187201007387 */ /* 0x0005e80000100a00 */
[----:B--2---:R-:W2:Y:S04]  /*281e0*/  LDL.LU.64 R114, [R1+0x3798] ;  /* 0x0037980001727983 */ /* 0x004ea80000300a00 */
[----:B------:R-:W2:Y:S01]  /*281f0*/  LDL.LU.64 R112, [R1+0x3790] ;  /* 0x0037900001707983 */ /* 0x000ea20000300a00 */
[C---:B---3--:R-:W-:Y:S03]  /*28200*/  HMMA.1688.F32.TF32 R104, R232.reuse, R8, R104 ;  /* 0x00000008e868723c */ /* 0x048fe60000081068 */
[----:B------:R-:W-:Y:S04]  /*28210*/  STL.64 [R1+0x1600], R108 ;  /* 0x0016006c01007387 */ /* 0x000fe80000100a00 */
[----:B------:R3:W-:Y:S04]  /*28220*/  STL.64 [R1+0x1608], R110 ;  /* 0x0016086e01007387 */ /* 0x0007e80000100a00 */
[----:B---3--:R-:W3:Y:S04]  /*28230*/  LDL.LU.64 R110, [R1+0x3788] ;  /* 0x00378800016e7983 */ /* 0x008ee80000300a00 */
[----:B------:R-:W3:Y:S01]  /*28240*/  LDL.LU.64 R108, [R1+0x3780] ;  /* 0x00378000016c7983 */ /* 0x000ee20000300a00 */
[C---:B------:R-:W-:Y:S07]  /*28250*/  HMMA.1688.F32.TF32 R100, R232.reuse, R4, R100 ;  /* 0x00000004e864723c */ /* 0x040fee0000081064 */
[----:B------:R-:W-:Y:S04]  /*28260*/  STL.64 [R1+0x15f0], R104 ;  /* 0x0015f06801007387 */ /* 0x000fe80000100a00 */
[----:B------:R4:W-:Y:S04]  /*28270*/  STL.64 [R1+0x15f8], R106 ;  /* 0x0015f86a01007387 */ /* 0x0009e80000100a00 */
[----:B----4-:R-:W4:Y:S04]  /*28280*/  LDL.LU.64 R106, [R1+0x3778] ;  /* 0x00377800016a7983 */ /* 0x010f280000300a00 */
[----:B------:R-:W4:Y:S04]  /*28290*/  LDL.LU.64 R104, [R1+0x3770] ;  /* 0x0037700001687983 */ /* 0x000f280000300a00 */
[----:B------:R-:W-:Y:S04]  /*282a0*/  STL.64 [R1+0x15e0], R100 ;  /* 0x0015e06401007387 */ /* 0x000fe80000100a00 */
[----:B------:R1:W-:Y:S04]  /*282b0*/  STL.64 [R1+0x15e8], R102 ;  /* 0x0015e86601007387 */ /* 0x0003e80000100a00 */
[----:B-1----:R-:W2:Y:S04]  /*282c0*/  LDL.LU.64 R102, [R1+0x3768] ;  /* 0x0037680001667983 */ /* 0x002ea80000300a00 */
[----:B------:R-:W2:Y:S01]  /*282d0*/  LDL.LU.64 R100, [R1+0x3760] ;  /* 0x0037600001647983 */ /* 0x000ea20000300a00 */
        /* <DEDUP_REMOVED lines=8> */
[----:B-1----:R-:W2:Y:S07]  /*28360*/  LDL.LU.64 R98, [R1+0x3758] ;  /* 0x0037580001627983 */ /* 0x002eae0000300a00 */
[C---:B------:R-:W-:Y:S01]  /*28370*/  HMMA.1688.F32.TF32 R72, R232.reuse, R32, R72 ;  /* 0x00000020e848723c */ /* 0x040fe20000081048 */
[----:B------:R-:W2:Y:S04]  /*28380*/  LDL.LU.64 R96, [R1+0x3750] ;  /* 0x0037500001607983 */ /* 0x000ea80000300a00 */
[----:B------:R-:W-:Y:S03]  /*28390*/  STL.64 [R1+0x15c0], R92 ;  /* 0x0015c05c01007387 */ /* 0x000fe60000100a00 */
        /* <DEDUP_REMOVED lines=9> */
[----:B------:R-:W-:Y:S01]  /*28430*/  HMMA.1688.F32.TF32 R232, R232, R12, R228 ;  /* 0x0000000ce8e8723c */ /* 0x000fe200000810e4 */
[----:B------:R-:W-:Y:S04]  /*28440*/  LDS R228, [R252+0x40100] ;  /* 0x04010000fce47984 */ /* 0x000fe80000000800 */
[----:B-1----:R-:W2:Y:S04]  /*28450*/  LDL.LU.64 R90, [R1+0x3738] ;  /* 0x00373800015a7983 */ /* 0x002ea80000300a00 */
[----:B------:R-:W-:Y:S01]  /*28460*/  LDS R230, [R252+0x41100] ;  /* 0x04110000fce67984 */ /* 0x000fe20000000800 */
[C---:B------:R-:W-:Y:S03]  /*28470*/  HMMA.1688.F32.TF32 R224, R236.reuse, R64, R224 ;  /* 0x00000040ece0723c */ /* 0x040fe600000810e0 */
[----:B------:R-:W-:Y:S04]  /*28480*/  LDS R229, [R0+0x40100] ;  /* 0x0401000000e57984 */ /* 0x000fe80000000800 */
[----:B------:R-:W1:Y:S04]  /*28490*/  LDS R231, [R0+0x41100] ;  /* 0x0411000000e77984 */ /* 0x000e680000000800 */
[----:B------:R-:W3:Y:S04]  /*284a0*/  LDL.LU.64 R88, [R1+0x3730] ;  /* 0x0037300001587983 */ /* 0x000ee80000300a00 */
[----:B------:R-:W-:Y:S04]  /*284b0*/  STL.64 [R1+0x15a0], R84 ;  /* 0x0015a05401007387 */ /* 0x000fe80000100a00 */
[----:B------:R1:W-:Y:S01]  /*284c0*/  STL.64 [R1+0x15a8], R86 ;  /* 0x0015a85601007387 */ /* 0x0003e20000100a00 */
[C---:B------:R-:W-:Y:S03]  /*284d0*/  HMMA.1688.F32.TF32 R220, R236.reuse, R60, R220 ;  /* 0x0000003cecdc723c */ /* 0x040fe600000810dc */
[----:B-1----:R-:W3:Y:S04]  /*284e0*/  LDL.LU.64 R86, [R1+0x3728] ;  /* 0x0037280001567983 */ /* 0x002ee80000300a00 */
        /* <DEDUP_REMOVED lines=11> */
[----:B------:R-:W-:Y:S01]  /*285a0*/  STL.64 [R1+0x1570], R72 ;  /* 0x0015704801007387 */ /* 0x000fe20000100a00 */
[C---:B------:R-:W-:Y:S03]  /*285b0*/  HMMA.1688.F32.TF32 R204, R236.reuse, R52, R204 ;  /* 0x00000034eccc723c */ /* 0x040fe600000810cc */
[----:B------:R1:W-:Y:S05]  /*285c0*/  STL.64 [R1+0x1578], R74 ;  /* 0x0015784a01007387 */ /* 0x0003ea0000100a00 */
[C---:B------:R-:W-:Y:S01]  /*285d0*/  HMMA.1688.F32.TF32 R200, R236.reuse, R48, R200 ;  /* 0x00000030ecc8723c */ /* 0x040fe200000810c8 */
[----:B-1----:R-:W4:Y:S04]  /*285e0*/  LDL.LU.64 R74, [R1+0x36f8] ;  /* 0x0036f800014a7983 */ /* 0x002f280000300a00 */
[----:B------:R-:W4:Y:S04]  /*285f0*/  LDL.LU.64 R72, [R1+0x36f0] ;  /* 0x0036f00001487983 */ /* 0x000f280000300a00 */
[----:B------:R-:W-:Y:S01]  /*28600*/  STL.64 [R1+0x1560], R68 ;  /* 0x0015604401007387 */ /* 0x000fe20000100a00 */
[----:B------:R-:W-:Y:S03]  /*28610*/  HMMA.1688.F32.TF32 R196, R236, R44, R196 ;  /* 0x0000002cecc4723c */ /* 0x000fe600000810c4 */
[----:B------:R1:W-:Y:S01]  /*28620*/  STL.64 [R1+0x1568], R70 ;  /* 0x0015684601007387 */ /* 0x0003e20000100a00 */
[----:B------:R-:W-:-:S04]  /*28630*/  IMAD.MOV.U32 R15, RZ, RZ, R227 ;  /* 0x000000ffff0f7224 */ /* 0x000fc800078e00e3 */
[C---:B------:R-:W-:Y:S01]  /*28640*/  HMMA.1688.F32.TF32 R192, R236.reuse, R40, R192 ;  /* 0x00000028ecc0723c */ /* 0x040fe200000810c0 */
[----:B-1----:R-:W4:Y:S04]  /*28650*/  LDL.LU.64 R70, [R1+0x36e8] ;  /* 0x0036e80001467983 */ /* 0x002f280000300a00 */
[----:B------:R-:W4:Y:S04]  /*28660*/  LDL.LU.64 R68, [R1+0x36e0] ;  /* 0x0036e00001447983 */ /* 0x000f280000300a00 */
[----:B------:R-:W-:Y:S01]  /*28670*/  STL.64 [R1+0x1550], R240 ;  /* 0x001550f001007387 */ /* 0x000fe20000100a00 */
[----:B------:R-:W-:Y:S03]  /*28680*/  HMMA.1688.F32.TF32 R188, R236, R36, R188 ;  /* 0x00000024ecbc723c */ /* 0x000fe600000810bc */
[----:B------:R1:W-:Y:S01]  /*28690*/  STL.64 [R1+0x1558], R242 ;  /* 0x001558f201007387 */ /* 0x0003e20000100a00 */
[----:B------:R-:W-:-:S02]  /*286a0*/  IMAD.MOV.U32 R23, RZ, RZ, R226 ;  /* 0x000000ffff177224 */ /* 0x000fc400078e00e2 */
[----:B------:R-:W-:Y:S02]  /*286b0*/  IMAD.MOV.U32 R22, RZ, RZ, R225 ;  /* 0x000000ffff167224 */ /* 0x000fe400078e00e1 */
[C---:B------:R-:W-:Y:S01]  /*286c0*/  HMMA.1688.F32.TF32 R184, R236.reuse, R32, R184 ;  /* 0x00000020ecb8723c */ /* 0x040fe200000810b8 */
[----:B------:R-:W-:Y:S01]  /*286d0*/  IMAD.MOV.U32 R19, RZ, RZ, R224 ;  /* 0x000000ffff137224 */ /* 0x000fe200078e00e0 */
[----:B-1----:R-:W4:Y:S04]  /*286e0*/  LDL.LU.64 R242, [R1+0x36d8] ;  /* 0x0036d80001f27983 */ /* 0x002f280000300a00 */
[----:B------:R-:W4:Y:S04]  /*286f0*/  LDL.LU.64 R240, [R1+0x36d0] ;  /* 0x0036d00001f07983 */ /* 0x000f280000300a00 */
[----:B------:R-:W-:Y:S01]  /*28700*/  STL.64 [R1+0x1540], R248 ;  /* 0x001540f801007387 */ /* 0x000fe20000100a00 */
[C---:B------:R-:W-:Y:S03]  /*28710*/  HMMA.1688.F32.TF32 R180, R236.reuse, R28, R180 ;  /* 0x0000001cecb4723c */ /* 0x040fe600000810b4 */
[----:B------:R-:W-:Y:S04]  /*28720*/  STL.64 [R1+0x1548], R250 ;  /* 0x001548fa01007387 */ /* 0x000fe80000100a00 */
[----:B------:R-:W-:Y:S01]  /*28730*/  STL.64 [R1+0x1530], R244 ;  /* 0x001530f401007387 */ /* 0x000fe20000100a00 */
[C---:B------:R-:W-:Y:S03]  /*28740*/  HMMA.1688.F32.TF32 R176, R236.reuse, R24, R176 ;  /* 0x00000018ecb0723c */ /* 0x040fe600000810b0 */
[----:B------:R-:W-:Y:S04]  /*28750*/  STL.64 [R1+0x1538], R246 ;  /* 0x001538f601007387 */ /* 0x000fe80000100a00 */
[----:B------:R-:W-:Y:S01]  /*28760*/  STL.64 [R1+0x1520], R232 ;  /* 0x001520e801007387 */ /* 0x000fe20000100a00 */
[C---:B------:R-:W-:Y:S03]  /*28770*/  HMMA.1688.F32.TF32 R172, R236.reuse, R20, R172 ;  /* 0x00000014ecac723c */ /* 0x040fe600000810ac */
[----:B------:R-:W-:Y:S04]  /*28780*/  STL.64 [R1+0x1528], R234 ;  /* 0x001528ea01007387 */ /* 0x000fe80000100a00 */
[----:B------:R-:W-:Y:S01]  /*28790*/  STL [R1+0x3614], R15 ;  /* 0x0036140f01007387 */ /* 0x000fe20000100800 */
[C---:B------:R-:W-:Y:S03]  /*287a0*/  HMMA.1688.F32.TF32 R168, R236.reuse, R16, R168 ;  /* 0x00000010eca8723c */ /* 0x040fe600000810a8 */
[----:B------:R-:W-:Y:S04]  /*287b0*/  STL [R1+0x3610], R23 ;  /* 0x0036101701007387 */ /* 0x000fe80000100800 */
[----:B------:R-:W-:Y:S01]  /*287c0*/  STL [R1+0x360c], R22 ;  /* 0x00360c1601007387 */ /* 0x000fe20000100800 */
[----:B------:R-:W-:Y:S03]  /*287d0*/  HMMA.1688.F32.TF32 R164, R236, R12, R164 ;  /* 0x0000000ceca4723c */ /* 0x000fe600000810a4 */
[----:B------:R-:W-:Y:S04]  /*287e0*/  STL [R1+0x3608], R19 ;  /* 0x0036081301007387 */ /* 0x000fe80000100800 */
        /* <DEDUP_REMOVED lines=36> */
[----:B------:R-:W-:Y:S04]  /*28a30*/  STL.64 [R1+0x838], R170 ;  /* 0x000838aa01007387 */ /* 0x000fe80000100a00 */
[----:B------:R-:W-:Y:S01]  /*28a40*/  STL.64 [R1+0x800], R164 ;  /* 0x000800a401007387 */ /* 0x000fe20000100a00 */
[C---:B--2---:R-:W-:Y:S03]  /*28a50*/  HMMA.1688.F32.TF32 R112, R228.reuse, R24, R112 ;  /* 0x00000018e470723c */ /* 0x044fe60000081070 */
        /* <DEDUP_REMOVED lines=13> */
[----:B------:R1:W-:Y:S04]  /*28b30*/  STL.64 [R1+0x13b0], R136 ;  /* 0x0013b08801007387 */ /* 0x0003e80000100a00 */
[----:B------:R2:W-:Y:S04]  /*28b40*/  STL.64 [R1+0x13b8], R138 ;  /* 0x0013b88a01007387 */ /* 0x0005e80000100a00 */
[----:B------:R1:W-:Y:S04]  /*28b50*/  STL.64 [R1+0x13a0], R132 ;  /* 0x0013a08401007387 */ /* 0x0003e80000100a00 */
[----:B------:R1:W-:Y:S04]  /*28b60*/  STL.64 [R1+0x13a8], R134 ;  /* 0x0013a88601007387 */ /* 0x0003e80000100a00 */
[----:B------:R-:W-:Y:S04]  /*28b70*/  STL.64 [R1+0x1390], R128 ;  /* 0x0013908001007387 */ /* 0x000fe80000100a00 */
[----:B------:R-:W-:Y:S04]  /*28b80*/  STL.64 [R1+0x1398], R130 ;  /* 0x0013988201007387 */ /* 0x000fe80000100a00 */
[----:B------:R-:W-:Y:S04]  /*28b90*/  STL.64 [R1+0x1380], R124 ;  /* 0x0013807c01007387 */ /* 0x000fe80000100a00 */
[----:B------:R-:W-:Y:S04]  /*28ba0*/  STL.64 [R1+0x1388], R126 ;  /* 0x0013887e01007387 */ /* 0x000fe80000100a00 */
[----:B------:R-:W-:Y:S04]  /*28bb0*/  STL.64 [R1+0x1370], R120 ;  /* 0x0013707801007387 */ /* 0x000fe80000100a00 */
[----:B------:R-:W-:Y:S04]  /*28bc0*/  STL.64 [R1+0x1378], R122 ;  /* 0x0013787a01007387 */ /* 0x000fe80000100a00 */
[----:B------:R-:W-:Y:S01]  /*28bd0*/  STL.64 [R1+0x1360], R116 ;  /* 0x0013607401007387 */ /* 0x000fe20000100a00 */
[C---:B---3--:R-:W-:Y:S03]  /*28be0*/  HMMA.1688.F32.TF32 R108, R228.reuse, R20, R108 ;  /* 0x00000014e46c723c */ /* 0x048fe6000008106c */
[----:B------:R-:W-:Y:S04]  /*28bf0*/  STL.64 [R1+0x1368], R118 ;  /* 0x0013687601007387 */ /* 0x000fe80000100a00 */
[----:B-1----:R-:W3:Y:S04]  /*28c00*/  LDL.LU.64 R136, [R1+0x190] ;  /* 0x0001900001887983 */ /* 0x002ee80000300a00 */
[----:B------:R-:W-:Y:S04]  /*28c10*/  STL.64 [R1+0x1350], R112 ;  /* 0x0013507001007387 */ /* 0x000fe80000100a00 */
[----:B------:R-:W-:Y:S04]  /*28c20*/  STL.64 [R1+0x1358], R114 ;  /* 0x0013587201007387 */ /* 0x000fe80000100a00 */
[----:B--2---:R-:W3:Y:S01]  /*28c30*/  LDL.LU.64 R138, [R1+0x198] ;  /* 0x00019800018a7983 */ /* 0x004ee20000300a00 */
[C---:B----4-:R-:W-:Y:S03]  /*28c40*/  HMMA.1688.F32.TF32 R104, R228.reuse, R16, R104 ;  /* 0x00000010e468723c */ /* 0x050fe60000081068 */
[----:B------:R-:W-:Y:S04]  /*28c50*/  STL.64 [R1+0x1340], R108 ;  /* 0x0013406c01007387 */ /* 0x000fe80000100a00 */
[----:B------:R-:W-:Y:S04]  /*28c60*/  STL.64 [R1+0x1348], R110 ;  /* 0x0013486e01007387 */ /* 0x000fe80000100a00 */
[----:B------:R-:W2:Y:S04]  /*28c70*/  LDL.LU.64 R132, [R1+0x210] ;  /* 0x0002100001847983 */ /* 0x000ea80000300a00 */
[----:B------:R-:W2:Y:S01]  /*28c80*/  LDL.LU.64 R134, [R1+0x218] ;  /* 0x0002180001867983 */ /* 0x000ea20000300a00 */
[----:B------:R-:W-:Y:S03]  /*28c90*/  HMMA.1688.F32.TF32 R100, R228, R12, R100 ;  /* 0x0000000ce464723c */ /* 0x000fe60000081064 */
[----:B------:R-:W-:Y:S04]  /*28ca0*/  LDS R248, [R2+0x40180] ;  /* 0x0401800002f87984 */ /* 0x000fe80000000800 */
[----:B------:R1:W-:Y:S04]  /*28cb0*/  STL.64 [R1+0x1330], R104 ;  /* 0x0013306801007387 */ /* 0x0003e80000100a00 */
[----:B------:R4:W-:Y:S04]  /*28cc0*/  STL.64 [R1+0x1338], R106 ;  /* 0x0013386a01007387 */ /* 0x0009e80000100a00 */
[----:B------:R-:W-:Y:S04]  /*28cd0*/  LDS R250, [R2+0x41180] ;  /* 0x0411800002fa7984 */ /* 0x000fe80000000800 */
[----:B-1----:R-:W2:Y:S04]  /*28ce0*/  LDL.LU.64 R104, [R1+0x240] ;  /* 0x0002400001687983 */ /* 0x002ea80000300a00 */
[----:B----4-:R-:W2:Y:S04]  /*28cf0*/  LDL.LU.64 R106, [R1+0x248] ;  /* 0x00024800016a7983 */ /* 0x010ea80000300a00 */
[----:B------:R-:W-:Y:S04]  /*28d00*/  STL.64 [R1+0x1320], R100 ;  /* 0x0013206401007387 */ /* 0x000fe80000100a00 */
[----:B------:R-:W-:Y:S04]  /*28d10*/  STL.64 [R1+0x1328], R102 ;  /* 0x0013286601007387 */ /* 0x000fe80000100a00 */
[----:B------:R-:W2:Y:S04]  /*28d20*/  LDL.LU.64 R128, [R1+0x260] ;  /* 0x0002600001807983 */ /* 0x000ea80000300a00 */
[----:B------:R-:W2:Y:S04]  /*28d30*/  LDL.LU.64 R130, [R1+0x268] ;  /* 0x0002680001827983 */ /* 0x000ea80000300a00 */
[----:B------:R-:W2:Y:S04]  /*28d40*/  LDL.LU.64 R124, [R1+0x280] ;  /* 0x00028000017c7983 */ /* 0x000ea80000300a00 */
[----:B------:R-:W2:Y:S04]  /*28d50*/  LDL.LU.64 R126, [R1+0x288] ;  /* 0x00028800017e7983 */ /* 0x000ea80000300a00 */
[----:B------:R-:W2:Y:S04]  /*28d60*/  LDL.LU.64 R120, [R1+0x2a0] ;  /* 0x0002a00001787983 */ /* 0x000ea80000300a00 */
[----:B------:R-:W2:Y:S04]  /*28d70*/  LDL.LU.64 R122, [R1+0x2a8] ;  /* 0x0002a800017a7983 */ /* 0x000ea80000300a00 */
[----:B------:R-:W2:Y:S04]  /*28d80*/  LDL.LU.64 R116, [R1+0x300] ;  /* 0x0003000001747983 */ /* 0x000ea80000300a00 */
[----:B------:R-:W2:Y:S04]  /*28d90*/  LDL.LU.64 R118, [R1+0x308] ;  /* 0x0003080001767983 */ /* 0x000ea80000300a00 */
[----:B------:R-:W-:Y:S04]  /*28da0*/  LDS R249, [R3+0x40180] ;  /* 0x0401800003f97984 */ /* 0x000fe80000000800 */
[----:B------:R-:W1:Y:S04]  /*28db0*/  LDS R251, [R3+0x41180] ;  /* 0x0411800003fb7984 */ /* 0x000e680000000800 */
[----:B------:R-:W2:Y:S04]  /*28dc0*/  LDL.LU.64 R112, [R1+0x2e0] ;  /* 0x0002e00001707983 */ /* 0x000ea80000300a00 */
[----:B------:R-:W2:Y:S04]  /*28dd0*/  LDL.LU.64 R114, [R1+0x2e8] ;  /* 0x0002e80001727983 */ /* 0x000ea80000300a00 */
[----:B------:R-:W-:Y:S04]  /*28de0*/  LDS R100, [R252+0x40180] ;  /* 0x04018000fc647984 */ /* 0x000fe80000000800 */
[----:B------:R-:W-:Y:S04]  /*28df0*/  LDS R102, [R252+0x41180] ;  /* 0x04118000fc667984 */ /* 0x000fe80000000800 */
[----:B------:R-:W-:Y:S04]  /*28e00*/  LDS R101, [R0+0x40180] ;  /* 0x0401800000657984 */ /* 0x000fe80000000800 */
[----:B------:R-:W2:Y:S04]  /*28e10*/  LDS R103, [R0+0x41180] ;  /* 0x0411800000677984 */ /* 0x000ea80000000800 */
[----:B------:R-:W-:Y:S04]  /*28e20*/  LDS R164, [R2+0x40300] ;  /* 0x0403000002a47984 */ /* 0x000fe80000000800 */
[----:B------:R-:W-:Y:S04]  /*28e30*/  LDS R166, [R2+0x41300] ;  /* 0x0413000002a67984 */ /* 0x000fe80000000800 */
[----:B------:R-:W-:Y:S01]  /*28e40*/  LDS R165, [R3+0x40300] ;  /* 0x0403000003a57984 */ /* 0x000fe20000000800 */
[C---:B-1----:R-:W-:Y:S03]  /*28e50*/  HMMA.1688.F32.TF32 R96, R248.reuse, R64, R96 ;  /* 0x00000040f860723c */ /* 0x042fe60000081060 */
[----:B------:R-:W-:Y:S04]  /*28e60*/  LDS R167, [R3+0x41300] ;  /* 0x0413000003a77984 */ /* 0x000fe80000000800 */
[----:B------:R-:W-:Y:S01]  /*28e70*/  LDS R232, [R2+0x40380] ;  /* 0x0403800002e87984 */ /* 0x000fe20000000800 */
[C---:B------:R-:W-:Y:S03]  /*28e80*/  HMMA.1688.F32.TF32 R92, R248.reuse, R60, R92 ;  /* 0x0000003cf85c723c */ /* 0x040fe6000008105c */
        /* <DEDUP_REMOVED lines=9> */
[----:B------:R-:W-:Y:S05]  /*28f20*/  LDS R171, [R0+0x41280] ;  /* 0x0412800000ab7984 */ /* 0x000fea0000000800 */
[C---:B------:R-:W-:Y:S08]  /*28f30*/  HMMA.1688.F32.TF32 R76, R248.reuse, R52, R76 ;  /* 0x00000034f84c723c */ /* 0x040ff0000008104c */
[C---:B------:R-:W-:Y:S01]  /*28f40*/  HMMA.1688.F32.TF32 R72, R248.reuse, R48, R72 ;  /* 0x00000030f848723c */ /* 0x040fe20000081048 */
        /* <DEDUP_REMOVED lines=9> */
[----:B------:R1:W-:Y:S01]  /*28fe0*/  STL.64 [R1+0x748], R82 ;  /* 0x0007485201007387 */ /* 0x0003e20000100a00 */
[C---:B------:R-:W-:Y:S03]  /*28ff0*/  HMMA.1688.F32.TF32 R68, R248.reuse, R44, R68 ;  /* 0x0000002cf844723c */ /* 0x040fe60000081044 */
[----:B------:R-:W-:Y:S04]  /*29000*/  STL.64 [R1+0x700], R76 ;  /* 0x0007004c01007387 */ /* 0x000fe80000100a00 */
[----:B------:R-:W-:Y:S04]  /*29010*/  STL.64 [R1+0x708], R78 ;  /* 0x0007084e01007387 */ /* 0x000fe80000100a00 */
[----:B-1----:R-:W4:Y:S04]  /*29020*/  LDL.LU.64 R80, [R1+0x400] ;  /* 0x0004000001507983 */ /* 0x002f280000300a00 */
[----:B------:R-:W-:Y:S04]  /*29030*/  STL.64 [R1+0x180], R72 ;  /* 0x0001804801007387 */ /* 0x000fe80000100a00 */
[----:B------:R-:W-:Y:S04]  /*29040*/  STL.64 [R1+0x188], R74 ;  /* 0x0001884a01007387 */ /* 0x000fe80000100a00 */
[----:B------:R-:W4:Y:S04]  /*29050*/  LDL.LU.64 R82, [R1+0x408] ;  /* 0x0004080001527983 */ /* 0x000f280000300a00 */
[----:B------:R-:W-:Y:S04]  /*29060*/  STL.64 [R1+0x70], R68 ;  /* 0x0000704401007387 */ /* 0x000fe80000100a00 */
[----:B------:R3:W-:Y:S04]  /*29070*/  STL.64 [R1+0x78], R70 ;  /* 0x0000784601007387 */ /* 0x0007e80000100a00 */
[----:B------:R-:W4:Y:S04]  /*29080*/  LDL.LU.64 R108, [R1+0x3f0] ;  /* 0x0003f000016c7983 */ /* 0x000f280000300a00 */
[----:B------:R-:W4:Y:S01]  /*29090*/  LDL.LU.64 R110, [R1+0x3f8] ;  /* 0x0003f800016e7983 */ /* 0x000f220000300a00 */
[C---:B---3--:R-:W-:Y:S11]  /*290a0*/  HMMA.1688.F32.TF32 R68, R248.reuse, R40, R136 ;  /* 0x00000028f844723c */ /* 0x048ff60000081088 */
[----:B------:R-:W-:Y:S11]  /*290b0*/  @!UPT UIADD3 URZ, URZ, URZ, URZ ;  /* 0x0000003f3f3ff290 */ /* 0x000ff6000fffe03f */
[----:B------:R-:W-:Y:S01]  /*290c0*/  @!UPT UIADD3 URZ, URZ, URZ, URZ ;  /* 0x0000003f3f3ff290 */ /* 0x000fe2000fffe03f */
[----:B------:R-:W-:Y:S04]  /*290d0*/  STL.64 [R1+0x60], R68 ;  /* 0x0000604401007387 */ /* 0x000fe80000100a00 */
[----:B------:R2:W-:Y:S04]  /*290e0*/  STL.64 [R1+0x68], R70 ;  /* 0x0000684601007387 */ /* 0x0005e80000100a00 */
[----:B------:R-:W3:Y:S04]  /*290f0*/  LDL.LU.64 R76, [R1+0x3e0] ;  /* 0x0003e000014c7983 */ /* 0x000ee80000300a00 */
[----:B------:R-:W3:Y:S01]  /*29100*/  LDL.LU.64 R78, [R1+0x3e8] ;  /* 0x0003e800014e7983 */ /* 0x000ee20000300a00 */
[C---:B--2---:R-:W-:Y:S11]  /*29110*/  HMMA.1688.F32.TF32 R68, R248.reuse, R36, R132 ;  /* 0x00000024f844723c */ /* 0x044ff60000081084 */
[----:B------:R-:W-:Y:S11]  /*29120*/  @!UPT UIADD3 URZ, URZ, URZ, URZ ;  /* 0x0000003f3f3ff290 */ /* 0x000ff6000fffe03f */
[----:B------:R-:W-:Y:S01]  /*29130*/  @!UPT UIADD3 URZ, URZ, URZ, URZ ;  /* 0x0000003f3f3ff290 */ /* 0x000fe2000fffe03f */
[----:B------:R-:W-:Y:S04]  /*29140*/  STL.64 [R1+0x50], R68 ;  /* 0x0000504401007387 */ /* 0x000fe80000100a00 */
[----:B------:R1:W-:Y:S02]  /*29150*/  STL.64 [R1+0x58], R70 ;  /* 0x0000584601007387 */ /* 0x0003e40000100a00 */
[C---:B-1----:R-:W-:Y:S02]  /*29160*/  HMMA.1688.F32.TF32 R68, R248.reuse, R32, R104 ;  /* 0x00000020f844723c */ /* 0x042fe40000081068 */
[----:B------:R-:W2:Y:S04]  /*29170*/  LDL.LU.64 R104, [R1+0x3d0] ;  /* 0x0003d00001687983 */ /* 0x000ea80000300a00 */
[----:B------:R-:W2:Y:S11]  /*29180*/  LDL.LU.64 R106, [R1+0x3d8] ;  /* 0x0003d800016a7983 */ /* 0x000eb60000300a00 */
[----:B------:R-:W-:Y:S06]  /*29190*/  @!UPT UIADD3 URZ, URZ, URZ, URZ ;  /* 0x0000003f3f3ff290 */ /* 0x000fec000fffe03f */
[----:B------:R-:W-:Y:S04]  /*291a0*/  STL.64 [R1+0x40], R68 ;  /* 0x0000404401007387 */ /* 0x000fe80000100a00 */
[----:B------:R1:W-:Y:S04]  /*291b0*/  STL.64 [R1+0x48], R70 ;  /* 0x0000484601007387 */ /* 0x0003e80000100a00 */
[----:B------:R-:W2:Y:S04]  /*291c0*/  LDL.LU.64 R96, [R1+0x3c0] ;  /* 0x0003c00001607983 */ /* 0x000ea80000300a00 */
[----:B------:R-:W2:Y:S01]  /*291d0*/  LDL.LU.64 R98, [R1+0x3c8] ;  /* 0x0003c80001627983 */ /* 0x000ea20000300a00 */
[C---:B-1----:R-:W-:Y:S11]  /*291e0*/  HMMA.1688.F32.TF32 R68, R248.reuse, R28, R128 ;  /* 0x0000001cf844723c */ /* 0x042ff60000081080 */
[----:B------:R-:W-:Y:S11]  /*291f0*/  @!UPT UIADD3 URZ, URZ, URZ, URZ ;  /* 0x0000003f3f3ff290 */ /* 0x000ff6000fffe03f */
[----:B------:R-:W-:Y:S01]  /*29200*/  @!UPT UIADD3 URZ, URZ, URZ, URZ ;  /* 0x0000003f3f3ff290 */ /* 0x000fe2000fffe03f */
        /* <DEDUP_REMOVED lines=21> */
[----:B------:R-:W-:Y:S04]  /*29360*/  STL.64 [R1], R68 ;  /* 0x0000004401007387 */ /* 0x000fe80000100a00 */
[----:B------:R-:W-:Y:S04]  /*29370*/  STL.64 [R1+0x8], R70 ;  /* 0x0000084601007387 */ /* 0x000fe80000100a00 */
[----:B------:R-:W2:Y:S04]  /*29380*/  LDL.LU.64 R88, [R1+0x380] ;  /* 0x0003800001587983 */ /* 0x000ea80000300a00 */
[----:B------:R-:W2:Y:S01]  /*29390*/  LDL.LU.64 R90, [R1+0x388] ;  /* 0x00038800015a7983 */ /* 0x000ea20000300a00 */
[----:B------:R-:W-:Y:S03]  /*293a0*/  HMMA.1688.F32.TF32 R248, R248, R12, R112 ;  /* 0x0000000cf8f8723c */ /* 0x000fe60000081070 */
[----:B------:R-:W-:Y:S04]  /*293b0*/  LDS R68, [R2+0x40200] ;  /* 0x0402000002447984 */ /* 0x000fe80000000800 */
[----:B------:R-:W-:Y:S01]  /*293c0*/  LDS R70, [R2+0x41200] ;  /* 0x0412000002467984 */ /* 0x000fe20000000800 */
[C---:B----4-:R-:W-:Y:S03]  /*293d0*/  HMMA.1688.F32.TF32 R112, R100.reuse, R64, R80 ;  /* 0x000000406470723c */ /* 0x050fe60000081050 */
[----:B------:R-:W-:Y:S04]  /*293e0*/  LDS R69, [R3+0x40200] ;  /* 0x0402000003457984 */ /* 0x000fe80000000800 */
[----:B------:R-:W1:Y:S08]  /*293f0*/  LDS R71, [R3+0x41200] ;  /* 0x0412000003477984 */ /* 0x000e700000000800 */
[----:B------:R-:W-:Y:S04]  /*29400*/  STL.64 [R1+0x3590], R250 ;  /* 0x003590fa01007387 */ /* 0x000fe80000100a00 */
[----:B------:R-:W-:Y:S04]  /*29410*/  STL.64 [R1+0x3588], R248 ;  /* 0x003588f801007387 */ /* 0x000fe80000100a00 */
[----:B------:R-:W4:Y:S04]  /*29420*/  LDL.LU.64 R80, [R1+0x370] ;  /* 0x0003700001507983 */ /* 0x000f280000300a00 */
[----:B------:R-:W4:Y:S04]  /*29430*/  LDL.LU.64 R82, [R1+0x378] ;  /* 0x0003780001527983 */ /* 0x000f280000300a00 */
[----:B------:R-:W-:Y:S04]  /*29440*/  STL.64 [R1+0x1210], R112 ;  /* 0x0012107001007387 */ /* 0x000fe80000100a00 */
[----:B------:R1:W-:Y:S02]  /*29450*/  STL.64 [R1+0x1218], R114 ;  /* 0x0012187201007387 */ /* 0x0003e40000100a00 */
[C---:B-1----:R-:W-:Y:S02]  /*29460*/  HMMA.1688.F32.TF32 R112, R100.reuse, R60, R108 ;  /* 0x0000003c6470723c */ /* 0x042fe4000008106c */
[----:B------:R-:W4:Y:S04]  /*29470*/  LDL.LU.64 R108, [R1+0x360] ;  /* 0x00036000016c7983 */ /* 0x000f280000300a00 */
[----:B------:R-:W4:Y:S11]  /*29480*/  LDL.LU.64 R110, [R1+0x368] ;  /* 0x00036800016e7983 */ /* 0x000f360000300a00 */
[----:B------:R-:W-:Y:S06]  /*29490*/  @!UPT UIADD3 URZ, URZ, URZ, URZ ;  /* 0x0000003f3f3ff290 */ /* 0x000fec000fffe03f */
[----:B------:R-:W-:Y:S04]  /*294a0*/  STL.64 [R1+0x1200], R112 ;  /* 0x0012007001007387 */ /* 0x000fe80000100a00 */
[----:B------:R3:W-:Y:S02]  /*294b0*/  STL.64 [R1+0x1208], R114 ;  /* 0x0012087201007387 */ /* 0x0007e40000100a00 */
[C---:B---3--:R-:W-:Y:S02]  /*294c0*/  HMMA.1688.F32.TF32 R112, R100.reuse, R8, R76 ;  /* 0x000000086470723c */ /* 0x048fe4000008104c */
[----:B------:R-:W3:Y:S04]  /*294d0*/  LDL.LU.64 R76, [R1+0x350] ;  /* 0x00035000014c7983 */ /* 0x000ee80000300a00 */
[----:B------:R-:W3:Y:S11]  /*294e0*/  LDL.LU.64 R78, [R1+0x358] ;  /* 0x00035800014e7983 */ /* 0x000ef60000300a00 */
[----:B------:R-:W-:Y:S06]  /*294f0*/  @!UPT UIADD3 URZ, URZ, URZ, URZ ;  /* 0x0000003f3f3ff290 */ /* 0x000fec000fffe03f */
[----:B------:R-:W-:Y:S04]  /*29500*/  STL.64 [R1+0x11f0], R112 ;  /* 0x0011f07001007387 */ /* 0x000fe80000100a00 */
[----:B------:R2:W-:Y:S02]  /*29510*/  STL.64 [R1+0x11f8], R114 ;  /* 0x0011f87201007387 */ /* 0x0005e40000100a00 */
[C---:B--2---:R-:W-:Y:S02]  /*29520*/  HMMA.1688.F32.TF32 R112, R100.reuse, R4, R104 ;  /* 0x000000046470723c */ /* 0x044fe40000081068 */
[----:B------:R-:W2:Y:S04]  /*29530*/  LDL.LU.64 R104, [R1+0x340] ;  /* 0x0003400001687983 */ /* 0x000ea80000300a00 */
[----:B------:R-:W2:Y:S11]  /*29540*/  LDL.LU.64 R106, [R1+0x348] ;  /* 0x00034800016a7983 */ /* 0x000eb60000300a00 */
[----:B------:R-:W-:Y:S06]  /*29550*/  @!UPT UIADD3 URZ, URZ, URZ, URZ ;  /* 0x0000003f3f3ff290 */ /* 0x000fec000fffe03f */
[----:B------:R-:W-:Y:S04]  /*29560*/  STL.64 [R1+0x11e0], R112 ;  /* 0x0011e07001007387 */ /* 0x000fe80000100a00 */
[----:B------:R1:W-:Y:S02]  /*29570*/  STL.64 [R1+0x11e8], R114 ;  /* 0x0011e87201007387 */ /* 0x0003e40000100a00 */
[C---:B-1----:R-:W-:Y:S02]  /*29580*/  HMMA.1688.F32.TF32 R112, R100.reuse, R56, R96 ;  /* 0x000000386470723c */ /* 0x042fe40000081060 */
        /* <DEDUP_REMOVED lines=29> */
[C---:B----4-:R-:W-:Y:S02]  /*29760*/  HMMA.1688.F32.TF32 R112, R100.reuse, R36, R80 ;  /* 0x000000246470723c */ /* 0x050fe40000081050 */
[----:B------:R-:W4:Y:S04]  /*29770*/  LDL.LU.64 R80, [R1+0x420] ;  /* 0x0004200001507983 */ /* 0x000f280000300a00 */
[----:B------:R-:W4:Y:S11]  /*29780*/  LDL.LU.64 R82, [R1+0x428] ;  /* 0x0004280001527983 */ /* 0x000f360000300a00 */
[----:B------:R-:W-:Y:S06]  /*29790*/  @!UPT UIADD3 URZ, URZ, URZ, URZ ;  /* 0x0000003f3f3ff290 */ /* 0x000fec000fffe03f */
        /* <DEDUP_REMOVED lines=16> */
[----:B------:R-:W2:Y:S02]  /*298a0*/  LDL.LU.64 R106, [R1+0x488] ;  /* 0x00048800016a7983 */ /* 0x000ea40000300a00 */
[C---:B------:R-:W-:Y:S11]  /*298b0*/  HMMA.1688.F32.TF32 R96, R100.reuse, R20, R96 ;  /* 0x000000146460723c */ /* 0x040ff60000081060 */
[----:B------:R-:W-:Y:S04]  /*298c0*/  @!UPT UIADD3 URZ, URZ, URZ, URZ ;  /* 0x0000003f3f3ff290 */ /* 0x000fe8000fffe03f */
[----:B------:R1:W-:Y:S04]  /*298d0*/  STL.64 [R1+0x1150], R112 ;  /* 0x0011507001007387 */ /* 0x0003e80000100a00 */
[----:B------:R1:W-:Y:S04]  /*298e0*/  STL.64 [R1+0x1158], R114 ;  /* 0x0011587201007387 */ /* 0x0003e80000100a00 */
[----:B-1----:R-:W2:Y:S04]  /*298f0*/  LDL.LU.64 R112, [R1+0x4a0] ;  /* 0x0004a00001707983 */ /* 0x002ea80000300a00 */
[----:B------:R-:W2:Y:S04]  /*29900*/  LDL.LU.64 R114, [R1+0x4a8] ;  /* 0x0004a80001727983 */ /* 0x000ea80000300a00 */
[----:B------:R-:W-:Y:S04]  /*29910*/  STL.64 [R1+0x1140], R96 ;  /* 0x0011406001007387 */ /* 0x000fe80000100a00 */
[----:B------:R1:W-:Y:S02]  /*29920*/  STL.64 [R1+0x1148], R98 ;  /* 0x0011486201007387 */ /* 0x0003e40000100a00 */
[C---:B-1----:R-:W-:Y:S02]  /*29930*/  HMMA.1688.F32.TF32 R96, R100.reuse, R16, R84 ;  /* 0x000000106460723c */ /* 0x042fe40000081054 */
[----:B------:R-:W2:Y:S04]  /*29940*/  LDL.LU.64 R84, [R1+0x4d0] ;  /* 0x0004d00001547983 */ /* 0x000ea80000300a00 */
[----:B------:R-:W2:Y:S02]  /*29950*/  LDL.LU.64 R86, [R1+0x4d8] ;  /* 0x0004d80001567983 */ /* 0x000ea40000300a00 */
[----:B------:R-:W-:Y:S11]  /*29960*/  HMMA.1688.F32.TF32 R72, R100, R12, R72 ;  /* 0x0000000c6448723c */ /* 0x000ff60000081048 */
[----:B------:R-:W-:Y:S04]  /*29970*/  @!UPT UIADD3 URZ, URZ, URZ, URZ ;  /* 0x0000003f3f3ff290 */ /* 0x000fe8000fffe03f */
[----:B------:R1:W-:Y:S04]  /*29980*/  STL.64 [R1+0x1130], R96 ;  /* 0x0011306001007387 */ /* 0x0003e80000100a00 */
[----:B------:R1:W-:Y:S04]  /*29990*/  STL.64 [R1+0x1138], R98 ;  /* 0x0011386201007387 */ /* 0x0003e80000100a00 */
[----:B-1----:R-:W2:Y:S04]  /*299a0*/  LDL.LU.64 R96, [R1+0x4e0] ;  /* 0x0004e00001607983 */ /* 0x002ea80000300a00 */
[----:B------:R-:W2:Y:S04]  /*299b0*/  LDL.LU.64 R98, [R1+0x4e8] ;  /* 0x0004e80001627983 */ /* 0x000ea80000300a00 */
[----:B------:R-:W-:Y:S04]  /*299c0*/  STL.64 [R1+0x1120], R72 ;  /* 0x0011204801007387 */ /* 0x000fe80000100a00 */
[----:B------:R-:W-:Y:S01]  /*299d0*/  STL.64 [R1+0x1128], R74 ;  /* 0x0011284a01007387 */ /* 0x000fe20000100a00 */
[C---:B------:R-:W-:Y:S03]  /*299e0*/  HMMA.1688.F32.TF32 R100, R68.reuse, R64, R92 ;  /* 0x000000404464723c */ /* 0x040fe6000008105c */
[----:B------:R-:W2:Y:S04]  /*299f0*/  LDL.LU.64 R92, [R1+0x4f0] ;  /* 0x0004f000015c7983 */ /* 0x000ea80000300a00 */
[----:B------:R-:W2:Y:S04]  /*29a00*/  LDL.LU.64 R94, [R1+0x4f8] ;  /* 0x0004f800015e7983 */ /* 0x000ea80000300a00 */
[----:B------:R-:W-:Y:S04]  /*29a10*/  LDS R72, [R252+0x40200] ;  /* 0x04020000fc487984 */ /* 0x000fe80000000800 */
[----:B------:R-:W-:Y:S04]  /*29a20*/  LDS R74, [R252+0x41200] ;  /* 0x04120000fc4a7984 */ /* 0x000fe80000000800 */
[----:B------:R-:W-:Y:S04]  /*29a30*/  LDS R73, [R0+0x40200] ;  /* 0x0402000000497984 */ /* 0x000fe80000000800 */
[----:B------:R-:W1:Y:S04]  /*29a40*/  LDS R75, [R0+0x41200] ;  /* 0x04120000004b7984 */ /* 0x000e680000000800 */
        /* <DEDUP_REMOVED lines=30> */
[----:B------:R1:W-:Y:S04]  /*29c30*/  STL.64 [R1+0x120], R100 ;  /* 0x0001206401007387 */ /* 0x0003e80000100a00 */
[----:B------:R1:W-:Y:S01]  /*29c40*/  STL.64 [R1+0x128], R102 ;  /* 0x0001286601007387 */ /* 0x0003e20000100a00 */
[C---:B------:R-:W-:Y:S03]  /*29c50*/  HMMA.1688.F32.TF32 R112, R68.reuse, R48, R112 ;  /* 0x000000304470723c */ /* 0x040fe60000081070 */
[----:B-1----:R-:W2:Y:S04]  /*29c60*/  LDL.LU.64 R100, [R1+0x540] ;  /* 0x0005400001647983 */ /* 0x002ea80000300a00 */
[----:B------:R-:W2:Y:S11]  /*29c70*/  LDL.LU.64 R102, [R1+0x548] ;  /* 0x0005480001667983 */ /* 0x000eb60000300a00 */
[----:B------:R-:W-:Y:S05]  /*29c80*/  @!UPT UIADD3 URZ, URZ, URZ, URZ ;  /* 0x0000003f3f3ff290 */ /* 0x000fea000fffe03f */
        /* <DEDUP_REMOVED lines=28> */
[----:B------:R-:W4:Y:S02]  /*29e50*/  LDL.LU.64 R82, [R1+0x628] ;  /* 0x0006280001527983 */ /* 0x000f240000300a00 */
[C---:B------:R-:W-:Y:S11]  /*29e60*/  HMMA.1688.F32.TF32 R108, R68.reuse, R24, R108 ;  /* 0x00000018446c723c */ /* 0x040ff6000008106c */
[----:B------:R-:W-:Y:S04]  /*29e70*/  @!UPT UIADD3 URZ, URZ, URZ, URZ ;  /* 0x0000003f3f3ff290 */ /* 0x000fe8000fffe03f */
[----:B------:R1:W-:Y:S04]  /*29e80*/  STL.64 [R1+0xc0], R112 ;  /* 0x0000c07001007387 */ /* 0x0003e80000100a00 */
[----:B------:R3:W-:Y:S04]  /*29e90*/  STL.64 [R1+0xc8], R114 ;  /* 0x0000c87201007387 */ /* 0x0007e80000100a00 */
[----:B-1----:R-:W4:Y:S04]  /*29ea0*/  LDL.LU.64 R112, [R1+0x610] ;  /* 0x0006100001707983 */ /* 0x002f280000300a00 */
[----:B---3--:R-:W3:Y:S04]  /*29eb0*/  LDL.LU.64 R114, [R1+0x618] ;  /* 0x0006180001727983 */ /* 0x008ee80000300a00 */
[----:B------:R-:W-:Y:S04]  /*29ec0*/  STL.64 [R1+0xb0], R108 ;  /* 0x0000b06c01007387 */ /* 0x000fe80000100a00 */
[----:B------:R1:W-:Y:S02]  /*29ed0*/  STL.64 [R1+0xb8], R110 ;  /* 0x0000b86e01007387 */ /* 0x0003e40000100a00 */
[C---:B-1----:R-:W-:Y:S02]  /*29ee0*/  HMMA.1688.F32.TF32 R108, R68.reuse, R20, R76 ;  /* 0x00000014446c723c */ /* 0x042fe4000008104c */
[----:B------:R-:W3:Y:S04]  /*29ef0*/  LDL.LU.64 R76, [R1+0x600] ;  /* 0x00060000014c7983 */ /* 0x000ee80000300a00 */
[----:B------:R-:W3:Y:S02]  /*29f00*/  LDL.LU.64 R78, [R1+0x608] ;  /* 0x00060800014e7983 */ /* 0x000ee40000300a00 */
[C---:B--2---:R-:W-:Y:S11]  /*29f10*/  HMMA.1688.F32.TF32 R104, R68.reuse, R16, R104 ;  /* 0x000000104468723c */ /* 0x044ff60000081068 */
[----:B------:R-:W-:Y:S04]  /*29f20*/  @!UPT UIADD3 URZ, URZ, URZ, URZ ;  /* 0x0000003f3f3ff290 */ /* 0x000fe8000fffe03f */
[----:B------:R1:W-:Y:S04]  /*29f30*/  STL.64 [R1+0xa0], R108 ;  /* 0x0000a06c01007387 */ /* 0x0003e80000100a00 */
[----:B------:R2:W-:Y:S04]  /*29f40*/  STL.64 [R1+0xa8], R110 ;  /* 0x0000a86e01007387 */ /* 0x0005e80000100a00 */
[----:B-1----:R-:W3:Y:S04]  /*29f50*/  LDL.LU.64 R108, [R1+0x5f0] ;  /* 0x0005f000016c7983 */ /* 0x002ee80000300a00 */
[----:B--2---:R-:W2:Y:S01]  /*29f60*/  LDL.LU.64 R110, [R1+0x5f8] ;  /* 0x0005f800016e7983 */ /* 0x004ea20000300a00 */
[----:B------:R-:W-:Y:S03]  /*29f70*/  HMMA.1688.F32.TF32 R68, R68, R12, R100 ;  /* 0x0000000c4444723c */ /* 0x000fe60000081064 */
[----:B------:R1:W-:Y:S04]  /*29f80*/  STL.64 [R1+0x90], R104 ;  /* 0x0000906801007387 */ /* 0x0003e80000100a00 */
[----:B------:R1:W-:Y:S04]  /*29f90*/  STL.64 [R1+0x98], R106 ;  /* 0x0000986a01007387 */ /* 0x0003e80000100a00 */
[----:B------:R-:W-:Y:S04]  /*29fa0*/  LDS R100, [R2+0x40280] ;  /* 0x0402800002647984 */ /* 0x000fe80000000800 */
[----:B-1----:R-:W2:Y:S04]  /*29fb0*/  LDL.LU.64 R104, [R1+0x5e0] ;  /* 0x0005e00001687983 */ /* 0x002ea80000300a00 */
[----:B------:R-:W2:Y:S04]  /*29fc0*/  LDL.LU.64 R106, [R1+0x5e8] ;  /* 0x0005e800016a7983 */ /* 0x000ea80000300a00 */
[----:B------:R-:W-:Y:S04]  /*29fd0*/  LDS R102, [R2+0x41280] ;  /* 0x0412800002667984 */ /* 0x000fe80000000800 */
[----:B------:R-:W-:Y:S04]  /*29fe0*/  STL.64 [R1+0x80], R68 ;  /* 0x0000804401007387 */ /* 0x000fe80000100a00 */
[----:B------:R1:W-:Y:S04]  /*29ff0*/  STL.64 [R1+0x88], R70 ;  /* 0x0000884601007387 */ /* 0x0003e80000100a00 */
[----:B------:R-:W-:Y:S04]  /*2a000*/  LDS R101, [R3+0x40280] ;  /* 0x0402800003657984 */ /* 0x000fe80000000800 */
[----:B------:R-:W2:Y:S01]  /*2a010*/  LDS R103, [R3+0x41280] ;  /* 0x0412800003677984 */ /* 0x000ea20000000800 */
[C---:B-1----:R-:W-:Y:S03]  /*2a020*/  HMMA.1688.F32.TF32 R68, R72.reuse, R64, R84 ;  /* 0x000000404844723c */ /* 0x042fe60000081054 */
[----:B------:R-:W2:Y:S04]  /*2a030*/  LDL.LU.64 R84, [R1+0x5d0] ;  /* 0x0005d00001547983 */ /* 0x000ea80000300a00 */
        /* <DEDUP_REMOVED lines=25> */
[C---:B---3--:R-:W-:Y:S11]  /*2a1d0*/  HMMA.1688.F32.TF32 R112, R72.reuse, R52, R112 ;  /* 0x000000344870723c */ /* 0x048ff60000081070 */
        /* <DEDUP_REMOVED lines=14> */
[----:B------:R-:W3:Y:S01]  /*2a2c0*/  LDL.LU.64 R116, [R1+0x570] ;  /* 0x0005700001747983 */ /* 0x000ee20000300a00 */
[C---:B------:R-:W-:Y:S03]  /*2a2d0*/  HMMA.1688.F32.TF32 R104, R72.reuse, R40, R104 ;  /* 0x000000284868723c */ /* 0x040fe60000081068 */
[----:B------:R-:W-:Y:S04]  /*2a2e0*/  STL.64 [R1+0xe50], R108 ;  /* 0x000e506c01007387 */ /* 0x000fe80000100a00 */
[----:B------:R-:W-:Y:S04]  /*2a2f0*/  STL.64 [R1+0xe58], R110 ;  /* 0x000e586e01007387 */ /* 0x000fe80000100a00 */
[----:B------:R-:W3:Y:S11]  /*2a300*/  LDL.LU.64 R118, [R1+0x578] ;  /* 0x0005780001767983 */ /* 0x000ef60000300a00 */
[----:B------:R-:W-:Y:S01]  /*2a310*/  @!UPT UIADD3 URZ, URZ, URZ, URZ ;  /* 0x0000003f3f3ff290 */ /* 0x000fe2000fffe03f */
[----:B------:R-:W-:Y:S04]  /*2a320*/  STL.64 [R1+0xe40], R104 ;  /* 0x000e406801007387 */ /* 0x000fe80000100a00 */
[----:B------:R2:W-:Y:S04]  /*2a330*/  STL.64 [R1+0xe48], R106 ;  /* 0x000e486a01007387 */ /* 0x0005e80000100a00 */
[----:B-1----:R-:W3:Y:S04]  /*2a340*/  LDL.LU.64 R112, [R1+0x670] ;  /* 0x0006700001707983 */ /* 0x002ee80000300a00 */
[----:B--2---:R-:W2:Y:S01]  /*2a350*/  LDL.LU.64 R114, [R1+0x678] ;  /* 0x0006780001727983 */ /* 0x004ea20000300a00 */
[C---:B------:R-:W-:Y:S03]  /*2a360*/  HMMA.1688.F32.TF32 R104, R72.reuse, R36, R84 ;  /* 0x000000244868723c */ /* 0x040fe60000081054 */
[----:B------:R-:W2:Y:S04]  /*2a370*/  LDL.LU.64 R84, [R1+0x680] ;  /* 0x0006800001547983 */ /* 0x000ea80000300a00 */
[----:B------:R-:W2:Y:S01]  /*2a380*/  LDL.LU.64 R86, [R1+0x688] ;  /* 0x0006880001567983 */ /* 0x000ea20000300a00 */
[C---:B------:R-:W-:Y:S11]  /*2a390*/  HMMA.1688.F32.TF32 R96, R72.reuse, R32, R96 ;  /* 0x000000204860723c */ /* 0x040ff60000081060 */
[----:B------:R-:W-:Y:S04]  /*2a3a0*/  @!UPT UIADD3 URZ, URZ, URZ, URZ ;  /* 0x0000003f3f3ff290 */ /* 0x000fe8000fffe03f */
[----:B------:R-:W-:Y:S04]  /*2a3b0*/  STL.64 [R1+0xe30], R104 ;  /* 0x000e306801007387 */ /* 0x000fe80000100a00 */
[----:B------:R-:W-:Y:S04]  /*2a3c0*/  STL.64 [R1+0xe38], R106 ;  /* 0x000e386a01007387 */ /* 0x000fe80000100a00 */
[----:B------:R-:W2:Y:S04]  /*2a3d0*/  LDL.LU.64 R108, [R1+0x690] ;  /* 0x00069000016c7983 */ /* 0x000ea80000300a00 */
[----:B------:R-:W2:Y:S01]  /*2a3e0*/  LDL.LU.64 R110, [R1+0x698] ;  /* 0x00069800016e7983 */ /* 0x000ea20000300a00 */
[C---:B------:R-:W-:Y:S03]  /*2a3f0*/  HMMA.1688.F32.TF32 R92, R72.reuse, R28, R92 ;  /* 0x0000001c485c723c */ /* 0x040fe6000008105c */
[----:B------:R1:W-:Y:S04]  /*2a400*/  STL.64 [R1+0xe20], R96 ;  /* 0x000e206001007387 */ /* 0x0003e80000100a00 */
[----:B------:R1:W-:Y:S04]  /*2a410*/  STL.64 [R1+0xe28], R98 ;  /* 0x000e286201007387 */ /* 0x0003e80000100a00 */
[----:B-1----:R-:W2:Y:S04]  /*2a420*/  LDL.LU.64 R96, [R1+0x6a0] ;  /* 0x0006a00001607983 */ /* 0x002ea80000300a00 */
[----:B------:R-:W2:Y:S08]  /*2a430*/  LDL.LU.64 R98, [R1+0x6a8] ;  /* 0x0006a80001627983 */ /* 0x000eb00000300a00 */
[----:B------:R-:W-:Y:S04]  /*2a440*/  STL.64 [R1+0xe10], R92 ;  /* 0x000e105c01007387 */ /* 0x000fe80000100a00 */
[----:B------:R1:W-:Y:S02]  /*2a450*/  STL.64 [R1+0xe18], R94 ;  /* 0x000e185e01007387 */ /* 0x0003e40000100a00 */
[C---:B-1----:R-:W-:Y:S02]  /*2a460*/  HMMA.1688.F32.TF32 R92, R72.reuse, R24, R88 ;  /* 0x00000018485c723c */ /* 0x042fe40000081058 */
[----:B------:R-:W2:Y:S04]  /*2a470*/  LDL.LU.64 R88, [R1+0x6c0] ;  /* 0x0006c00001587983 */ /* 0x000ea80000300a00 */
[----:B------:R-:W2:Y:S11]  /*2a480*/  LDL.LU.64 R90, [R1+0x6c8] ;  /* 0x0006c800015a7983 */ /* 0x000eb60000300a00 */
[----:B------:R-:W-:Y:S06]  /*2a490*/  @!UPT UIADD3 URZ, URZ, URZ, URZ ;  /* 0x0000003f3f3ff290 */ /* 0x000fec000fffe03f */
[----:B------:R1:W-:Y:S04]  /*2a4a0*/  STL.64 [R1+0xe00], R92 ;  /* 0x000e005c01007387 */ /* 0x0003e80000100a00 */
[----:B------:R4:W-:Y:S04]  /*2a4b0*/  STL.64 [R1+0xe08], R94 ;  /* 0x000e085e01007387 */ /* 0x0009e80000100a00 */
[----:B-1----:R-:W2:Y:S04]  /*2a4c0*/  LDL.LU.64 R92, [R1+0x6d0] ;  /* 0x0006d000015c7983 */ /* 0x002ea80000300a00 */
[----:B----4-:R-:W4:Y:S01]  /*2a4d0*/  LDL.LU.64 R94, [R1+0x6d8] ;  /* 0x0006d800015e7983 */ /* 0x010f220000300a00 */
[C---:B------:R-:W-:Y:S11]  /*2a4e0*/  HMMA.1688.F32.TF32 R80, R72.reuse, R20, R80 ;  /* 0x000000144850723c */ /* 0x040ff60000081050 */
[----:B------:R-:W-:Y:S11]  /*2a4f0*/  @!UPT UIADD3 URZ, URZ, URZ, URZ ;  /* 0x0000003f3f3ff290 */ /* 0x000ff6000fffe03f */
[----:B------:R-:W-:Y:S01]  /*2a500*/  @!UPT UIADD3 URZ, URZ, URZ, URZ ;  /* 0x0000003f3f3ff290 */ /* 0x000fe2000fffe03f */
[----:B------:R-:W-:Y:S04]  /*2a510*/  STL.64 [R1+0xdf0], R80 ;  /* 0x000df05001007387 */ /* 0x000fe80000100a00 */
[----:B------:R3:W-:Y:S02]  /*2a520*/  STL.64 [R1+0xdf8], R82 ;  /* 0x000df85201007387 */ /* 0x0007e40000100a00 */
[C---:B---3--:R-:W-:Y:S02]  /*2a530*/  HMMA.1688.F32.TF32 R80, R72.reuse, R16, R68 ;  /* 0x000000104850723c */ /* 0x048fe40000081044 */
[----:B------:R-:W3:Y:S04]  /*2a540*/  LDL.LU.64 R68, [R1+0x6e0] ;  /* 0x0006e00001447983 */ /* 0x000ee80000300a00 */
[----:B------:R-:W3:Y:S02]  /*2a550*/  LDL.LU.64 R70, [R1+0x6e8] ;  /* 0x0006e80001467983 */ /* 0x000ee40000300a00 */
[----:B------:R-:W-:Y:S11]  /*2a560*/  HMMA.1688.F32.TF32 R72, R72, R12, R76 ;  /* 0x0000000c4848723c */ /* 0x000ff6000008104c */
[----:B------:R-:W-:Y:S04]  /*2a570*/  @!UPT UIADD3 URZ, URZ, URZ, URZ ;  /* 0x0000003f3f3ff290 */ /* 0x000fe8000fffe03f */
[----:B------:R1:W-:Y:S04]  /*2a580*/  STL.64 [R1+0xde0], R80 ;  /* 0x000de05001007387 */ /* 0x0003e80000100a00 */
[----:B------:R1:W-:Y:S04]  /*2a590*/  STL.64 [R1+0xde8], R82 ;  /* 0x000de85201007387 */ /* 0x0003e80000100a00 */
[----:B------:R-:W3:Y:S04]  /*2a5a0*/  LDL.LU.64 R104, [R1+0x6f0] ;  /* 0x0006f00001687983 */ /* 0x000ee80000300a00 */
[----:B------:R-:W3:Y:S04]  /*2a5b0*/  LDL.LU.64 R106, [R1+0x6f8] ;  /* 0x0006f800016a7983 */ /* 0x000ee80000300a00 */
[----:B------:R-:W-:Y:S04]  /*2a5c0*/  STL.64 [R1+0xdd0], R72 ;  /* 0x000dd04801007387 */ /* 0x000fe80000100a00 */
[----:B------:R1:W-:Y:S04]  /*2a5d0*/  STL.64 [R1+0xdd8], R74 ;  /* 0x000dd84a01007387 */ /* 0x0003e80000100a00 */
[----:B------:R-:W3:Y:S04]  /*2a5e0*/  LDL.LU.64 R76, [R1+0x710] ;  /* 0x00071000014c7983 */ /* 0x000ee80000300a00 */
[----:B------:R-:W3:Y:S04]  /*2a5f0*/  LDL.LU.64 R78, [R1+0x718] ;  /* 0x00071800014e7983 */ /* 0x000ee80000300a00 */
[----:B-1----:R-:W3:Y:S04]  /*2a600*/  LDL.LU.64 R80, [R1+0x720] ;  /* 0x0007200001507983 */ /* 0x002ee80000300a00 */
[----:B------:R-:W3:Y:S01]  /*2a610*/  LDL.LU.64 R82, [R1+0x728] ;  /* 0x0007280001527983 */ /* 0x000ee20000300a00 */
[C---:B------:R-:W-:Y:S08]  /*2a620*/  HMMA.1688.F32.TF32 R116, R100.reuse, R64, R116 ;  /* 0x000000406474723c */ /* 0x040ff00000081074 */
[C---:B--2---:R-:W-:Y:S08]  /*2a630*/  HMMA.1688.F32.TF32 R112, R100.reuse, R60, R112 ;  /* 0x0000003c6470723c */ /* 0x044ff00000081070 */
[C---:B------:R-:W-:Y:S07]  /*2a640*/  HMMA.1688.F32.TF32 R72, R100.reuse, R8, R84 ;  /* 0x000000086448723c */ /* 0x040fee0000081054 */
[----:B------:R-:W-:Y:S04]  /*2a650*/  STL.64 [R1+0x1e0], R116 ;  /* 0x0001e07401007387 */ /* 0x000fe80000100a00 */
[----:B------:R-:W-:Y:S04]  /*2a660*/  STL.64 [R1+0x1e8], R118 ;  /* 0x0001e87601007387 */ /* 0x000fe80000100a00 */
[----:B------:R-:W2:Y:S04]  /*2a670*/  LDL.LU.64 R84, [R1+0x730] ;  /* 0x0007300001547983 */ /* 0x000ea80000300a00 */
[----:B------:R-:W-:Y:S04]  /*2a680*/  STL.64 [R1+0x1d0], R112 ;  /* 0x0001d07001007387 */ /* 0x000fe80000100a00 */
[----:B------:R-:W-:Y:S04]  /*2a690*/  STL.64 [R1+0x1d8], R114 ;  /* 0x0001d87201007387 */ /* 0x000fe80000100a00 */
[----:B------:R-:W2:Y:S04]  /*2a6a0*/  LDL.LU.64 R86, [R1+0x738] ;  /* 0x0007380001567983 */ /* 0x000ea80000300a00 */
[----:B------:R-:W-:Y:S04]  /*2a6b0*/  STL.64 [R1+0x1c0], R72 ;  /* 0x0001c04801007387 */ /* 0x000fe80000100a00 */
[----:B------:R1:W-:Y:S01]  /*2a6c0*/  STL.64 [R1+0x1c8], R74 ;  /* 0x0001c84a01007387 */ /* 0x0003e20000100a00 */
[C---:B------:R-:W-:Y:S11]  /*2a6d0*/  HMMA.1688.F32.TF32 R108, R100.reuse, R4, R108 ;  /* 0x00000004646c723c */ /* 0x040ff6000008106c */
[----:B------:R-:W-:Y:S11]  /*2a6e0*/  @!UPT UIADD3 URZ, URZ, URZ, URZ ;  /* 0x0000003f3f3ff290 */ /* 0x000ff6000fffe03f */
[----:B------:R-:W-:Y:S01]  /*2a6f0*/  @!UPT UIADD3 URZ, URZ, URZ, URZ ;  /* 0x0000003f3f3ff290 */ /* 0x000fe2000fffe03f */
[----:B------:R-:W-:Y:S01]  /*2a700*/  STL.64 [R1+0x1b0], R108 ;  /* 0x0001b06c01007387 */ /* 0x000fe20000100a00 */
[C---:B------:R-:W-:Y:S03]  /*2a710*/  HMMA.1688.F32.TF32 R96, R100.reuse, R56, R96 ;  /* 0x000000386460723c */ /* 0x040fe60000081060 */
[----:B------:R-:W-:Y:S05]  /*2a720*/  STL.64 [R1+0x1b8], R110 ;  /* 0x0001b86e01007387 */ /* 0x000fea0000100a00 */
[C---:B-1----:R-:W-:Y:S01]  /*2a730*/  HMMA.1688.F32.TF32 R72, R100.reuse, R52, R88 ;  /* 0x000000346448723c */ /* 0x042fe20000081058 */
[----:B------:R-:W2:Y:S11]  /*2a740*/  LDL.LU.64 R88, [R1+0x770] ;  /* 0x0007700001587983 */ /* 0x000eb60000300a00 */
[----:B------:R-:W-:Y:S03]  /*2a750*/  @!UPT UIADD3 URZ, URZ, URZ, URZ ;  /* 0x0000003f3f3ff290 */ /* 0x000fe6000fffe03f */
[----:B------:R1:W-:Y:S04]  /*2a760*/  STL.64 [R1+0x1a0], R96 ;  /* 0x0001a06001007387 */ /* 0x0003e80000100a00 */
[----:B------:R1:W-:Y:S04]  /*2a770*/  STL.64 [R1+0x1a8], R98 ;  /* 0x0001a86201007387 */ /* 0x0003e80000100a00 */
[----:B------:R-:W2:Y:S04]  /*2a780*/  LDL.LU.64 R90, [R1+0x778] ;  /* 0x00077800015a7983 */ /* 0x000ea80000300a00 */
[----:B------:R-:W-:Y:S04]  /*2a790*/  STL.64 [R1+0x190], R72 ;  /* 0x0001904801007387 */ /* 0x000fe80000100a00 */
[----:B------:R1:W-:Y:S01]  /*2a7a0*/  STL.64 [R1+0x198], R74 ;  /* 0x0001984a01007387 */ /* 0x0003e20000100a00 */
[C---:B----4-:R-:W-:Y:S03]  /*2a7b0*/  HMMA.1688.F32.TF32 R244, R100.reuse, R48, R92 ;  /* 0x0000003064f4723c */ /* 0x050fe6000008105c */
[----:B------:R-:W4:Y:S04]  /*2a7c0*/  LDL.LU.64 R92, [R1+0x780] ;  /* 0x00078000015c7983 */ /* 0x000f280000300a00 */
[----:B------:R-:W4:Y:S04]  /*2a7d0*/  LDL.LU.64 R94, [R1+0x788] ;  /* 0x00078800015e7983 */ /* 0x000f280000300a00 */
[----:B-1----:R-:W4:Y:S04]  /*2a7e0*/  LDL.LU.64 R96, [R1+0x7a0] ;  /* 0x0007a00001607983 */ /* 0x002f280000300a00 */
[----:B------:R-:W4:Y:S08]  /*2a7f0*/  LDL.LU.64 R98, [R1+0x7a8] ;  /* 0x0007a80001627983 */ /* 0x000f300000300a00 */
[----:B------:R-:W-:Y:S04]  /*2a800*/  STL.64 [R1+0x3450], R246 ;  /* 0x003450f601007387 */ /* 0x000fe80000100a00 */
[----:B------:R-:W-:Y:S04]  /*2a810*/  STL.64 [R1+0x3448], R244 ;  /* 0x003448f401007387 */ /* 0x000fe80000100a00 */
[----:B------:R-:W4:Y:S04]  /*2a820*/  LDL.LU.64 R112, [R1+0x790] ;  /* 0x0007900001707983 */ /* 0x000f280000300a00 */
[----:B------:R-:W4:Y:S01]  /*2a830*/  LDL.LU.64 R114, [R1+0x798] ;  /* 0x0007980001727983 */ /* 0x000f220000300a00 */
[C---:B---3--:R-:W-:Y:S08]  /*2a840*/  HMMA.1688.F32.TF32 R68, R100.reuse, R44, R68 ;  /* 0x0000002c6444723c */ /* 0x048ff00000081044 */
[C---:B------:R-:W-:Y:S11]  /*2a850*/  HMMA.1688.F32.TF32 R72, R100.reuse, R40, R104 ;  /* 0x000000286448723c */ /* 0x040ff60000081068 */
[----:B------:R-:W-:Y:S04]  /*2a860*/  @!UPT UIADD3 URZ, URZ, URZ, URZ ;  /* 0x0000003f3f3ff290 */ /* 0x000fe8000fffe03f */
[----:B------:R-:W-:Y:S04]  /*2a870*/  STL.64 [R1+0x3460], R70 ;  /* 0x0034604601007387 */ /* 0x000fe80000100a00 */
[----:B------:R-:W-:Y:S01]  /*2a880*/  STL.64 [R1+0x3458], R68 ;  /* 0x0034584401007387 */ /* 0x000fe20000100a00 */
[C---:B------:R-:W-:Y:S08]  /*2a890*/  HMMA.1688.F32.TF32 R76, R100.reuse, R36, R76 ;  /* 0x00000024644c723c */ /* 0x040ff0000008104c */
[C---:B------:R-:W-:Y:S01]  /*2a8a0*/  HMMA.1688.F32.TF32 R80, R100.reuse, R32, R80 ;  /* 0x000000206450723c */ /* 0x040fe20000081050 */
[----:B------:R-:W-:Y:S04]  /*2a8b0*/  STL.64 [R1+0x3470], R74 ;  /* 0x0034704a01007387 */ /* 0x000fe80000100a00 */
[----:B------:R-:W-:Y:S04]  /*2a8c0*/  STL.64 [R1+0x3468], R72 ;  /* 0x0034684801007387 */ /* 0x000fe80000100a00 */
[----:B------:R-:W3:Y:S04]  /*2a8d0*/  LDL.LU.64 R104, [R1+0x7b0] ;  /* 0x0007b00001687983 */ /* 0x000ee80000300a00 */
[----:B------:R-:W3:Y:S04]  /*2a8e0*/  LDL.LU.64 R106, [R1+0x7b8] ;  /* 0x0007b800016a7983 */ /* 0x000ee80000300a00 */
[----:B------:R-:W-:Y:S04]  /*2a8f0*/  STL.64 [R1+0x3480], R78 ;  /* 0x0034804e01007387 */ /* 0x000fe80000100a00 */
[----:B------:R1:W-:Y:S04]  /*2a900*/  STL.64 [R1+0x3478], R76 ;  /* 0x0034784c01007387 */ /* 0x0003e80000100a00 */
[----:B------:R-:W3:Y:S04]  /*2a910*/  LDL.LU.64 R108, [R1+0x7d0] ;  /* 0x0007d000016c7983 */ /* 0x000ee80000300a00 */
[----:B------:R-:W3:Y:S04]  /*2a920*/  LDL.LU.64 R110, [R1+0x7d8] ;  /* 0x0007d800016e7983 */ /* 0x000ee80000300a00 */
[----:B------:R-:W-:Y:S04]  /*2a930*/  STL.64 [R1+0x3490], R82 ;  /* 0x0034905201007387 */ /* 0x000fe80000100a00 */
[----:B------:R-:W-:Y:S04]  /*2a940*/  STL.64 [R1+0x3488], R80 ;  /* 0x0034885001007387 */ /* 0x000fe80000100a00 */
[----:B-1----:R-:W3:Y:S04]  /*2a950*/  LDL.LU.64 R76, [R1+0x7f0] ;  /* 0x0007f000014c7983 */ /* 0x002ee80000300a00 */
[----:B------:R-:W3:Y:S01]  /*2a960*/  LDL.LU.64 R78, [R1+0x7f8] ;  /* 0x0007f800014e7983 */ /* 0x000ee20000300a00 */
[C---:B--2---:R-:W-:Y:S11]  /*2a970*/  HMMA.1688.F32.TF32 R84, R100.reuse, R28, R84 ;  /* 0x0000001c6454723c */ /* 0x044ff60000081054 */
[----:B------:R-:W-:Y:S11]  /*2a980*/  @!UPT UIADD3 URZ, URZ, URZ, URZ ;  /* 0x0000003f3f3ff290 */ /* 0x000ff6000fffe03f */
[----:B------:R-:W-:Y:S01]  /*2a990*/  @!UPT UIADD3 URZ, URZ, URZ, URZ ;  /* 0x0000003f3f3ff290 */ /* 0x000fe2000fffe03f */
[----:B------:R-:W-:Y:S04]  /*2a9a0*/  STL.64 [R1+0x34a0], R86 ;  /* 0x0034a05601007387 */ /* 0x000fe80000100a00 */
[----:B------:R-:W-:Y:S01]  /*2a9b0*/  STL.64 [R1+0x3498], R84 ;  /* 0x0034985401007387 */ /* 0x000fe20000100a00 */
[C---:B------:R-:W-:Y:S08]  /*2a9c0*/  HMMA.1688.F32.TF32 R88, R100.reuse, R24, R88 ;  /* 0x000000186458723c */ /* 0x040ff00000081058 */
[C---:B----4-:R-:W-:Y:S11]  /*2a9d0*/  HMMA.1688.F32.TF32 R92, R100.reuse, R20, R92 ;  /* 0x00000014645c723c */ /* 0x050ff6000008105c */
[----:B------:R-:W-:Y:S04]  /*2a9e0*/  @!UPT UIADD3 URZ, URZ, URZ, URZ ;  /* 0x0000003f3f3ff290 */ /* 0x000fe8000fffe03f */
[----:B------:R-:W-:Y:S04]  /*2a9f0*/  STL.64 [R1+0x34b0], R90 ;  /* 0x0034b05a01007387 */ /* 0x000fe80000100a00 */
[----:B------:R-:W-:Y:S04]  /*2aa00*/  STL.64 [R1+0x34a8], R88 ;  /* 0x0034a85801007387 */ /* 0x000fe80000100a00 */
[----:B------:R-:W-:Y:S04]  /*2aa10*/  STL.64 [R1+0x34c0], R94 ;  /* 0x0034c05e01007387 */ /* 0x000fe80000100a00 */
[----:B------:R-:W-:Y:S04]  /*2aa20*/  STL.64 [R1+0x34b8], R92 ;  /* 0x0034b85c01007387 */ /* 0x000fe80000100a00 */
[----:B------:R-:W2:Y:S04]  /*2aa30*/  LDL.LU.64 R72, [R1+0x810] ;  /* 0x0008100001487983 */ /* 0x000ea80000300a00 */
[----:B------:R-:W2:Y:S01]  /*2aa40*/  LDL.LU.64 R74, [R1+0x818] ;  /* 0x00081800014a7983 */ /* 0x000ea20000300a00 */
[C---:B------:R-:W-:Y:S11]  /*2aa50*/  HMMA.1688.F32.TF32 R96, R100.reuse, R16, R96 ;  /* 0x000000106460723c */ /* 0x040ff60000081060 */
[----:B------:R-:W-:Y:S11]  /*2aa60*/  @!UPT UIADD3 URZ, URZ, URZ, URZ ;  /* 0x0000003f3f3ff290 */ /* 0x000ff6000fffe03f */
[----:B------:R-:W-:Y:S01]  /*2aa70*/  @!UPT UIADD3 URZ, URZ, URZ, URZ ;  /* 0x0000003f3f3ff290 */ /* 0x000fe2000fffe03f */
[----:B------:R-:W-:Y:S04]  /*2aa80*/  STL.64 [R1+0x34d0], R98 ;  /* 0x0034d06201007387 */ /* 0x000fe80000100a00 */
[----:B------:R-:W-:Y:S04]  /*2aa90*/  STL.64 [R1+0x34c8], R96 ;  /* 0x0034c86001007387 */ /* 0x000fe80000100a00 */
[----:B------:R-:W4:Y:S04]  /*2aaa0*/  LDL.LU.64 R68, [R1+0x840] ;  /* 0x0008400001447983 */ /* 0x000f280000300a00 */
[----:B------:R-:W4:Y:S01]  /*2aab0*/  LDL.LU.64 R70, [R1+0x848] ;  /* 0x0008480001467983 */ /* 0x000f220000300a00 */
[----:B------:R-:W-:Y:S11]  /*2aac0*/  HMMA.1688.F32.TF32 R100, R100, R12, R112 ;  /* 0x0000000c6464723c */ /* 0x000ff60000081070 */
[----:B------:R-:W-:Y:S11]  /*2aad0*/  @!UPT UIADD3 URZ, URZ, URZ, URZ ;  /* 0x0000003f3f3ff290 */ /* 0x000ff6000fffe03f */
[----:B------:R-:W-:Y:S01]  /*2aae0*/  @!UPT UIADD3 URZ, URZ, URZ, URZ ;  /* 0x0000003f3f3ff290 */ /* 0x000fe2000fffe03f */
[----:B------:R-:W-:Y:S01]  /*2aaf0*/  STL.64 [R1+0x34e0], R102 ;  /* 0x0034e06601007387 */ /* 0x000fe20000100a00 */
[C---:B---3--:R-:W-:Y:S08]  /*2ab00*/  HMMA.1688.F32.TF32 R104, R164.reuse, R64, R104 ;  /* 0x00000040a468723c */ /* 0x048ff00000081068 */
[C---:B------:R-:W-:Y:S01]  /*2ab10*/  HMMA.1688.F32.TF32 R108, R164.reuse, R60, R108 ;  /* 0x0000003ca46c723c */ /* 0x040fe2000008106c */
[----:B------:R-:W-:Y:S11]  /*2ab20*/  STL.64 [R1+0x34d8], R100 ;  /* 0x0034d86401007387 */ /* 0x000ff60000100a00 */
[----:B------:R-:W-:Y:S03]  /*2ab30*/  @!UPT UIADD3 URZ, URZ, URZ, URZ ;  /* 0x0000003f3f3ff290 */ /* 0x000fe6000fffe03f */
[----:B------:R-:W-:Y:S01]  /*2ab40*/  STL.64 [R1+0x34f0], R106 ;  /* 0x0034f06a01007387 */ /* 0x000fe20000100a00 */
[C---:B------:R-:W-:Y:S03]  /*2ab50*/  HMMA.1688.F32.TF32 R112, R164.reuse, R8, R76 ;  /* 0x00000008a470723c */ /* 0x040fe6000008104c */
[----:B------:R1:W-:Y:S04]  /*2ab60*/  STL.64 [R1+0x34e8], R104 ;  /* 0x0034e86801007387 */ /* 0x0003e80000100a00 */
[----:B------:R-:W3:Y:S04]  /*2ab70*/  LDL.LU.64 R124, [R1+0x850] ;  /* 0x00085000017c7983 */ /* 0x000ee80000300a00 */
[----:B------:R-:W3:Y:S04]  /*2ab80*/  LDL.LU.64 R126, [R1+0x858] ;  /* 0x00085800017e7983 */ /* 0x000ee80000300a00 */
[----:B-1----:R-:W3:Y:S04]  /*2ab90*/  LDL.LU.64 R104, [R1+0x860] ;  /* 0x0008600001687983 */ /* 0x002ee80000300a00 */
[----:B------:R-:W3:Y:S04]  /*2aba0*/  LDL.LU.64 R106, [R1+0x868] ;  /* 0x00086800016a7983 */ /* 0x000ee80000300a00 */
[----:B------:R-:W-:Y:S04]  /*2abb0*/  STL.64 [R1+0x3500], R110 ;  /* 0x0035006e01007387 */ /* 0x000fe80000100a00 */
[----:B------:R-:W-:Y:S04]  /*2abc0*/  STL.64 [R1+0x34f8], R108 ;  /* 0x0034f86c01007387 */ /* 0x000fe80000100a00 */
[----:B------:R-:W3:Y:S04]  /*2abd0*/  LDL.LU.64 R100, [R1+0x890] ;  /* 0x0008900001647983 */ /* 0x000ee80000300a00 */
[----:B------:R-:W3:Y:S04]  /*2abe0*/  LDL.LU.64 R102, [R1+0x898] ;  /* 0x0008980001667983 */ /* 0x000ee80000300a00 */
[----:B------:R-:W3:Y:S04]  /*2abf0*/  LDL.LU.64 R96, [R1+0x8a0] ;  /* 0x0008a00001607983 */ /* 0x000ee80000300a00 */
[----:B------:R-:W3:Y:S04]  /*2ac00*/  LDL.LU.64 R98, [R1+0x8a8] ;  /* 0x0008a80001627983 */ /* 0x000ee80000300a00 */
[----:B------:R-:W3:Y:S04]  /*2ac10*/  LDL.LU.64 R92, [R1+0x8c0] ;  /* 0x0008c000015c7983 */ /* 0x000ee80000300a00 */
        /* <DEDUP_REMOVED lines=8> */
[----:B------:R-:W3:Y:S01]  /*2aca0*/  LDL.LU.64 R82, [R1+0x908] ;  /* 0x0009080001527983 */ /* 0x000ee20000300a00 */
[C---:B--2---:R-:W-:Y:S11]  /*2acb0*/  HMMA.1688.F32.TF32 R116, R164.reuse, R4, R72 ;  /* 0x00000004a474723c */ /* 0x044ff60000081048 */
[----:B------:R-:W-:Y:S11]  /*2acc0*/  @!UPT UIADD3 URZ, URZ, URZ, URZ ;  /* 0x0000003f3f3ff290 */ /* 0x000ff6000fffe03f */
[----:B------:R-:W-:Y:S01]  /*2acd0*/  @!UPT UIADD3 URZ, URZ, URZ, URZ ;  /* 0x0000003f3f3ff290 */ /* 0x000fe2000fffe03f */
[----:B------:R-:W-:Y:S04]  /*2ace0*/  STL.64 [R1+0x3520], R118 ;  /* 0x0035207601007387 */ /* 0x000fe80000100a00 */
[----:B------:R-:W-:Y:S04]  /*2acf0*/  STL.64 [R1+0x3518], R116 ;  /* 0x0035187401007387 */ /* 0x000fe80000100a00 */
[----:B------:R-:W2:Y:S04]  /*2ad00*/  LDL.LU.64 R76, [R1+0x910] ;  /* 0x00091000014c7983 */ /* 0x000ea80000300a00 */
[----:B------:R-:W2:Y:S04]  /*2ad10*/  LDL.LU.64 R78, [R1+0x918] ;  /* 0x00091800014e7983 */ /* 0x000ea80000300a00 */
[----:B------:R-:W2:Y:S04]  /*2ad20*/  LDL.LU.64 R72, [R1+0x930] ;  /* 0x0009300001487983 */ /* 0x000ea80000300a00 */
[----:B------:R-:W2:Y:S01]  /*2ad30*/  LDL.LU.64 R74, [R1+0x938] ;  /* 0x00093800014a7983 */ /* 0x000ea20000300a00 */
[C---:B----4-:R-:W-:Y:S03]  /*2ad40*/  HMMA.1688.F32.TF32 R120, R164.reuse, R56, R68 ;  /* 0x00000038a478723c */ /* 0x050fe60000081044 */
[----:B------:R-:W4:Y:S04]  /*2ad50*/  LDL.LU.64 R68, [R1+0x920] ;  /* 0x0009200001447983 */ /* 0x000f280000300a00 */
[----:B------:R-:W4:Y:S11]  /*2ad60*/  LDL.LU.64 R70, [R1+0x928] ;  /* 0x0009280001467983 */ /* 0x000f360000300a00 */
[----:B------:R-:W-:Y:S05]  /*2ad70*/  @!UPT UIADD3 URZ, URZ, URZ, URZ ;  /* 0x0000003f3f3ff290 */ /* 0x000fea000fffe03f */
[----:B------:R-:W-:Y:S04]  /*2ad80*/  STL.64 [R1+0x3530], R122 ;  /* 0x0035307a01007387 */ /* 0x000fe80000100a00 */
[----:B------:R-:W-:Y:S01]  /*2ad90*/  STL.64 [R1+0x3528], R120 ;  /* 0x0035287801007387 */ /* 0x000fe20000100a00 */
[C---:B---3--:R-:W-:Y:S08]  /*2ada0*/  HMMA.1688.F32.TF32 R124, R164.reuse, R52, R124 ;  /* 0x00000034a47c723c */ /* 0x048ff0000008107c */
[C---:B------:R-:W-:Y:S08]  /*2adb0*/  HMMA.1688.F32.TF32 R128, R164.reuse, R48, R104 ;  /* 0x00000030a480723c */ /* 0x040ff00000081068 */
[C---:B------:R-:W-:Y:S08]  /*2adc0*/  HMMA.1688.F32.TF32 R132, R164.reuse, R44, R100 ;  /* 0x0000002ca484723c */ /* 0x040ff00000081064 */
[C---:B------:R-:W-:Y:S08]  /*2add0*/  HMMA.1688.F32.TF32 R136, R164.reuse, R40, R96 ;  /* 0x00000028a488723c */ /* 0x040ff00000081060 */
[C---:B------:R-:W-:Y:S01]  /*2ade0*/  HMMA.1688.F32.TF32 R140, R164.reuse, R36, R92 ;  /* 0x00000024a48c723c */ /* 0x040fe2000008105c */
[----:B------:R-:W-:Y:S07]  /*2adf0*/  STL.64 [R1+0x3540], R126 ;  /* 0x0035407e01007387 */ /* 0x000fee0000100a00 */
[C---:B------:R-:W-:Y:S08]  /*2ae00*/  HMMA.1688.F32.TF32 R144, R164.reuse, R32, R88 ;  /* 0x00000020a490723c */ /* 0x040ff00000081058 */
[C---:B------:R-:W-:Y:S08]  /*2ae10*/  HMMA.1688.F32.TF32 R148, R164.reuse, R28, R84 ;  /* 0x0000001ca494723c */ /* 0x040ff00000081054 */
[C---:B------:R-:W-:Y:S01]  /*2ae20*/  HMMA.1688.F32.TF32 R152, R164.reuse, R24, R80 ;  /* 0x00000018a498723c */ /* 0x040fe20000081050 */
[----:B------:R-:W-:Y:S04]  /*2ae30*/  STL.64 [R1+0x3538], R124 ;  /* 0x0035387c01007387 */ /* 0x000fe80000100a00 */
[----:B------:R-:W-:Y:S04]  /*2ae40*/  STL.64 [R1+0x3550], R130 ;  /* 0x0035508201007387 */ /* 0x000fe80000100a00 */
[----:B------:R1:W-:Y:S04]  /*2ae50*/  STL.64 [R1+0x3548], R128 ;  /* 0x0035488001007387 */ /* 0x0003e80000100a00 */
        /* <DEDUP_REMOVED lines=12> */
[C---:B--2---:R-:W-:Y:S08]  /*2af20*/  HMMA.1688.F32.TF32 R156, R164.reuse, R20, R76 ;  /* 0x00000014a49c723c */ /* 0x044ff0000008104c */
[C---:B------:R-:W-:Y:S11]  /*2af30*/  HMMA.1688.F32.TF32 R160, R164.reuse, R16, R72 ;  /* 0x00000010a4a0723c */ /* 0x040ff60000081048 */
[----:B------:R-:W-:Y:S04]  /*2af40*/  @!UPT UIADD3 URZ, URZ, URZ, URZ ;  /* 0x0000003f3f3ff290 */ /* 0x000fe8000fffe03f */
[----:B------:R-:W-:Y:S04]  /*2af50*/  STL.64 [R1+0x35d0], R158 ;  /* 0x0035d09e01007387 */ /* 0x000fe80000100a00 */
[----:B------:R-:W-:Y:S04]  /*2af60*/  STL.64 [R1+0x35c8], R156 ;  /* 0x0035c89c01007387 */ /* 0x000fe80000100a00 */
[----:B------:R-:W-:Y:S04]  /*2af70*/  STL.64 [R1+0x35e0], R162 ;  /* 0x0035e0a201007387 */ /* 0x000fe80000100a00 */
[----:B------:R-:W-:Y:S04]  /*2af80*/  STL.64 [R1+0x35d8], R160 ;  /* 0x0035d8a001007387 */ /* 0x000fe80000100a00 */
[----:B-1----:R-:W2:Y:S04]  /*2af90*/  LDL.LU.64 R128, [R1+0x940] ;  /* 0x0009400001807983 */ /* 0x002ea80000300a00 */
[----:B------:R-:W2:Y:S04]  /*2afa0*/  LDL.LU.64 R130, [R1+0x948] ;  /* 0x0009480001827983 */ /* 0x000ea80000300a00 */
[----:B------:R-:W3:Y:S04]  /*2afb0*/  LDL.LU.64 R92, [R1+0x950] ;  /* 0x00095000015c7983 */ /* 0x000ee80000300a00 */
[----:B------:R-:W3:Y:S04]  /*2afc0*/  LDL.LU.64 R94, [R1+0x958] ;  /* 0x00095800015e7983 */ /* 0x000ee80000300a00 */
[----:B------:R-:W2:Y:S04]  /*2afd0*/  LDL.LU.64 R80, [R1+0x960] ;  /* 0x0009600001507983 */ /* 0x000ea80000300a00 */
[----:B------:R-:W2:Y:S04]  /*2afe0*/  LDL.LU.64 R82, [R1+0x968] ;  /* 0x0009680001527983 */ /* 0x000ea80000300a00 */
[----:B------:R-:W3:Y:S04]  /*2aff0*/  LDL.LU.64 R76, [R1+0x970] ;  /* 0x00097000014c7983 */ /* 0x000ee80000300a00 */
[----:B------:R-:W3:Y:S04]  /*2b000*/  LDL.LU.64 R78, [R1+0x978] ;  /* 0x00097800014e7983 */ /* 0x000ee80000300a00 */
[----:B------:R-:W3:Y:S04]  /*2b010*/  LDL.LU.64 R72, [R1+0x980] ;  /* 0x0009800001487983 */ /* 0x000ee80000300a00 */
[----:B------:R-:W3:Y:S01]  /*2b020*/  LDL.LU.64 R74, [R1+0x988] ;  /* 0x00098800014a7983 */ /* 0x000ee20000300a00 */
[----:B----4-:R-:W-:Y:S03]  /*2b030*/  HMMA.1688.F32.TF32 R164, R164, R12, R68 ;  /* 0x0000000ca4a4723c */ /* 0x010fe60000081044 */
        /* <DEDUP_REMOVED lines=21> */
[----:B------:R-:W4:Y:S01]  /*2b190*/  LDL.LU.64 R86, [R1+0xa38] ;  /* 0x000a380001567983 */ /* 0x000f220000300a00 */
[C---:B--2---:R-:W-:Y:S03]  /*2b1a0*/  HMMA.1688.F32.TF32 R184, R232.reuse, R4, R80 ;  /* 0x00000004e8b8723c */ /* 0x044fe60000081050 */
[----:B------:R-:W2:Y:S04]  /*2b1b0*/  LDL.LU.64 R80, [R1+0xa40] ;  /* 0x000a400001507983 */ /* 0x000ea80000300a00 */
[----:B------:R-:W2:Y:S01]  /*2b1c0*/  LDL.LU.64 R82, [R1+0xa48] ;  /* 0x000a480001527983 */ /* 0x000ea20000300a00 */
[C---:B---3--:R-:W-:Y:S03]  /*2b1d0*/  HMMA.1688.F32.TF32 R188, R232.reuse, R56, R76 ;  /* 0x00000038e8bc723c */ /* 0x048fe6000008104c */
[----:B------:R-:W3:Y:S04]  /*2b1e0*/  LDL.LU.64 R76, [R1+0xa50] ;  /* 0x000a5000014c7983 */ /* 0x000ee80000300a00 */
[----:B------:R-:W3:Y:S01]  /*2b1f0*/  LDL.LU.64 R78, [R1+0xa58] ;  /* 0x000a5800014e7983 */ /* 0x000ee20000300a00 */
[C---:B------:R-:W-:Y:S03]  /*2b200*/  HMMA.1688.F32.TF32 R180, R232.reuse, R8, R92 ;  /* 0x00000008e8b4723c */ /* 0x040fe6000008105c */
[----:B------:R-:W3:Y:S04]  /*2b210*/  LDL.LU.64 R92, [R1+0xa60] ;  /* 0x000a6000015c7983 */ /* 0x000ee80000300a00 */
[----:B------:R-:W3:Y:S01]  /*2b220*/  LDL.LU.64 R94, [R1+0xa68] ;  /* 0x000a6800015e7983 */ /* 0x000ee20000300a00 */
[C---:B------:R-:W-:Y:S03]  /*2b230*/  HMMA.1688.F32.TF32 R192, R232.reuse, R52, R72 ;  /* 0x00000034e8c0723c */ /* 0x040fe60000081048 */
[----:B------:R-:W3:Y:S04]  /*2b240*/  LDL.LU.64 R72, [R1+0xcf0] ;  /* 0x000cf00001487983 */ /* 0x000ee80000300a00 */
[----:B------:R-:W3:Y:S01]  /*2b250*/  LDL.LU.64 R74, [R1+0xcf8] ;  /* 0x000cf800014a7983 */ /* 0x000ee20000300a00 */
[----:B----4-:R-:W-:Y:S03]  /*2b260*/  HMMA.1688.F32.TF32 R196, R232, R48, R68 ;  /* 0x00000030e8c4723c */ /* 0x010fe60000081044 */
[----:B------:R-:W4:Y:S04]  /*2b270*/  LDL.LU.64 R68, [R1+0xce0] ;  /* 0x000ce00001447983 */ /* 0x000f280000300a00 */
[----:B------:R-:W4:Y:S01]  /*2b280*/  LDL.LU.64 R70, [R1+0xce8] ;  /* 0x000ce80001467983 */ /* 0x000f220000300a00 */
[----:B------:R-:W-:Y:S01]  /*2b290*/  HMMA.1688.F32.TF32 R216, R236, R8, R216 ;  /* 0x00000008ecd8723c */ /* 0x000fe200000810d8 */
[----:B------:R-:W-:-:S02]  /*2b2a0*/  IMAD.MOV.U32 R18, RZ, RZ, R222 ;  /* 0x000000ffff127224 */ /* 0x000fc400078e00de */
[----:B------:R-:W-:Y:S01]  /*2b2b0*/  LDS R236, [R252+0x40300] ;  /* 0x04030000fcec7984 */ /* 0x000fe20000000800 */
[----:B------:R-:W-:-:S03]  /*2b2c0*/  IMAD.MOV.U32 R14, RZ, RZ, R223 ;  /* 0x000000ffff0e7224 */ /* 0x000fc600078e00df */
[----:B------:R-:W-:Y:S01]  /*2b2d0*/  LDS R238, [R252+0x41300] ;  /* 0x04130000fcee7984 */ /* 0x000fe20000000800 */
[C---:B------:R-:W-:Y:S03]  /*2b2e0*/  HMMA.1688.F32.TF32 R172, R232.reuse, R64, R240 ;  /* 0x00000040e8ac723c */ /* 0x040fe600000810f0 */
[----:B------:R-:W-:Y:S04]  /*2b2f0*/  LDS R237, [R0+0x40300] ;  /* 0x0403000000ed7984 */ /* 0x000fe80000000800 */
[----:B------:R-:W1:Y:S01]  /*2b300*/  LDS R239, [R0+0x41300] ;  /* 0x0413000000ef7984 */ /* 0x000e620000000800 */
[C---:B------:R-:W-:Y:S03]  /*2b310*/  HMMA.1688.F32.TF32 R176, R232.reuse, R60, R128 ;  /* 0x0000003ce8b0723c */ /* 0x040fe60000081080 */
[----:B------:R-:W-:Y:S04]  /*2b320*/  LDS R240, [R252+0x40380] ;  /* 0x04038000fcf07984 */ /* 0x000fe80000000800 */
[----:B------:R-:W-:Y:S01]  /*2b330*/  LDS R242, [R252+0x41380] ;  /* 0x04138000fcf27984 */ /* 0x000fe20000000800 */
[----:B------:R-:W-:Y:S01]  /*2b340*/  IMAD.MOV.U32 R15, RZ, RZ, R216 ;  /* 0x000000ffff0f7224 */ /* 0x000fe200078e00d8 */
[----:B------:R-:W-:Y:S01]  /*2b350*/  MOV R19, R219 ;  /* 0x000000db00137202 */ /* 0x000fe20000000f00 */
[----:B------:R-:W-:Y:S01]  /*2b360*/  IMAD.MOV.U32 R23, RZ, RZ, R217 ;  /* 0x000000ffff177224 */ /* 0x000fe200078e00d9 */
[C---:B------:R-:W-:Y:S01]  /*2b370*/  HMMA.1688.F32.TF32 R200, R232.reuse, R44, R124 ;  /* 0x0000002ce8c8723c */ /* 0x040fe2000008107c */
[----:B------:R-:W-:Y:S01]  /*2b380*/  IMAD.MOV.U32 R22, RZ, RZ, R218 ;  /* 0x000000ffff167224 */ /* 0x000fe200078e00da */
[----:B------:R-:W-:Y:S04]  /*2b390*/  LDS R241, [R0+0x40380] ;  /* 0x0403800000f17984 */ /* 0x000fe80000000800 */
[----:B------:R-:W1:Y:S02]  /*2b3a0*/  LDS R243, [R0+0x41380] ;  /* 0x0413800000f37984 */ /* 0x000e640000000800 */
[C---:B------:R-:W-:Y:S08]  /*2b3b0*/  HMMA.1688.F32.TF32 R204, R232.reuse, R40, R120 ;  /* 0x00000028e8cc723c */ /* 0x040ff00000081078 */
[C---:B------:R-:W-:Y:S08]  /*2b3c0*/  HMMA.1688.F32.TF32 R208, R232.reuse, R36, R116 ;  /* 0x00000024e8d0723c */ /* 0x040ff00000081074 */
[----:B------:R-:W-:Y:S08]  /*2b3d0*/  HMMA.1688.F32.TF32 R228, R232, R16, R96 ;  /* 0x00000010e8e4723c */ /* 0x000ff00000081060 */
[----:B------:R-:W-:Y:S08]  /*2b3e0*/  HMMA.1688.F32.TF32 R84, R168, R64, R84 ;  /* 0x00000040a854723c */ /* 0x000ff00000081054 */
[C---:B------:R-:W-:Y:S08]  /*2b3f0*/  HMMA.1688.F32.TF32 R212, R232.reuse, R32, R112 ;  /* 0x00000020e8d4723c */ /* 0x040ff00000081070 */
[C---:B------:R-:W-:Y:S08]  /*2b400*/  HMMA.1688.F32.TF32 R216, R232.reuse, R28, R108 ;  /* 0x0000001ce8d8723c */ /* 0x040ff0000008106c */
[C---:B------:R-:W-:Y:S08]  /*2b410*/  HMMA.1688.F32.TF32 R220, R232.reuse, R24, R104 ;  /* 0x00000018e8dc723c */ /* 0x040ff00000081068 */
[C---:B------:R-:W-:Y:S08]  /*2b420*/  HMMA.1688.F32.TF32 R224, R232.reuse, R20, R100 ;  /* 0x00000014e8e0723c */ /* 0x040ff00000081064 */
[----:B------:R-:W-:Y:S01]  /*2b430*/  HMMA.1688.F32.TF32 R232, R232, R12, R88 ;  /* 0x0000000ce8e8723c */ /* 0x000fe20000081058 */
[----:B------:R-:W4:Y:S04]  /*2b440*/  LDL.LU.64 R88, [R1+0xcd0] ;  /* 0x000cd00001587983 */ /* 0x000f280000300a00 */
[----:B------:R-:W4:Y:S04]  /*2b450*/  LDL.LU.64 R90, [R1+0xcd8] ;  /* 0x000cd800015a7983 */ /* 0x000f280000300a00 */
[----:B------:R1:W-:Y:S04]  /*2b460*/  STL.64 [R1+0x400], R84 ;  /* 0x0004005401007387 */ /* 0x0003e80000100a00 */
[----:B------:R1:W-:Y:S04]  /*2b470*/  STL.64 [R1+0x408], R86 ;  /* 0x0004085601007387 */ /* 0x0003e80000100a00 */
[----:B-1----:R-:W4:Y:S04]  /*2b480*/  LDL.LU.64 R84, [R1+0xcc0] ;  /* 0x000cc00001547983 */ /* 0x002f280000300a00 */
[----:B------:R-:W4:Y:S01]  /*2b490*/  LDL.LU.64 R86, [R1+0xcc8] ;  /* 0x000cc80001567983 */ /* 0x000f220000300a00 */
[C---:B--2---:R-:W-:Y:S03]  /*2b4a0*/  HMMA.1688.F32.TF32 R96, R168.reuse, R60, R80 ;  /* 0x0000003ca860723c */ /* 0x044fe60000081050 */
[----:B------:R-:W2:Y:S05]  /*2b4b0*/  LDL.LU.64 R80, [R1+0xcb0] ;  /* 0x000cb00001507983 */ /* 0x000eaa0000300a00 */
[C---:B---3--:R-:W-:Y:S11]  /*2b4c0*/  HMMA.1688.F32.TF32 R76, R168.reuse, R8, R76 ;  /* 0x00000008a84c723c */ /* 0x048ff6000008104c */
[----:B------:R-:W-:Y:S04]  /*2b4d0*/  @!UPT UIADD3 URZ, URZ, URZ, URZ ;  /* 0x0000003f3f3ff290 */ /* 0x000fe8000fffe03f */
[----:B------:R-:W-:Y:S04]  /*2b4e0*/  STL.64 [R1+0x4e0], R96 ;  /* 0x0004e06001007387 */ /* 0x000fe80000100a00 */
[----:B------:R1:W-:Y:S04]  /*2b4f0*/  STL.64 [R1+0x4e8], R98 ;  /* 0x0004e86201007387 */ /* 0x0003e80000100a00 */
[----:B------:R-:W2:Y:S01]  /*2b500*/  LDL.LU.64 R82, [R1+0xcb8] ;  /* 0x000cb80001527983 */ /* 0x000ea20000300a00 */
[C---:B-1----:R-:W-:Y:S08]  /*2b510*/  HMMA.1688.F32.TF32 R96, R168.reuse, R4, R92 ;  /* 0x00000004a860723c */ /* 0x042ff0000008105c */
[C---:B------:R-:W-:Y:S01]  /*2b520*/  HMMA.1688.F32.TF32 R92, R168.reuse, R56, R72 ;  /* 0x00000038a85c723c */ /* 0x040fe20000081048 */
[----:B------:R1:W-:Y:S04]  /*2b530*/  STL.64 [R1+0x4d0], R76 ;  /* 0x0004d04c01007387 */ /* 0x0003e80000100a00 */
[----:B------:R3:W-:Y:S04]  /*2b540*/  STL.64 [R1+0x4d8], R78 ;  /* 0x0004d84e01007387 */ /* 0x0007e80000100a00 */
[----:B-1----:R-:W2:Y:S04]  /*2b550*/  LDL.LU.64 R76, [R1+0xca0] ;  /* 0x000ca000014c7983 */ /* 0x002ea80000300a00 */
[----:B---3--:R-:W3:Y:S04]  /*2b560*/  LDL.LU.64 R78, [R1+0xca8] ;  /* 0x000ca800014e7983 */ /* 0x008ee80000300a00 */
[----:B------:R-:W-:Y:S01]  /*2b570*/  STL.64 [R1+0x4c0], R96 ;  /* 0x0004c06001007387 */ /* 0x000fe20000100a00 */
[C---:B----4-:R-:W-:Y:S03]  /*2b580*/  HMMA.1688.F32.TF32 R68, R168.reuse, R52, R68 ;  /* 0x00000034a844723c */ /* 0x050fe60000081044 */
[----:B------:R-:W-:Y:S04]  /*2b590*/  STL.64 [R1+0x4c8], R98 ;  /* 0x0004c86201007387 */ /* 0x000fe80000100a00 */
[----:B------:R-:W4:Y:S04]  /*2b5a0*/  LDL.LU.64 R72, [R1+0xc90] ;  /* 0x000c900001487983 */ /* 0x000f280000300a00 */
[----:B------:R1:W-:Y:S04]  /*2b5b0*/  STL.64 [R1+0x4b0], R92 ;  /* 0x0004b05c01007387 */ /* 0x0003e80000100a00 */
[----:B------:R1:W-:Y:S04]  /*2b5c0*/  STL.64 [R1+0x4b8], R94 ;  /* 0x0004b85e01007387 */ /* 0x0003e80000100a00 */
[----:B------:R-:W4:Y:S04]  /*2b5d0*/  LDL.LU.64 R74, [R1+0xc98] ;  /* 0x000c9800014a7983 */ /* 0x000f280000300a00 */
[----:B------:R1:W-:Y:S04]  /*2b5e0*/  STL.64 [R1+0x4a0], R68 ;  /* 0x0004a04401007387 */ /* 0x0003e80000100a00 */
[----:B------:R1:W-:Y:S04]  /*2b5f0*/  STL.64 [R1+0x4a8], R70 ;  /* 0x0004a84601007387 */ /* 0x0003e80000100a00 */
[----:B-1----:R-:W4:Y:S04]  /*2b600*/  LDL.LU.64 R92, [R1+0xc80] ;  /* 0x000c8000015c7983 */ /* 0x002f280000300a00 */
[----:B------:R-:W4:Y:S04]  /*2b610*/  LDL.LU.64 R94, [R1+0xc88] ;  /* 0x000c8800015e7983 */ /* 0x000f280000300a00 */
[----:B------:R-:W4:Y:S04]  /*2b620*/  LDL.LU.64 R68, [R1+0xc70] ;  /* 0x000c700001447983 */ /* 0x000f280000300a00 */
[----:B------:R-:W4:Y:S01]  /*2b630*/  LDL.LU.64 R70, [R1+0xc78] ;  /* 0x000c780001467983 */ /* 0x000f220000300a00 */
[C---:B------:R-:W-:Y:S03]  /*2b640*/  HMMA.1688.F32.TF32 R96, R168.reuse, R48, R88 ;  /* 0x00000030a860723c */ /* 0x040fe60000081058 */
[----:B------:R-:W4:Y:S05]  /*2b650*/  LDL.LU.64 R88, [R1+0xc60] ;  /* 0x000c600001587983 */ /* 0x000f2a0000300a00 */
[C---:B------:R-:W-:Y:S11]  /*2b660*/  HMMA.1688.F32.TF32 R84, R168.reuse, R44, R84 ;  /* 0x0000002ca854723c */ /* 0x040ff60000081054 */
[----:B------:R-:W-:Y:S04]  /*2b670*/  @!UPT UIADD3 URZ, URZ, URZ, URZ ;  /* 0x0000003f3f3ff290 */ /* 0x000fe8000fffe03f */
[----:B------:R-:W-:Y:S04]  /*2b680*/  STL.64 [R1+0x490], R96 ;  /* 0x0004906001007387 */ /* 0x000fe80000100a00 */
[----:B------:R-:W-:Y:S04]  /*2b690*/  STL.64 [R1+0x498], R98 ;  /* 0x0004986201007387 */ /* 0x000fe80000100a00 */
[----:B------:R-:W4:Y:S04]  /*2b6a0*/  LDL.LU.64 R90, [R1+0xc68] ;  /* 0x000c6800015a7983 */ /* 0x000f280000300a00 */
[----:B------:R1:W-:Y:S04]  /*2b6b0*/  STL.64 [R1+0x480], R84 ;  /* 0x0004805401007387 */ /* 0x0003e80000100a00 */
[----:B------:R1:W-:Y:S04]  /*2b6c0*/  STL.64 [R1+0x488], R86 ;  /* 0x0004885601007387 */ /* 0x0003e80000100a00 */
[----:B-1----:R-:W4:Y:S04]  /*2b6d0*/  LDL.LU.64 R84, [R1+0xc50] ;  /* 0x000c500001547983 */ /* 0x002f280000300a00 */
[----:B------:R-:W4:Y:S01]  /*2b6e0*/  LDL.LU.64 R86, [R1+0xc58] ;  /* 0x000c580001567983 */ /* 0x000f220000300a00 */
[C---:B--2---:R-:W-:Y:S03]  /*2b6f0*/  HMMA.1688.F32.TF32 R96, R168.reuse, R40, R80 ;  /* 0x00000028a860723c */ /* 0x044fe60000081050 */
[----:B------:R-:W2:Y:S11]  /*2b700*/  LDL.LU.64 R80, [R1+0xbf0] ;  /* 0x000bf00001507983 */ /* 0x000eb60000300a00 */
[----:B------:R-:W-:Y:S09]  /*2b710*/  @!UPT UIADD3 URZ, URZ, URZ, URZ ;  /* 0x0000003f3f3ff290 */ /* 0x000ff2000fffe03f */
[----:B------:R-:W-:Y:S04]  /*2b720*/  STL.64 [R1+0x470], R96 ;  /* 0x0004706001007387 */ /* 0x000fe80000100a00 */
[----:B------:R4:W-:Y:S04]  /*2b730*/  STL.64 [R1+0x478], R98 ;  /* 0x0004786201007387 */ /* 0x0009e80000100a00 */
[----:B------:R-:W2:Y:S01]  /*2b740*/  LDL.LU.64 R82, [R1+0xbf8] ;  /* 0x000bf80001527983 */ /* 0x000ea20000300a00 */
[C---:B---3--:R-:W-:Y:S08]  /*2b750*/  HMMA.1688.F32.TF32 R76, R168.reuse, R36, R76 ;  /* 0x00000024a84c723c */ /* 0x048ff0000008104c */
[C---:B----4-:R-:W-:Y:S11]  /*2b760*/  HMMA.1688.F32.TF32 R96, R168.reuse, R32, R72 ;  /* 0x00000020a860723c */ /* 0x050ff60000081048 */
[----:B------:R-:W-:Y:S04]  /*2b770*/  @!UPT UIADD3 URZ, URZ, URZ, URZ ;  /* 0x0000003f3f3ff290 */ /* 0x000fe8000fffe03f */
[----:B------:R1:W-:Y:S04]  /*2b780*/  STL.64 [R1+0x460], R76 ;  /* 0x0004604c01007387 */ /* 0x0003e80000100a00 */
[----:B------:R3:W-:Y:S04]  /*2b790*/  STL.64 [R1+0x468], R78 ;  /* 0x0004684e01007387 */ /* 0x0007e80000100a00 */
[----:B-1----:R-:W4:Y:S04]  /*2b7a0*/  LDL.LU.64 R76, [R1+0xa80] ;  /* 0x000a8000014c7983 */ /* 0x002f280000300a00 */
[----:B---3--:R-:W4:Y:S04]  /*2b7b0*/  LDL.LU.64 R78, [R1+0xa88] ;  /* 0x000a8800014e7983 */ /* 0x008f280000300a00 */
[----:B------:R-:W3:Y:S04]  /*2b7c0*/  LDL.LU.64 R72, [R1+0xa90] ;  /* 0x000a900001487983 */ /* 0x000ee80000300a00 */
[----:B------:R-:W3:Y:S04]  /*2b7d0*/  LDL.LU.64 R74, [R1+0xa98] ;  /* 0x000a9800014a7983 */ /* 0x000ee80000300a00 */
[----:B------:R-:W-:Y:S04]  /*2b7e0*/  STL.64 [R1+0x450], R96 ;  /* 0x0004506001007387 */ /* 0x000fe80000100a00 */
[----:B------:R1:W-:Y:S02]  /*2b7f0*/  STL.64 [R1+0x458], R98 ;  /* 0x0004586201007387 */ /* 0x0003e40000100a00 */
[C---:B-1----:R-:W-:Y:S02]  /*2b800*/  HMMA.1688.F32.TF32 R96, R168.reuse, R28, R92 ;  /* 0x0000001ca860723c */ /* 0x042fe4000008105c */
[----:B------:R-:W3:Y:S06]  /*2b810*/  LDL.LU.64 R92, [R1+0xac0] ;  /* 0x000ac000015c7983 */ /* 0x000eec0000300a00 */
[C---:B------:R-:W-:Y:S11]  /*2b820*/  HMMA.1688.F32.TF32 R68, R168.reuse, R24, R68 ;  /* 0x00000018a844723c */ /* 0x040ff60000081044 */
[----:B------:R-:W-:Y:S04]  /*2b830*/  @!UPT UIADD3 URZ, URZ, URZ, URZ ;  /* 0x0000003f3f3ff290 */ /* 0x000fe8000fffe03f */
[----:B------:R-:W-:Y:S04]  /*2b840*/  STL.64 [R1+0x440], R96 ;  /* 0x0004406001007387 */ /* 0x000fe80000100a00 */
[----:B------:R-:W-:Y:S04]  /*2b850*/  STL.64 [R1+0x448], R98 ;  /* 0x0004486201007387 */ /* 0x000fe80000100a00 */
[----:B------:R-:W3:Y:S04]  /*2b860*/  LDL.LU.64 R94, [R1+0xac8] ;  /* 0x000ac800015e7983 */ /* 0x000ee80000300a00 */
[----:B------:R1:W-:Y:S04]  /*2b870*/  STL.64 [R1+0x430], R68 ;  /* 0x0004304401007387 */ /* 0x0003e80000100a00 */
[----:B------:R1:W-:Y:S04]  /*2b880*/  STL.64 [R1+0x438], R70 ;  /* 0x0004384601007387 */ /* 0x0003e80000100a00 */
[----:B-1----:R-:W3:Y:S04]  /*2b890*/  LDL.LU.64 R68, [R1+0xad0] ;  /* 0x000ad00001447983 */ /* 0x002ee80000300a00 */
[----:B------:R-:W3:Y:S01]  /*2b8a0*/  LDL.LU.64 R70, [R1+0xad8] ;  /* 0x000ad80001467983 */ /* 0x000ee20000300a00 */
[C---:B------:R-:W-:Y:S03]  /*2b8b0*/  HMMA.1688.F32.TF32 R96, R168.reuse, R20, R88 ;  /* 0x00000014a860723c */ /* 0x040fe60000081058 */
[----:B------:R-:W3:Y:S05]  /*2b8c0*/  LDL.LU.64 R88, [R1+0xb00] ;  /* 0x000b000001587983 */ /* 0x000eea0000300a00 */
        /* <DEDUP_REMOVED lines=9> */
[----:B--2---:R-:W-:Y:S01]  /*2b960*/  HMMA.1688.F32.TF32 R96, R168, R12, R80 ;  /* 0x0000000ca860723c */ /* 0x004fe20000081050 */
[----:B------:R-:W-:Y:S01]  /*2b970*/  IMAD.MOV.U32 R244, RZ, RZ, R38 ;  /* 0x000000fffff47224 */ /* 0x000fe200078e0026 */
[----:B------:R-:W-:Y:S01]  /*2b980*/  MOV R249, R62 ;  /* 0x0000003e00f97202 */ /* 0x000fe20000000f00 */
[----:B------:R-:W-:Y:S01]  /*2b990*/  IMAD.MOV.U32 R245, RZ, RZ, R39 ;  /* 0x000000fffff57224 */ /* 0x000fe200078e0027 */
[----:B------:R-:W-:Y:S01]  /*2b9a0*/  LDS R168, [R2+0x42000] ;  /* 0x0420000002a87984 */ /* 0x000fe20000000800 */
[----:B------:R-:W-:-:S02]  /*2b9b0*/  IMAD.MOV.U32 R246, RZ, RZ, R35 ;  /* 0x000000fffff67224 */ /* 0x000fc400078e0023 */
[----:B------:R-:W-:Y:S01]  /*2b9c0*/  IMAD.MOV.U32 R247, RZ, RZ, R34 ;  /* 0x000000fffff77224 */ /* 0x000fe200078e0022 */
[----:B------:R-:W-:Y:S01]  /*2b9d0*/  LDS R170, [R2+0x43000] ;  /* 0x0430000002aa7984 */ /* 0x000fe20000000800 */
[----:B------:R-:W-:Y:S02]  /*2b9e0*/  IMAD.MOV.U32 R248, RZ, RZ, R67 ;  /* 0x000000fffff87224 */ /* 0x000fe400078e0043 */
[----:B------:R-:W-:Y:S01]  /*2b9f0*/  IMAD.MOV.U32 R250, RZ, RZ, R63 ;  /* 0x000000fffffa7224 */ /* 0x000fe200078e003f */
[----:B------:R-:W-:Y:S01]  /*2ba00*/  LDS R169, [R3+0x42000] ;  /* 0x0420000003a97984 */ /* 0x000fe20000000800 */
[----:B------:R-:W-:-:S03]  /*2ba10*/  IMAD.MOV.U32 R251, RZ, RZ, R11 ;  /* 0x000000fffffb7224 */ /* 0x000fc600078e000b */
[----:B------:R-:W1:Y:S01]  /*2ba20*/  LDS R171, [R3+0x43000] ;  /* 0x0430000003ab7984 */ /* 0x000e620000000800 */
[C---:B----4-:R-:W-:Y:S03]  /*2ba30*/  HMMA.1688.F32.TF32 R80, R236.reuse, R64, R76 ;  /* 0x00000040ec50723c */ /* 0x050fe6000008104c */
[----:B------:R-:W2:Y:S04]  /*2ba40*/  LDL.LU.64 R76, [R1+0xb30] ;  /* 0x000b3000014c7983 */ /* 0x000ea80000300a00 */
[----:B------:R-:W-:Y:S04]  /*2ba50*/  STL.64 [R1+0x3f0], R96 ;  /* 0x0003f06001007387 */ /* 0x000fe80000100a00 */
[----:B------:R-:W-:Y:S04]  /*2ba60*/  STL.64 [R1+0x3f8], R98 ;  /* 0x0003f86201007387 */ /* 0x000fe80000100a00 */
[----:B------:R-:W2:Y:S01]  /*2ba70*/  LDL.LU.64 R78, [R1+0xb38] ;  /* 0x000b3800014e7983 */ /* 0x000ea20000300a00 */
[C---:B---3--:R-:W-:Y:S07]  /*2ba80*/  HMMA.1688.F32.TF32 R72, R236.reuse, R60, R72 ;  /* 0x0000003cec48723c */ /* 0x048fee0000081048 */
[----:B------:R3:W-:Y:S04]  /*2ba90*/  STL.64 [R1+0x3e0], R80 ;  /* 0x0003e05001007387 */ /* 0x0007e80000100a00 */
[----:B------:R4:W-:Y:S04]  /*2baa0*/  STL.64 [R1+0x3e8], R82 ;  /* 0x0003e85201007387 */ /* 0x0009e80000100a00 */
[----:B---3--:R-:W3:Y:S04]  /*2bab0*/  LDL.LU.64 R80, [R1+0xb70] ;  /* 0x000b700001507983 */ /* 0x008ee80000300a00 */
[----:B----4-:R-:W3:Y:S04]  /*2bac0*/  LDL.LU.64 R82, [R1+0xb78] ;  /* 0x000b780001527983 */ /* 0x010ee80000300a00 */
[----:B------:R4:W-:Y:S01]  /*2bad0*/  STL.64 [R1+0x3d0], R72 ;  /* 0x0003d04801007387 */ /* 0x0009e20000100a00 */
[C---:B------:R-:W-:Y:S03]  /*2bae0*/  HMMA.1688.F32.TF32 R96, R236.reuse, R8, R92 ;  /* 0x00000008ec60723c */ /* 0x040fe6000008105c */
[----:B------:R1:W-:Y:S04]  /*2baf0*/  STL.64 [R1+0x3d8], R74 ;  /* 0x0003d84a01007387 */ /* 0x0003e80000100a00 */
[----:B----4-:R-:W4:Y:S04]  /*2bb00*/  LDL.LU.64 R72, [R1+0xb90] ;  /* 0x000b900001487983 */ /* 0x010f280000300a00 */
[----:B-1----:R-:W4:Y:S04]  /*2bb10*/  LDL.LU.64 R74, [R1+0xb98] ;  /* 0x000b9800014a7983 */ /* 0x002f280000300a00 */
[----:B------:R-:W4:Y:S01]  /*2bb20*/  LDL.LU.64 R92, [R1+0xbb0] ;  /* 0x000bb000015c7983 */ /* 0x000f220000300a00 */
[C---:B------:R-:W-:Y:S07]  /*2bb30*/  HMMA.1688.F32.TF32 R68, R236.reuse, R4, R68 ;  /* 0x00000004ec44723c */ /* 0x040fee0000081044 */
[----:B------:R-:W-:Y:S04]  /*2bb40*/  STL.64 [R1+0x3c0], R96 ;  /* 0x0003c06001007387 */ /* 0x000fe80000100a00 */
[----:B------:R-:W-:Y:S04]  /*2bb50*/  STL.64 [R1+0x3c8], R98 ;  /* 0x0003c86201007387 */ /* 0x000fe80000100a00 */
[----:B------:R-:W4:Y:S08]  /*2bb60*/  LDL.LU.64 R94, [R1+0xbb8] ;  /* 0x000bb800015e7983 */ /* 0x000f300000300a00 */
[----:B------:R1:W-:Y:S04]  /*2bb70*/  STL.64 [R1+0x3b0], R68 ;  /* 0x0003b04401007387 */ /* 0x0003e80000100a00 */
[----:B------:R1:W-:Y:S04]  /*2bb80*/  STL.64 [R1+0x3b8], R70 ;  /* 0x0003b84601007387 */ /* 0x0003e80000100a00 */
[----:B-1----:R-:W4:Y:S04]  /*2bb90*/  LDL.LU.64 R68, [R1+0xbe0] ;  /* 0x000be00001447983 */ /* 0x002f280000300a00 */
        /* <DEDUP_REMOVED lines=13> */
[----:B------:R-:W2:Y:S04]  /*2bc70*/  LDL.LU.64 R76, [R1+0xd70] ;  /* 0x000d7000014c7983 */ /* 0x000ea80000300a00 */
[----:B------:R-:W2:Y:S11]  /*2bc80*/  LDL.LU.64 R78, [R1+0xd78] ;  /* 0x000d7800014e7983 */ /* 0x000eb60000300a00 */
[----:B------:R-:W-:Y:S05]  /*2bc90*/  @!UPT UIADD3 URZ, URZ, URZ, URZ ;  /* 0x0000003f3f3ff290 */ /* 0x000fea000fffe03f */
[----:B------:R-:W-:Y:S04]  /*2bca0*/  STL.64 [R1+0x380], R96 ;  /* 0x0003806001007387 */ /* 0x000fe80000100a00 */
[----:B------:R3:W-:Y:S02]  /*2bcb0*/  STL.64 [R1+0x388], R98 ;  /* 0x0003886201007387 */ /* 0x0007e40000100a00 */
[C---:B---3--:R-:W-:Y:S02]  /*2bcc0*/  HMMA.1688.F32.TF32 R96, R236.reuse, R44, R80 ;  /* 0x0000002cec60723c */ /* 0x048fe40000081050 */
[----:B------:R-:W3:Y:S06]  /*2bcd0*/  LDL.LU.64 R80, [R1+0xdc0] ;  /* 0x000dc00001507983 */ /* 0x000eec0000300a00 */
[C---:B----4-:R-:W-:Y:S11]  /*2bce0*/  HMMA.1688.F32.TF32 R72, R236.reuse, R40, R72 ;  /* 0x00000028ec48723c */ /* 0x050ff60000081048 */
[----:B------:R-:W-:Y:S04]  /*2bcf0*/  @!UPT UIADD3 URZ, URZ, URZ, URZ ;  /* 0x0000003f3f3ff290 */ /* 0x000fe8000fffe03f */
[----:B------:R-:W-:Y:S04]  /*2bd00*/  STL.64 [R1+0x370], R96 ;  /* 0x0003706001007387 */ /* 0x000fe80000100a00 */
[----:B------:R1:W-:Y:S04]  /*2bd10*/  STL.64 [R1+0x378], R98 ;  /* 0x0003786201007387 */ /* 0x0003e80000100a00 */
[----:B------:R-:W3:Y:S01]  /*2bd20*/  LDL.LU.64 R82, [R1+0xdc8] ;  /* 0x000dc80001527983 */ /* 0x000ee20000300a00 */
[C---:B-1----:R-:W-:Y:S03]  /*2bd30*/  HMMA.1688.F32.TF32 R96, R236.reuse, R36, R92 ;  /* 0x00000024ec60723c */ /* 0x042fe6000008105c */
[----:B------:R1:W-:Y:S04]  /*2bd40*/  STL.64 [R1+0x360], R72 ;  /* 0x0003604801007387 */ /* 0x0003e80000100a00 */
[----:B------:R4:W-:Y:S04]  /*2bd50*/  STL.64 [R1+0x368], R74 ;  /* 0x0003684a01007387 */ /* 0x0009e80000100a00 */
[----:B-1----:R-:W3:Y:S04]  /*2bd60*/  LDL.LU.64 R72, [R1+0xdb0] ;  /* 0x000db00001487983 */ /* 0x002ee80000300a00 */
[----:B----4-:R-:W3:Y:S04]  /*2bd70*/  LDL.LU.64 R74, [R1+0xdb8] ;  /* 0x000db800014a7983 */ /* 0x010ee80000300a00 */
[----:B------:R-:W3:Y:S01]  /*2bd80*/  LDL.LU.64 R92, [R1+0xd60] ;  /* 0x000d6000015c7983 */ /* 0x000ee20000300a00 */
[C---:B------:R-:W-:Y:S03]  /*2bd90*/  HMMA.1688.F32.TF32 R68, R236.reuse, R32, R68 ;  /* 0x00000020ec44723c */ /* 0x040fe60000081044 */
[----:B------:R-:W-:Y:S04]  /*2bda0*/  STL.64 [R1+0x350], R96 ;  /* 0x0003506001007387 */ /* 0x000fe80000100a00 */
[----:B------:R-:W-:Y:S04]  /*2bdb0*/  STL.64 [R1+0x358], R98 ;  /* 0x0003586201007387 */ /* 0x000fe80000100a00 */
[----:B------:R-:W3:Y:S11]  /*2bdc0*/  LDL.LU.64 R94, [R1+0xd68] ;  /* 0x000d6800015e7983 */ /* 0x000ef60000300a00 */
[----:B------:R-:W-:Y:S01]  /*2bdd0*/  @!UPT UIADD3 URZ, URZ, URZ, URZ ;  /* 0x0000003f3f3ff290 */ /* 0x000fe2000fffe03f */
        /* <DEDUP_REMOVED lines=15> */
[C---:B--2---:R-:W-:Y:S11]  /*2bed0*/  HMMA.1688.F32.TF32 R76, R236.reuse, R20, R76 ;  /* 0x00000014ec4c723c */ /* 0x044ff6000008104c */
[----:B------:R-:W-:Y:S11]  /*2bee0*/  @!UPT UIADD3 URZ, URZ, URZ, URZ ;  /* 0x0000003f3f3ff290 */ /* 0x000ff6000fffe03f */
[----:B------:R-:W-:Y:S01]  /*2bef0*/  @!UPT UIADD3 URZ, URZ, URZ, URZ ;  /* 0x0000003f3f3ff290 */ /* 0x000fe2000fffe03f */
[----:B------:R1:W-:Y:S04]  /*2bf00*/  STL.64 [R1+0x310], R76 ;  /* 0x0003104c01007387 */ /* 0x0003e80000100a00 */
[----:B------:R2:W-:Y:S04]  /*2bf10*/  STL.64 [R1+0x318], R78 ;  /* 0x0003184e01007387 */ /* 0x0005e80000100a00 */
[----:B-1----:R-:W4:Y:S04]  /*2bf20*/  LDL.LU.64 R76, [R1+0xd80] ;  /* 0x000d8000014c7983 */ /* 0x002f280000300a00 */
[----:B--2---:R-:W4:Y:S01]  /*2bf30*/  LDL.LU.64 R78, [R1+0xd88] ;  /* 0x000d8800014e7983 */ /* 0x004f220000300a00 */
[C---:B---3--:R-:W-:Y:S03]  /*2bf40*/  HMMA.1688.F32.TF32 R96, R236.reuse, R16, R80 ;  /* 0x00000010ec60723c */ /* 0x048fe60000081050 */
[----:B------:R-:W2:Y:S05]  /*2bf50*/  LDL.LU.64 R80, [R1+0xd40] ;  /* 0x000d400001507983 */ /* 0x000eaa0000300a00 */
[----:B------:R-:W-:Y:S11]  /*2bf60*/  HMMA.1688.F32.TF32 R72, R236, R12, R72 ;  /* 0x0000000cec48723c */ /* 0x000ff60000081048 */
[----:B------:R-:W-:Y:S04]  /*2bf70*/  @!UPT UIADD3 URZ, URZ, URZ, URZ ;  /* 0x0000003f3f3ff290 */ /* 0x000fe8000fffe03f */
[----:B------:R-:W-:Y:S04]  /*2bf80*/  STL.64 [R1+0x300], R96 ;  /* 0x0003006001007387 */ /* 0x000fe80000100a00 */
[----:B------:R1:W-:Y:S04]  /*2bf90*/  STL.64 [R1+0x308], R98 ;  /* 0x0003086201007387 */ /* 0x0003e80000100a00 */
[----:B------:R-:W2:Y:S04]  /*2bfa0*/  LDL.LU.64 R82, [R1+0xd48] ;  /* 0x000d480001527983 */ /* 0x000ea80000300a00 */
[----:B------:R-:W-:Y:S01]  /*2bfb0*/  LDS R236, [R2+0x42080] ;  /* 0x0420800002ec7984 */ /* 0x000fe20000000800 */
[C---:B-1----:R-:W-:Y:S03]  /*2bfc0*/  HMMA.1688.F32.TF32 R96, R240.reuse, R64, R92 ;  /* 0x00000040f060723c */ /* 0x042fe6000008105c */
[----:B------:R-:W-:Y:S04]  /*2bfd0*/  LDS R238, [R2+0x43080] ;  /* 0x0430800002ee7984 */ /* 0x000fe80000000800 */
[----:B------:R-:W-:Y:S04]  /*2bfe0*/  LDS R237, [R3+0x42080] ;  /* 0x0420800003ed7984 */ /* 0x000fe80000000800 */
[----:B------:R1:W-:Y:S04]  /*2bff0*/  STL.64 [R1+0x2f0], R72 ;  /* 0x0002f04801007387 */ /* 0x0003e80000100a00 */
[----:B------:R3:W-:Y:S04]  /*2c000*/  STL.64 [R1+0x2f8], R74 ;  /* 0x0002f84a01007387 */ /* 0x0007e80000100a00 */
[----:B------:R-:W2:Y:S04]  /*2c010*/  LDS R239, [R3+0x43080] ;  /* 0x0430800003ef7984 */ /* 0x000ea80000000800 */
[----:B-1----:R-:W2:Y:S04]  /*2c020*/  LDL.LU.64 R72, [R1+0xd30] ;  /* 0x000d300001487983 */ /* 0x002ea80000300a00 */
[----:B---3--:R-:W3:Y:S01]  /*2c030*/  LDL.LU.64 R74, [R1+0xd38] ;  /* 0x000d3800014a7983 */ /* 0x008ee20000300a00 */
[C---:B------:R-:W-:Y:S03]  /*2c040*/  HMMA.1688.F32.TF32 R92, R240.reuse, R60, R68 ;  /* 0x0000003cf05c723c */ /* 0x040fe60000081044 */
[----:B------:R-:W3:Y:S04]  /*2c050*/  LDL.LU.64 R68, [R1+0xd10] ;  /* 0x000d100001447983 */ /* 0x000ee80000300a00 */
[----:B------:R-:W-:Y:S04]  /*2c060*/  STL.64 [R1+0x2e0], R96 ;  /* 0x0002e06001007387 */ /* 0x000fe80000100a00 */
[----:B------:R-:W-:Y:S04]  /*2c070*/  STL.64 [R1+0x2e8], R98 ;  /* 0x0002e86201007387 */ /* 0x000fe80000100a00 */
[----:B------:R-:W3:Y:S01]  /*2c080*/  LDL.LU.64 R70, [R1+0xd18] ;  /* 0x000d180001467983 */ /* 0x000ee20000300a00 */
[C---:B------:R-:W-:Y:S07]  /*2c090*/  HMMA.1688.F32.TF32 R88, R240.reuse, R8, R88 ;  /* 0x00000008f058723c */ /* 0x040fee0000081058 */
[----:B------:R-:W-:Y:S04]  /*2c0a0*/  STL.64 [R1+0x2d0], R92 ;  /* 0x0002d05c01007387 */ /* 0x000fe80000100a00 */
[----:B------:R-:W-:Y:S01]  /*2c0b0*/  STL.64 [R1+0x2d8], R94 ;  /* 0x0002d85e01007387 */ /* 0x000fe20000100a00 */
[C---:B------:R-:W-:Y:S11]  /*2c0c0*/  HMMA.1688.F32.TF32 R84, R240.reuse, R4, R84 ;  /* 0x00000004f054723c */ /* 0x040ff60000081054 */
[----:B------:R-:W-:Y:S04]  /*2c0d0*/  STL.64 [R1+0x2c0], R88 ;  /* 0x0002c05801007387 */ /* 0x000fe80000100a00 */
[----:B------:R-:W-:Y:S08]  /*2c0e0*/  STL.64 [R1+0x2c8], R90 ;  /* 0x0002c85a01007387 */ /* 0x000ff00000100a00 */
[----:B------:R-:W-:Y:S04]  /*2c0f0*/  STL.64 [R1+0x2b0], R84 ;  /* 0x0002b05401007387 */ /* 0x000fe80000100a00 */
[----:B------:R-:W-:Y:S01]  /*2c100*/  STL.64 [R1+0x2b8], R86 ;  /* 0x0002b85601007387 */ /* 0x000fe20000100a00 */
[C---:B----4-:R-:W-:Y:S11]  /*2c110*/  HMMA.1688.F32.TF32 R76, R240.reuse, R56, R76 ;  /* 0x00000038f04c723c */ /* 0x050ff6000008104c */
[----:B------:R-:W-:Y:S11]  /*2c120*/  @!UPT UIADD3 URZ, URZ, URZ, URZ ;  /* 0x0000003f3f3ff290 */ /* 0x000ff6000fffe03f */
[----:B------:R-:W-:Y:S02]  /*2c130*/  @!UPT UIADD3 URZ, URZ, URZ, URZ ;  /* 0x0000003f3f3ff290 */ /* 0x000fe4000fffe03f */
[----:B------:R-:W-:Y:S02]  /*2c140*/  IMAD.MOV.U32 R56, RZ, RZ, R79 ;  /* 0x000000ffff387224 */ /* 0x000fe400078e004f */
[----:B------:R-:W-:Y:S02]  /*2c150*/  IMAD.MOV.U32 R61, RZ, RZ, R76 ;  /* 0x000000ffff3d7224 */ /* 0x000fe400078e004c */
[----:B------:R-:W-:Y:S02]  /*2c160*/  IMAD.MOV.U32 R60, RZ, RZ, R77 ;  /* 0x000000ffff3c7224 */ /* 0x000fe400078e004d */
[----:B------:R-:W-:Y:S01]  /*2c170*/  IMAD.MOV.U32 R57, RZ, RZ, R78 ;  /* 0x000000ffff397224 */ /* 0x000fe200078e004e */
[----:B------:R-:W4:Y:S04]  /*2c180*/  LDL.LU.64 R76, [R1+0xd00] ;  /* 0x000d0000014c7983 */ /* 0x000f280000300a00 */
[----:B------:R-:W4:Y:S04]  /*2c190*/  LDL.LU.64 R78, [R1+0xd08] ;  /* 0x000d0800014e7983 */ /* 0x000f280000300a00 */
[----:B------:R1:W-:Y:S01]  /*2c1a0*/  STL [R1+0x33e4], R56 ;  /* 0x0033e43801007387 */ /* 0x0003e20000100800 */
[C---:B--2---:R-:W-:Y:S03]  /*2c1b0*/  HMMA.1688.F32.TF32 R80, R240.reuse, R52, R80 ;  /* 0x00000034f050723c */ /* 0x044fe60000081050 */
[----:B------:R2:W-:Y:S04]  /*2c1c0*/  STL [R1+0x33e0], R57 ;  /* 0x0033e03901007387 */ /* 0x0005e80000100800 */
[----:B------:R1:W-:Y:S04]  /*2c1d0*/  STL [R1+0x33dc], R60 ;  /* 0x0033dc3c01007387 */ /* 0x0003e80000100800 */
[----:B------:R1:W-:Y:S01]  /*2c1e0*/  STL [R1+0x33d8], R61 ;  /* 0x0033d83d01007387 */ /* 0x0003e20000100800 */
[C---:B---3--:R-:W-:Y:S11]  /*2c1f0*/  HMMA.1688.F32.TF32 R72, R240.reuse, R48, R72 ;  /* 0x00000030f048723c */ /* 0x048ff60000081048 */
[----:B------:R-:W-:Y:S01]  /*2c200*/  @!UPT UIADD3 URZ, URZ, URZ, URZ ;  /* 0x0000003f3f3ff290 */ /* 0x000fe2000fffe03f */
[----:B------:R-:W-:Y:S02]  /*2c210*/  IMAD.MOV.U32 R52, RZ, RZ, R83 ;  /* 0x000000ffff347224 */ /* 0x000fe400078e0053 */
[----:B------:R-:W-:Y:S01]  /*2c220*/  IMAD.MOV.U32 R53, RZ, RZ, R82 ;  /* 0x000000ffff357224 */ /* 0x000fe200078e0052 */
[----:B------:R-:W-:Y:S01]  /*2c230*/  HMMA.1688.F32.TF32 R68, R240, R44, R68 ;  /* 0x0000002cf044723c */ /* 0x000fe20000081044 */
[----:B------:R-:W-:Y:S04]  /*2c240*/  STL.64 [R1+0x290], R80 ;  /* 0x0002905001007387 */ /* 0x000fe80000100a00 */
[----:B------:R-:W-:Y:S04]  /*2c250*/  STL [R1+0x33ec], R52 ;  /* 0x0033ec3401007387 */ /* 0x000fe80000100800 */
[----:B-1----:R-:W-:Y:S01]  /*2c260*/  IMAD.MOV.U32 R56, RZ, RZ, R72 ;  /* 0x000000ffff387224 */ /* 0x002fe200078e0048 */
[----:B------:R1:W-:Y:S01]  /*2c270*/  STL [R1+0x33e8], R53 ;  /* 0x0033e83501007387 */ /* 0x0003e20000100800 */
[----:B--2---:R-:W-:-:S02]  /*2c280*/  IMAD.MOV.U32 R57, RZ, RZ, R73 ;  /* 0x000000ffff397224 */ /* 0x004fc400078e0049 */
[----:B------:R-:W-:Y:S01]  /*2c290*/  IMAD.MOV.U32 R60, RZ, RZ, R74 ;  /* 0x000000ffff3c7224 */ /* 0x000fe200078e004a */
[----:B------:R-:W2:Y:S01]  /*2c2a0*/  LDL.LU.64 R72, [R1+0xc30] ;  /* 0x000c300001487983 */ /* 0x000ea20000300a00 */
[----:B------:R-:W-:-:S03]  /*2c2b0*/  IMAD.MOV.U32 R61, RZ, RZ, R75 ;  /* 0x000000ffff3d7224 */ /* 0x000fc600078e004b */
[----:B------:R-:W2:Y:S04]  /*2c2c0*/  LDL.LU.64 R74, [R1+0xc38] ;  /* 0x000c3800014a7983 */ /* 0x000ea80000300a00 */
[----:B------:R-:W-:Y:S04]  /*2c2d0*/  STL [R1+0x33fc], R56 ;  /* 0x0033fc3801007387 */ /* 0x000fe80000100800 */
[----:B------:R-:W-:Y:S01]  /*2c2e0*/  STL [R1+0x33f8], R57 ;  /* 0x0033f83901007387 */ /* 0x000fe20000100800 */
[----:B------:R-:W-:Y:S02]  /*2c2f0*/  IMAD.MOV.U32 R49, RZ, RZ, R68 ;  /* 0x000000ffff317224 */ /* 0x000fe400078e0044 */
[----:B------:R-:W-:Y:S01]  /*2c300*/  IMAD.MOV.U32 R48, RZ, RZ, R69 ;  /* 0x000000ffff307224 */ /* 0x000fe200078e0045 */
[----:B------:R3:W-:Y:S01]  /*2c310*/  STL [R1+0x33f4], R60 ;  /* 0x0033f43c01007387 */ /* 0x0007e20000100800 */
[----:B------:R-:W-:-:S02]  /*2c320*/  IMAD.MOV.U32 R45, RZ, RZ, R70 ;  /* 0x000000ffff2d7224 */ /* 0x000fc400078e0046 */
[----:B------:R-:W-:Y:S01]  /*2c330*/  IMAD.MOV.U32 R44, RZ, RZ, R71 ;  /* 0x000000ffff2c7224 */ /* 0x000fe200078e0047 */
[----:B------:R1:W-:Y:S04]  /*2c340*/  STL [R1+0x33f0], R61 ;  /* 0x0033f03d01007387 */ /* 0x0003e80000100800 */
[----:B------:R-:W2:Y:S04]  /*2c350*/  LDL.LU.64 R68, [R1+0xc20] ;  /* 0x000c200001447983 */ /* 0x000ea80000300a00 */
[----:B------:R-:W2:Y:S04]  /*2c360*/  LDL.LU.64 R70, [R1+0xc28] ;  /* 0x000c280001467983 */ /* 0x000ea80000300a00 */
[----:B------:R-:W-:Y:S04]  /*2c370*/  STL [R1+0x340c], R44 ;  /* 0x00340c2c01007387 */ /* 0x000fe80000100800 */
[----:B------:R-:W-:Y:S04]  /*2c380*/  STL [R1+0x3408], R45 ;  /* 0x0034082d01007387 */ /* 0x000fe80000100800 */
[----:B------:R1:W-:Y:S04]  /*2c390*/  STL [R1+0x3404], R48 ;  /* 0x0034043001007387 */ /* 0x0003e80000100800 */
[----:B------:R1:W-:Y:S04]  /*2c3a0*/  STL [R1+0x3400], R49 ;  /* 0x0034003101007387 */ /* 0x0003e80000100800 */
[----:B------:R-:W2:Y:S04]  /*2c3b0*/  LDL.LU.64 R84, [R1+0xc10] ;  /* 0x000c100001547983 */ /* 0x000ea80000300a00 */
[----:B------:R-:W2:Y:S01]  /*2c3c0*/  LDL.LU.64 R86, [R1+0xc18] ;  /* 0x000c180001567983 */ /* 0x000ea20000300a00 */
[C---:B----4-:R-:W-:Y:S11]  /*2c3d0*/  HMMA.1688.F32.TF32 R76, R240.reuse, R40, R76 ;  /* 0x00000028f04c723c */ /* 0x050ff6000008104c */
[----:B------:R-:W-:Y:S11]  /*2c3e0*/  @!UPT UIADD3 URZ, URZ, URZ, URZ ;  /* 0x0000003f3f3ff290 */ /* 0x000ff6000fffe03f */
[----:B------:R-:W-:Y:S02]  /*2c3f0*/  @!UPT UIADD3 URZ, URZ, URZ, URZ ;  /* 0x0000003f3f3ff290 */ /* 0x000fe4000fffe03f */
[----:B-1----:R-:W-:Y:S02]  /*2c400*/  IMAD.MOV.U32 R53, RZ, RZ, R79 ;  /* 0x000000ffff357224 */ /* 0x002fe400078e004f */
[----:B------:R-:W-:Y:S01]  /*2c410*/  IMAD.MOV.U32 R52, RZ, RZ, R78 ;  /* 0x000000ffff347224 */ /* 0x000fe200078e004e */
[----:B---3--:R-:W-:Y:S01]  /*2c420*/  MOV R60, R76 ;  /* 0x0000004c003c7202 */ /* 0x008fe20000000f00 */
[----:B------:R-:W-:Y:S01]  /*2c430*/  IMAD.MOV.U32 R61, RZ, RZ, R77 ;  /* 0x000000ffff3d7224 */ /* 0x000fe200078e004d */
[----:B------:R-:W-:Y:S04]  /*2c440*/  STL [R1+0x341c], R53 ;  /* 0x00341c3501007387 */ /* 0x000fe80000100800 */
[----:B------:R-:W-:Y:S04]  /*2c450*/  STL [R1+0x3418], R52 ;  /* 0x0034183401007387 */ /* 0x000fe80000100800 */
[----:B------:R1:W-:Y:S04]  /*2c460*/  STL [R1+0x3414], R61 ;  /* 0x0034143d01007387 */ /* 0x0003e80000100800 */
[----:B------:R3:W-:Y:S04]  /*2c470*/  STL [R1+0x3410], R60 ;  /* 0x0034103c01007387 */ /* 0x0007e80000100800 */
[----:B------:R-:W4:Y:S04]  /*2c480*/  LDL.LU.64 R80, [R1+0xc00] ;  /* 0x000c000001507983 */ /* 0x000f280000300a00 */
[----:B------:R-:W4:Y:S04]  /*2c490*/  LDL.LU.64 R82, [R1+0xc08] ;  /* 0x000c080001527983 */ /* 0x000f280000300a00 */
[----:B------:R-:W4:Y:S04]  /*2c4a0*/  LDL.LU.64 R76, [R1+0xbd0] ;  /* 0x000bd000014c7983 */ /* 0x000f280000300a00 */
[----:B------:R-:W4:Y:S01]  /*2c4b0*/  LDL.LU.64 R78, [R1+0xbd8] ;  /* 0x000bd800014e7983 */ /* 0x000f220000300a00 */
[C---:B--2---:R-:W-:Y:S08]  /*2c4c0*/  HMMA.1688.F32.TF32 R72, R240.reuse, R36, R72 ;  /* 0x00000024f048723c */ /* 0x044ff00000081048 */
[----:B------:R-:W-:Y:S11]  /*2c4d0*/  HMMA.1688.F32.TF32 R68, R240, R32, R68 ;  /* 0x00000020f044723c */ /* 0x000ff60000081044 */
[----:B------:R-:W-:Y:S05]  /*2c4e0*/  @!UPT UIADD3 URZ, URZ, URZ, URZ ;  /* 0x0000003f3f3ff290 */ /* 0x000fea000fffe03f */
[----:B------:R-:W-:Y:S02]  /*2c4f0*/  IMAD.MOV.U32 R57, RZ, RZ, R75 ;  /* 0x000000ffff397224 */ /* 0x000fe400078e004b */
[----:B------:R-:W-:Y:S02]  /*2c500*/  IMAD.MOV.U32 R56, RZ, RZ, R74 ;  /* 0x000000ffff387224 */ /* 0x000fe400078e004a */
[----:B------:R-:W-:Y:S02]  /*2c510*/  IMAD.MOV.U32 R48, RZ, RZ, R72 ;  /* 0x000000ffff307224 */ /* 0x000fe400078e0048 */
[----:B------:R-:W-:Y:S02]  /*2c520*/  IMAD.MOV.U32 R49, RZ, RZ, R73 ;  /* 0x000000ffff317224 */ /* 0x000fe400078e0049 */
[----:B------:R-:W2:Y:S04]  /*2c530*/  LDL.LU.64 R72, [R1+0xbc0] ;  /* 0x000bc00001487983 */ /* 0x000ea80000300a00 */
[----:B------:R-:W2:Y:S04]  /*2c540*/  LDL.LU.64 R74, [R1+0xbc8] ;  /* 0x000bc800014a7983 */ /* 0x000ea80000300a00 */
[----:B------:R-:W-:Y:S04]  /*2c550*/  STL [R1+0x342c], R57 ;  /* 0x00342c3901007387 */ /* 0x000fe80000100800 */
[----:B------:R-:W-:Y:S01]  /*2c560*/  STL [R1+0x3428], R56 ;  /* 0x0034283801007387 */ /* 0x000fe20000100800 */
[----:B-1----:R-:W-:-:S03]  /*2c570*/  IMAD.MOV.U32 R61, RZ, RZ, R68 ;  /* 0x000000ffff3d7224 */ /* 0x002fc600078e0044 */
[----:B------:R1:W-:Y:S01]  /*2c580*/  STL [R1+0x3424], R49 ;  /* 0x0034243101007387 */ /* 0x0003e20000100800 */
[----:B---3--:R-:W-:Y:S02]  /*2c590*/  IMAD.MOV.U32 R60, RZ, RZ, R69 ;  /* 0x000000ffff3c7224 */ /* 0x008fe400078e0045 */
[----:B------:R-:W-:Y:S01]  /*2c5a0*/  IMAD.MOV.U32 R44, RZ, RZ, R70 ;  /* 0x000000ffff2c7224 */ /* 0x000fe200078e0046 */
[----:B------:R3:W-:Y:S01]  /*2c5b0*/  STL [R1+0x3420], R48 ;  /* 0x0034203001007387 */ /* 0x0007e20000100800 */
[----:B------:R-:W-:-:S03]  /*2c5c0*/  IMAD.MOV.U32 R45, RZ, RZ, R71 ;  /* 0x000000ffff2d7224 */ /* 0x000fc600078e0047 */
[----:B------:R-:W2:Y:S04]  /*2c5d0*/  LDL.LU.64 R68, [R1+0xba0] ;  /* 0x000ba00001447983 */ /* 0x000ea80000300a00 */
[----:B------:R-:W2:Y:S01]  /*2c5e0*/  LDL.LU.64 R70, [R1+0xba8] ;  /* 0x000ba80001467983 */ /* 0x000ea20000300a00 */
[----:B------:R-:W-:Y:S03]  /*2c5f0*/  HMMA.1688.F32.TF32 R84, R240, R28, R84 ;  /* 0x0000001cf054723c */ /* 0x000fe60000081054 */
[----:B------:R-:W-:Y:S04]  /*2c600*/  STL [R1+0x343c], R45 ;  /* 0x00343c2d01007387 */ /* 0x000fe80000100800 */
[----:B------:R-:W-:Y:S04]  /*2c610*/  STL [R1+0x3438], R44 ;  /* 0x0034382c01007387 */ /* 0x000fe80000100800 */
[----:B------:R-:W-:Y:S04]  /*2c620*/  STL [R1+0x3434], R60 ;  /* 0x0034343c01007387 */ /* 0x000fe80000100800 */
[----:B------:R-:W-:Y:S09]  /*2c630*/  STL [R1+0x3430], R61 ;  /* 0x0034303d01007387 */ /* 0x000ff20000100800 */
[----:B------:R-:W-:-:S02]  /*2c640*/  IMAD.MOV.U32 R40, RZ, RZ, R85 ;  /* 0x000000ffff287224 */ /* 0x000fc400078e0055 */
[----:B------:R-:W-:-:S03]  /*2c650*/  IMAD.MOV.U32 R41, RZ, RZ, R84 ;  /* 0x000000ffff297224 */ /* 0x000fc600078e0054 */
[----:B------:R1:W-:Y:S04]  /*2c660*/  STL [R1+0x3444], R40 ;  /* 0x0034442801007387 */ /* 0x0003e80000100800 */
[----:B------:R1:W-:Y:S04]  /*2c670*/  STL [R1+0x3440], R41 ;  /* 0x0034402901007387 */ /* 0x0003e80000100800 */
[----:B------:R-:W2:Y:S04]  /*2c680*/  LDL.LU R38, [R1+0x36cc] ;  /* 0x0036cc0001267983 */ /* 0x000ea80000300800 */
[----:B------:R-:W2:Y:S04]  /*2c690*/  LDL.LU R39, [R1+0x36c8] ;  /* 0x0036c80001277983 */ /* 0x000ea80000300800 */
[----:B------:R-:W2:Y:S04]  /*2c6a0*/  LDL.LU R35, [R1+0x36c4] ;  /* 0x0036c40001237983 */ /* 0x000ea80000300800 */
[----:B------:R-:W2:Y:S01]  /*2c6b0*/  LDL.LU R34, [R1+0x36c0] ;  /* 0x0036c00001227983 */ /* 0x000ea20000300800 */
[----:B------:R-:W-:Y:S01]  /*2c6c0*/  IMAD.MOV.U32 R37, RZ, RZ, R86 ;  /* 0x000000ffff257224 */ /* 0x000fe200078e0056 */
[----:B------:R-:W-:Y:S01]  /*2c6d0*/  MOV R36, R87 ;  /* 0x0000005700247202 */ /* 0x000fe20000000f00 */
[----:B------:R-:W-:-:S02]  /*2c6e0*/  IMAD.MOV.U32 R86, RZ, RZ, R27 ;  /* 0x000000ffff567224 */ /* 0x000fc400078e001b */
[----:B------:R-:W-:Y:S01]  /*2c6f0*/  IMAD.MOV.U32 R87, RZ, RZ, R26 ;  /* 0x000000ffff577224 */ /* 0x000fe200078e001a */
[----:B----4-:R-:W-:Y:S11]  /*2c700*/  HMMA.1688.F32.TF32 R80, R240, R24, R80 ;  /* 0x00000018f050723c */ /* 0x010ff60000081050 */
[----:B------:R-:W-:Y:S11]  /*2c710*/  @!UPT UIADD3 URZ, URZ, URZ, URZ ;  /* 0x0000003f3f3ff290 */ /* 0x000ff6000fffe03f */
[----:B------:R-:W-:Y:S02]  /*2c720*/  @!UPT UIADD3 URZ, URZ, URZ, URZ ;  /* 0x0000003f3f3ff290 */ /* 0x000fe4000fffe03f */
[----:B-1----:R-:W-:Y:S02]  /*2c730*/  IMAD.MOV.U32 R49, RZ, RZ, R80 ;  /* 0x000000ffff317224 */ /* 0x002fe400078e0050 */
[----:B---3--:R-:W-:Y:S01]  /*2c740*/  IMAD.MOV.U32 R48, RZ, RZ, R81 ;  /* 0x000000ffff307224 */ /* 0x008fe200078e0051 */
[----:B------:R-:W-:Y:S01]  /*2c750*/  MOV R81, R46 ;  /* 0x0000002e00517202 */ /* 0x000fe20000000f00 */
[----:B------:R-:W-:Y:S02]  /*2c760*/  IMAD.MOV.U32 R80, RZ, RZ, R47 ;  /* 0x000000ffff507224 */ /* 0x000fe400078e002f */
[----:B------:R-:W-:Y:S02]  /*2c770*/  IMAD.MOV.U32 R53, RZ, RZ, R82 ;  /* 0x000000ffff357224 */ /* 0x000fe400078e0052 */
[----:B------:R-:W-:Y:S02]  /*2c780*/  IMAD.MOV.U32 R52, RZ, RZ, R83 ;  /* 0x000000ffff347224 */ /* 0x000fe400078e0053 */
[----:B------:R-:W-:-:S02]  /*2c790*/  IMAD.MOV.U32 R82, RZ, RZ, R43 ;  /* 0x000000ffff527224 */ /* 0x000fc400078e002b */
[----:B------:R-:W-:Y:S01]  /*2c7a0*/  IMAD.MOV.U32 R83, RZ, RZ, R42 ;  /* 0x000000ffff537224 */ /* 0x000fe200078e002a */
[C---:B--2---:R-:W-:Y:S08]  /*2c7b0*/  HMMA.1688.F32.TF32 R72, R240.reuse, R16, R72 ;  /* 0x00000010f048723c */ /* 0x044ff00000081048 */
[----:B------:R-:W-:Y:S11]  /*2c7c0*/  HMMA.1688.F32.TF32 R68, R240, R12, R68 ;  /* 0x0000000cf044723c */ /* 0x000ff60000081044 */
[----:B------:R-:W-:Y:S05]  /*2c7d0*/  @!UPT UIADD3 URZ, URZ, URZ, URZ ;  /* 0x0000003f3f3ff290 */ /* 0x000fea000fffe03f */
[----:B------:R-:W-:Y:S02]  /*2c7e0*/  IMAD.MOV.U32 R40, RZ, RZ, R72 ;  /* 0x000000ffff287224 */ /* 0x000fe400078e0048 */
[----:B------:R-:W-:Y:S02]  /*2c7f0*/  IMAD.MOV.U32 R41, RZ, RZ, R73 ;  /* 0x000000ffff297224 */ /* 0x000fe400078e0049 */
[----:B------:R-:W-:Y:S02]  /*2c800*/  IMAD.MOV.U32 R72, RZ, RZ, R55 ;  /* 0x000000ffff487224 */ /* 0x000fe400078e0037 */
[----:B------:R-:W-:Y:S02]  /*2c810*/  IMAD.MOV.U32 R45, RZ, RZ, R74 ;  /* 0x000000ffff2d7224 */ /* 0x000fe400078e004a */
[----:B------:R-:W-:Y:S02]  /*2c820*/  IMAD.MOV.U32 R73, RZ, RZ, R54 ;  /* 0x000000ffff497224 */ /* 0x000fe400078e0036 */
[----:B------:R-:W-:-:S02]  /*2c830*/  IMAD.MOV.U32 R44, RZ, RZ, R75 ;  /* 0x000000ffff2c7224 */ /* 0x000fc400078e004b */
[----:B------:R-:W-:Y:S02]  /*2c840*/  IMAD.MOV.U32 R74, RZ, RZ, R51 ;  /* 0x000000ffff4a7224 */ /* 0x000fe400078e0033 */
[----:B------:R-:W-:Y:S02]  /*2c850*/  IMAD.MOV.U32 R75, RZ, RZ, R50 ;  /* 0x000000ffff4b7224 */ /* 0x000fe400078e0032 */
[----:B------:R-:W-:Y:S01]  /*2c860*/  IMAD.MOV.U32 R33, RZ, RZ, R68 ;  /* 0x000000ffff217224 */ /* 0x000fe200078e0044 */
[----:B------:R-:W-:Y:S01]  /*2c870*/  MOV R29, R70 ;  /* 0x00000046001d7202 */ /* 0x000fe20000000f00 */
[----:B------:R-:W-:Y:S02]  /*2c880*/  IMAD.MOV.U32 R32, RZ, RZ, R69 ;  /* 0x000000ffff207224 */ /* 0x000fe400078e0045 */
[----:B------:R-:W-:Y:S02]  /*2c890*/  IMAD.MOV.U32 R68, RZ, RZ, R31 ;  /* 0x000000ffff447224 */ /* 0x000fe400078e001f */
[----:B------:R-:W2:Y:S01]  /*2c8a0*/  LDL.LU R31, [R1+0x36bc] ;  /* 0x0036bc00011f7983 */ /* 0x000ea20000300800 */
[----:B------:R-:W-:-:S02]  /*2c8b0*/  IMAD.MOV.U32 R69, RZ, RZ, R30 ;  /* 0x000000ffff457224 */ /* 0x000fc400078e001e */
[----:B------:R-:W-:Y:S01]  /*2c8c0*/  IMAD.MOV.U32 R28, RZ, RZ, R71 ;  /* 0x000000ffff1c7224 */ /* 0x000fe200078e0047 */
[----:B------:R-:W3:Y:S01]  /*2c8d0*/  LDL.LU R30, [R1+0x36b8] ;  /* 0x0036b800011e7983 */ /* 0x000ee20000300800 */
[----:B------:R-:W-:Y:S02]  /*2c8e0*/  IMAD.MOV.U32 R70, RZ, RZ, R59 ;  /* 0x000000ffff467224 */ /* 0x000fe400078e003b */
[----:B------:R-:W-:Y:S01]  /*2c8f0*/  IMAD.MOV.U32 R71, RZ, RZ, R58 ;  /* 0x000000ffff477224 */ /* 0x000fe200078e003a */
[----:B------:R-:W4:Y:S04]  /*2c900*/  LDL.LU R59, [R1+0x36b4] ;  /* 0x0036b400013b7983 */ /* 0x000f280000300800 */
[----:B------:R-:W4:Y:S04]  /*2c910*/  LDL.LU R58, [R1+0x36b0] ;  /* 0x0036b000013a7983 */ /* 0x000f280000300800 */
[----:B------:R-:W4:Y:S04]  /*2c920*/  LDL.LU R55, [R1+0x36ac] ;  /* 0x0036ac0001377983 */ /* 0x000f280000300800 */
[----:B------:R-:W4:Y:S04]  /*2c930*/  LDL.LU R54, [R1+0x36a8] ;  /* 0x0036a80001367983 */ /* 0x000f280000300800 */
[----:B------:R-:W4:Y:S04]  /*2c940*/  LDL.LU R51, [R1+0x36a4] ;  /* 0x0036a40001337983 */ /* 0x000f280000300800 */
[----:B------:R-:W4:Y:S01]  /*2c950*/  LDL.LU R50, [R1+0x36a0] ;  /* 0x0036a00001327983 */ /* 0x000f220000300800 */
[----:B------:R-:W-:-:S03]  /*2c960*/  IMAD.MOV.U32 R84, RZ, RZ, R39 ;  /* 0x000000ffff547224 */ /* 0x000fc600078e0027 */
[----:B------:R-:W4:Y:S01]  /*2c970*/  LDL.LU R47, [R1+0x369c] ;  /* 0x00369c00012f7983 */ /* 0x000f220000300800 */
[----:B------:R-:W-:-:S03]  /*2c980*/  IMAD.MOV.U32 R85, RZ, RZ, R38 ;  /* 0x000000ffff557224 */ /* 0x000fc600078e0026 */
[----:B------:R-:W4:Y:S04]  /*2c990*/  LDL.LU R46, [R1+0x3698] ;  /* 0x00369800012e7983 */ /* 0x000f280000300800 */
[----:B------:R-:W4:Y:S04]  /*2c9a0*/  LDL.LU R43, [R1+0x3694] ;  /* 0x00369400012b7983 */ /* 0x000f280000300800 */
[----:B------:R-:W4:Y:S04]  /*2c9b0*/  LDL.LU R42, [R1+0x3690] ;  /* 0x00369000012a7983 */ /* 0x000f280000300800 */
[----:B------:R-:W4:Y:S04]  /*2c9c0*/  LDL.LU R39, [R1+0x368c] ;  /* 0x00368c0001277983 */ /* 0x000f280000300800 */
[----:B------:R-:W4:Y:S04]  /*2c9d0*/  LDL.LU R38, [R1+0x3688] ;  /* 0x0036880001267983 */ /* 0x000f280000300800 */
[----:B------:R-:W4:Y:S04]  /*2c9e0*/  LDL.LU R27, [R1+0x3684] ;  /* 0x00368400011b7983 */ /* 0x000f280000300800 */
[----:B------:R-:W4:Y:S01]  /*2c9f0*/  LDL.LU R26, [R1+0x3680] ;  /* 0x00368000011a7983 */ /* 0x000f220000300800 */
[----:B------:R-:W-:Y:S03]  /*2ca00*/  HMMA.1688.F32.TF32 R76, R240, R20, R76 ;  /* 0x00000014f04c723c */ /* 0x000fe6000008104c */
[----:B------:R-:W4:Y:S04]  /*2ca10*/  LDL.LU R108, [R1+0x10b0] ;  /* 0x0010b000016c7983 */ /* 0x000f280000300800 */
[----:B------:R-:W4:Y:S04]  /*2ca20*/  LDL.LU R109, [R1+0x10b4] ;  /* 0x0010b400016d7983 */ /* 0x000f280000300800 */
[----:B------:R-:W4:Y:S04]  /*2ca30*/  LDL.LU R110, [R1+0x10b8] ;  /* 0x0010b800016e7983 */ /* 0x000f280000300800 */
[----:B------:R-:W4:Y:S04]  /*2ca40*/  LDL.LU R111, [R1+0x10bc] ;  /* 0x0010bc00016f7983 */ /* 0x000f280000300800 */
[----:B------:R-:W4:Y:S04]  /*2ca50*/  LDL.LU R104, [R1+0x10a0] ;  /* 0x0010a00001687983 */ /* 0x000f280000300800 */
[----:B------:R-:W4:Y:S01]  /*2ca60*/  LDL.LU R105, [R1+0x10a4] ;  /* 0x0010a40001697983 */ /* 0x000f220000300800 */
[----:B------:R-:W-:-:S02]  /*2ca70*/  IMAD.MOV.U32 R90, RZ, RZ, R34 ;  /* 0x000000ffff5a7224 */ /* 0x000fc400078e0022 */
        /* <DEDUP_REMOVED lines=8> */
[----:B------:R-:W-:Y:S02]  /*2cb00*/  IMAD.MOV.U32 R79, RZ, RZ, R66 ;  /* 0x000000ffff4f7224 */ /* 0x000fe400078e0042 */
[----:B--2---:R-:W-:Y:S02]  /*2cb10*/  IMAD.MOV.U32 R89, RZ, RZ, R31 ;  /* 0x000000ffff597224 */ /* 0x004fe400078e001f */
[----:B---3--:R-:W-:Y:S02]  /*2cb20*/  IMAD.MOV.U32 R88, RZ, RZ, R30 ;  /* 0x000000ffff587224 */ /* 0x008fe400078e001e */
[----:B----4-:R-:W-:-:S02]  /*2cb30*/  IMAD.MOV.U32 R95, RZ, RZ, R59 ;  /* 0x000000ffff5f7224 */ /* 0x010fc400078e003b */
[----:B------:R-:W-:Y:S02]  /*2cb40*/  IMAD.MOV.U32 R94, RZ, RZ, R58 ;  /* 0x000000ffff5e7224 */ /* 0x000fe400078e003a */
[----:B------:R-:W-:Y:S02]  /*2cb50*/  IMAD.MOV.U32 R93, RZ, RZ, R55 ;  /* 0x000000ffff5d7224 */ /* 0x000fe400078e0037 */
[----:B------:R-:W-:Y:S02]  /*2cb60*/  IMAD.MOV.U32 R92, RZ, RZ, R54 ;  /* 0x000000ffff5c7224 */ /* 0x000fe400078e0036 */
[----:B------:R-:W-:Y:S02]  /*2cb70*/  IMAD.MOV.U32 R99, RZ, RZ, R51 ;  /* 0x000000ffff637224 */ /* 0x000fe400078e0033 */
[----:B------:R-:W-:Y:S02]  /*2cb80*/  IMAD.MOV.U32 R98, RZ, RZ, R50 ;  /* 0x000000ffff627224 */ /* 0x000fe400078e0032 */
[----:B------:R-:W-:-:S02]  /*2cb90*/  IMAD.MOV.U32 R97, RZ, RZ, R47 ;  /* 0x000000ffff617224 */ /* 0x000fc400078e002f */
[----:B------:R-:W-:Y:S02]  /*2cba0*/  IMAD.MOV.U32 R96, RZ, RZ, R46 ;  /* 0x000000ffff607224 */ /* 0x000fe400078e002e */
[----:B------:R-:W-:Y:S01]  /*2cbb0*/  IMAD.MOV.U32 R103, RZ, RZ, R43 ;  /* 0x000000ffff677224 */ /* 0x000fe200078e002b */
[----:B------:R-:W-:Y:S01]  /*2cbc0*/  MOV R102, R42 ;  /* 0x0000002a00667202 */ /* 0x000fe20000000f00 */
[----:B------:R-:W-:Y:S02]  /*2cbd0*/  IMAD.MOV.U32 R101, RZ, RZ, R39 ;  /* 0x000000ffff657224 */ /* 0x000fe400078e0027 */
[----:B------:R-:W-:Y:S02]  /*2cbe0*/  IMAD.MOV.U32 R107, RZ, RZ, R27 ;  /* 0x000000ffff6b7224 */ /* 0x000fe400078e001b */
[----:B------:R-:W-:Y:S02]  /*2cbf0*/  IMAD.MOV.U32 R106, RZ, RZ, R26 ;  /* 0x000000ffff6a7224 */ /* 0x000fe400078e001a */
[----:B------:R-:W2:Y:S04]  /*2cc00*/  LDL.LU R26, [R1+0x367c] ;  /* 0x00367c00011a7983 */ /* 0x000ea80000300800 */
[----:B------:R-:W2:Y:S01]  /*2cc10*/  LDL.LU R27, [R1+0x3678] ;  /* 0x00367800011b7983 */ /* 0x000ea20000300800 */
[----:B------:R-:W-:-:S03]  /*2cc20*/  IMAD.MOV.U32 R100, RZ, RZ, R38 ;  /* 0x000000ffff647224 */ /* 0x000fc600078e0026 */
[----:B------:R-:W3:Y:S04]  /*2cc30*/  LDL.LU R30, [R1+0x3674] ;  /* 0x00367400011e7983 */ /* 0x000ee80000300800 */
[----:B------:R-:W3:Y:S04]  /*2cc40*/  LDL.LU R31, [R1+0x3670] ;  /* 0x00367000011f7983 */ /* 0x000ee80000300800 */
[----:B------:R-:W4:Y:S04]  /*2cc50*/  LDL.LU R34, [R1+0x366c] ;  /* 0x00366c0001227983 */ /* 0x000f280000300800 */
[----:B------:R-:W4:Y:S04]  /*2cc60*/  LDL.LU R35, [R1+0x3668] ;  /* 0x0036680001237983 */ /* 0x000f280000300800 */
[----:B------:R-:W2:Y:S04]  /*2cc70*/  LDL.LU R38, [R1+0x3664] ;  /* 0x0036640001267983 */ /* 0x000ea80000300800 */
        /* <DEDUP_REMOVED lines=13> */
[----:B------:R-:W3:Y:S04]  /*2cd50*/  LDL.LU R10, [R1+0x362c] ;  /* 0x00362c00010a7983 */ /* 0x000ee80000300800 */
[----:B------:R-:W3:Y:S04]  /*2cd60*/  LDL.LU R66, [R1+0x3628] ;  /* 0x0036280001427983 */ /* 0x000ee80000300800 */
[----:B------:R-:W3:Y:S04]  /*2cd70*/  LDL.LU R67, [R1+0x3624] ;  /* 0x0036240001437983 */ /* 0x000ee80000300800 */
[----:B------:R-:W3:Y:S04]  /*2cd80*/  LDL.LU R62, [R1+0x3620] ;  /* 0x00362000013e7983 */ /* 0x000ee80000300800 */
[----:B------:R-:W3:Y:S04]  /*2cd90*/  LDL.LU R63, [R1+0x361c] ;  /* 0x00361c00013f7983 */ /* 0x000ee80000300800 */
[----:B------:R-:W3:Y:S01]  /*2cda0*/  LDL.LU R11, [R1+0x3618] ;  /* 0x00361800010b7983 */ /* 0x000ee20000300800 */
[C---:B--2---:R-:W-:Y:S08]  /*2cdb0*/  HMMA.1688.F32.TF32 R96, R168.reuse, R6, R96 ;  /* 0x00000006a860723c */ /* 0x044ff00000081060 */
[C---:B---3--:R-:W-:Y:S11]  /*2cdc0*/  HMMA.1688.F32.TF32 R100, R168.reuse, R10, R100 ;  /* 0x0000000aa864723c */ /* 0x048ff60000081064 */
[----:B------:R-:W-:Y:S05]  /*2cdd0*/  @!UPT UIADD3 URZ, URZ, URZ, URZ ;  /* 0x0000003f3f3ff290 */ /* 0x000fea000fffe03f */
[----:B------:R-:W-:Y:S01]  /*2cde0*/  MOV R65, R98 ;  /* 0x0000006200417202 */ /* 0x000fe20000000f00 */
[----:B------:R1:W-:Y:S01]  /*2cdf0*/  STL.64 [R1+0x5c0], R96 ;  /* 0x0005c06001007387 */ /* 0x0003e20000100a00 */
[----:B------:R-:W-:Y:S02]  /*2ce00*/  IMAD.MOV.U32 R64, RZ, RZ, R99 ;  /* 0x000000ffff407224 */ /* 0x000fe400078e0063 */
[----:B-1----:R-:W-:Y:S04]  /*2ce10*/  HMMA.1688.F32.TF32 R96, R168, R54, R88 ;  /* 0x00000036a860723c */ /* 0x002fe80000081058 */
[----:B------:R-:W-:Y:S02]  /*2ce20*/  IMAD.MOV.U32 R25, RZ, RZ, R100 ;  /* 0x000000ffff197224 */ /* 0x000fe400078e0064 */
[----:B------:R-:W-:-:S02]  /*2ce30*/  IMAD.MOV.U32 R24, RZ, RZ, R101 ;  /* 0x000000ffff187224 */ /* 0x000fc400078e0065 */
[----:B------:R-:W-:Y:S02]  /*2ce40*/  IMAD.MOV.U32 R21, RZ, RZ, R102 ;  /* 0x000000ffff157224 */ /* 0x000fe400078e0066 */
[----:B------:R-:W-:Y:S02]  /*2ce50*/  IMAD.MOV.U32 R20, RZ, RZ, R103 ;  /* 0x000000ffff147224 */ /* 0x000fe400078e0067 */
[C---:B------:R-:W-:Y:S08]  /*2ce60*/  HMMA.1688.F32.TF32 R100, R168.reuse, R58, R92 ;  /* 0x0000003aa864723c */ /* 0x040ff0000008105c */
[C---:B------:R-:W-:Y:S08]  /*2ce70*/  HMMA.1688.F32.TF32 R92, R168.reuse, R50, R84 ;  /* 0x00000032a85c723c */ /* 0x040ff00000081054 */
[C---:B------:R-:W-:Y:S08]  /*2ce80*/  HMMA.1688.F32.TF32 R88, R168.reuse, R46, R80 ;  /* 0x0000002ea858723c */ /* 0x040ff00000081050 */
[C---:B------:R-:W-:Y:S08]  /*2ce90*/  HMMA.1688.F32.TF32 R84, R168.reuse, R42, R76 ;  /* 0x0000002aa854723c */ /* 0x040ff0000008104c */
[C---:B------:R-:W-:Y:S08]  /*2cea0*/  HMMA.1688.F32.TF32 R80, R168.reuse, R38, R72 ;  /* 0x00000026a850723c */ /* 0x040ff00000081048 */
[C---:B----4-:R-:W-:Y:S08]  /*2ceb0*/  HMMA.1688.F32.TF32 R76, R168.reuse, R34, R68 ;  /* 0x00000022a84c723c */ /* 0x050ff00000081044 */
[C---:B------:R-:W-:Y:S01]  /*2cec0*/  HMMA.1688.F32.TF32 R72, R168.reuse, R30, R244 ;  /* 0x0000001ea848723c */ /* 0x040fe200000810f4 */
[----:B------:R-:W-:Y:S07]  /*2ced0*/  STL.64 [R1+0x5b0], R100 ;  /* 0x0005b06401007387 */ /* 0x000fee0000100a00 */
[----:B------:R-:W-:Y:S01]  /*2cee0*/  HMMA.1688.F32.TF32 R68, R168, R26, R248 ;  /* 0x0000001aa844723c */ /* 0x000fe200000810f8 */
        /* <DEDUP_REMOVED lines=11> */
[----:B------:R-:W-:-:S03]  /*2cfa0*/  IMAD.MOV.U32 R244, RZ, RZ, R15 ;  /* 0x000000fffff47224 */ /* 0x000fc600078e000f */
[----:B------:R-:W-:Y:S04]  /*2cfb0*/  STL.64 [R1+0x550], R76 ;  /* 0x0005504c01007387 */ /* 0x000fe80000100a00 */
[----:B------:R-:W-:Y:S04]  /*2cfc0*/  STL.64 [R1+0x558], R78 ;  /* 0x0005584e01007387 */ /* 0x000fe80000100a00 */
[----:B------:R-:W-:Y:S01]  /*2cfd0*/  STL.64 [R1+0x540], R72 ;  /* 0x0005404801007387 */ /* 0x000fe20000100a00 */
[----:B------:R-:W-:-:S03]  /*2cfe0*/  IMAD.MOV.U32 R245, RZ, RZ, R23 ;  /* 0x000000fffff57224 */ /* 0x000fc600078e0017 */
[----:B------:R-:W-:Y:S01]  /*2cff0*/  STL.64 [R1+0x548], R74 ;  /* 0x0005484a01007387 */ /* 0x000fe20000100a00 */
[----:B------:R-:W-:-:S03]  /*2d000*/  IMAD.MOV.U32 R246, RZ, RZ, R22 ;  /* 0x000000fffff67224 */ /* 0x000fc600078e0016 */
[----:B------:R-:W2:Y:S01]  /*2d010*/  LDL.LU R15, [R1+0x3614] ;  /* 0x00361400010f7983 */ /* 0x000ea20000300800 */
[----:B------:R-:W-:-:S03]  /*2d020*/  IMAD.MOV.U32 R247, RZ, RZ, R19 ;  /* 0x000000fffff77224 */ /* 0x000fc600078e0013 */
[----:B------:R-:W-:Y:S04]  /*2d030*/  STL.64 [R1+0x530], R68 ;  /* 0x0005304401007387 */ /* 0x000fe80000100a00 */
[----:B------:R1:W-:Y:S04]  /*2d040*/  STL.64 [R1+0x538], R70 ;  /* 0x0005384601007387 */ /* 0x0003e80000100a00 */
[----:B------:R-:W3:Y:S04]  /*2d050*/  LDL.LU R23, [R1+0x3610] ;  /* 0x0036100001177983 */ /* 0x000ee80000300800 */
[----:B------:R-:W4:Y:S04]  /*2d060*/  LDL.LU R22, [R1+0x360c] ;  /* 0x00360c0001167983 */ /* 0x000f280000300800 */
[----:B------:R-:W2:Y:S01]  /*2d070*/  LDL.LU R19, [R1+0x3608] ;  /* 0x0036080001137983 */ /* 0x000ea20000300800 */
[----:B-1----:R-:W-:-:S03]  /*2d080*/  IMAD.MOV.U32 R70, RZ, RZ, R18 ;  /* 0x000000ffff467224 */ /* 0x002fc600078e0012 */
[----:B------:R-:W2:Y:S01]  /*2d090*/  LDL.LU R68, [R1+0xb60] ;  /* 0x000b600001447983 */ /* 0x000ea20000300800 */
[----:B------:R-:W-:-:S03]  /*2d0a0*/  IMAD.MOV.U32 R71, RZ, RZ, R14 ;  /* 0x000000ffff477224 */ /* 0x000fc600078e000e */
[----:B------:R-:W3:Y:S04]  /*2d0b0*/  LDL.LU R69, [R1+0xb64] ;  /* 0x000b640001457983 */ /* 0x000ee80000300800 */
[----:B------:R-:W3:Y:S04]  /*2d0c0*/  LDL.LU R18, [R1+0x3604] ;  /* 0x0036040001127983 */ /* 0x000ee80000300800 */
[----:B------:R-:W3:Y:S01]  /*2d0d0*/  LDL.LU R14, [R1+0x3600] ;  /* 0x00360000010e7983 */ /* 0x000ee20000300800 */
[----:B------:R-:W-:Y:S03]  /*2d0e0*/  HMMA.1688.F32.TF32 R104, R168, R62, R104 ;  /* 0x0000003ea868723c */ /* 0x000fe60000081068 */
[----:B------:R-:W3:Y:S04]  /*2d0f0*/  LDL.LU R80, [R1+0xee0] ;  /* 0x000ee00001507983 */ /* 0x000ee80000300800 */
        /* <DEDUP_REMOVED lines=14> */
[----:B------:R-:W3:Y:S01]  /*2d1e0*/  LDL.LU R99, [R1+0xf2c] ;  /* 0x000f2c0001637983 */ /* 0x000ee20000300800 */
[----:B------:R-:W-:-:S03]  /*2d1f0*/  IMAD.MOV.U32 R17, RZ, RZ, R104 ;  /* 0x000000ffff117224 */ /* 0x000fc600078e0068 */
[----:B------:R-:W3:Y:S01]  /*2d200*/  LDL.LU R100, [R1+0xf30] ;  /* 0x000f300001647983 */ /* 0x000ee20000300800 */
[----:B------:R-:W-:-:S03]  /*2d210*/  IMAD.MOV.U32 R16, RZ, RZ, R105 ;  /* 0x000000ffff107224 */ /* 0x000fc600078e0069 */
[----:B------:R-:W3:Y:S01]  /*2d220*/  LDL.LU R101, [R1+0xf34] ;  /* 0x000f340001657983 */ /* 0x000ee20000300800 */
[----:B------:R-:W-:-:S03]  /*2d230*/  IMAD.MOV.U32 R13, RZ, RZ, R106 ;  /* 0x000000ffff0d7224 */ /* 0x000fc600078e006a */
[----:B------:R-:W3:Y:S01]  /*2d240*/  LDL.LU R102, [R1+0xf38] ;  /* 0x000f380001667983 */ /* 0x000ee20000300800 */
[----:B------:R-:W-:-:S03]  /*2d250*/  IMAD.MOV.U32 R12, RZ, RZ, R107 ;  /* 0x000000ffff0c7224 */ /* 0x000fc600078e006b */
        /* <DEDUP_REMOVED lines=58> */
[----:B--2---:R-:W-:-:S03]  /*2d600*/  IMAD.MOV.U32 R72, RZ, RZ, R19 ;  /* 0x000000ffff487224 */ /* 0x004fc600078e0013 */
[----:B------:R-:W2:Y:S01]  /*2d610*/  LDL.LU R76, [R1+0xed0] ;  /* 0x000ed000014c7983 */ /* 0x000ea20000300800 */
[----:B----4-:R-:W-:-:S03]  /*2d620*/  IMAD.MOV.U32 R73, RZ, RZ, R22 ;  /* 0x000000ffff497224 */ /* 0x010fc600078e0016 */
[----:B------:R-:W2:Y:S01]  /*2d630*/  LDL.LU R77, [R1+0xed4] ;  /* 0x000ed400014d7983 */ /* 0x000ea20000300800 */
[----:B---3--:R-:W-:Y:S02]  /*2d640*/  IMAD.MOV.U32 R79, RZ, RZ, R18 ;  /* 0x000000ffff4f7224 */ /* 0x008fe400078e0012 */
[----:B------:R-:W-:Y:S02]  /*2d650*/  IMAD.MOV.U32 R78, RZ, RZ, R14 ;  /* 0x000000ffff4e7224 */ /* 0x000fe400078e000e */
[----:B------:R-:W3:Y:S01]  /*2d660*/  LDL.LU R14, [R1+0x35fc] ;  /* 0x0035fc00010e7983 */ /* 0x000ee20000300800 */
[----:B------:R-:W-:-:S03]  /*2d670*/  IMAD.MOV.U32 R74, RZ, RZ, R23 ;  /* 0x000000ffff4a7224 */ /* 0x000fc600078e0017 */
[----:B------:R-:W4:Y:S01]  /*2d680*/  LDL.LU R18, [R1+0x35f8] ;  /* 0x0035f80001127983 */ /* 0x000f220000300800 */
[----:B------:R-:W-:-:S03]  /*2d690*/  IMAD.MOV.U32 R75, RZ, RZ, R15 ;  /* 0x000000ffff4b7224 */ /* 0x000fc600078e000f */
[----:B------:R-:W4:Y:S04]  /*2d6a0*/  LDL.LU R19, [R1+0x35f4] ;  /* 0x0035f40001137983 */ /* 0x000f280000300800 */
[----:B------:R-:W2:Y:S04]  /*2d6b0*/  LDL.LU R22, [R1+0x35f0] ;  /* 0x0035f00001167983 */ /* 0x000ea80000300800 */
[----:B------:R-:W2:Y:S04]  /*2d6c0*/  LDL.LU R23, [R1+0x35ec] ;  /* 0x0035ec0001177983 */ /* 0x000ea80000300800 */
[----:B------:R-:W3:Y:S04]  /*2d6d0*/  LDL.LU R15, [R1+0x35e8] ;  /* 0x0035e800010f7983 */ /* 0x000ee80000300800 */
[----:B------:R-:W3:Y:S04]  /*2d6e0*/  LDL.LU R248, [R1+0xb40] ;  /* 0x000b400001f87983 */ /* 0x000ee80000300800 */
[----:B------:R-:W3:Y:S04]  /*2d6f0*/  LDL.LU R249, [R1+0xb44] ;  /* 0x000b440001f97983 */ /* 0x000ee80000300800 */
[----:B------:R-:W3:Y:S04]  /*2d700*/  LDL.LU R250, [R1+0xb48] ;  /* 0x000b480001fa7983 */ /* 0x000ee80000300800 */
[----:B------:R-:W3:Y:S01]  /*2d710*/  LDL.LU R251, [R1+0xb4c] ;  /* 0x000b4c0001fb7983 */ /* 0x000ee20000300800 */
[C---:B------:R-:W-:Y:S08]  /*2d720*/  HMMA.1688.F32.TF32 R88, R236.reuse, R26, R88 ;  /* 0x0000001aec58723c */ /* 0x040ff00000081058 */
        /* <DEDUP_REMOVED lines=10> */
[----:B------:R-:W-:Y:S08]  /*2d7d0*/  HMMA.1688.F32.TF32 R108, R236, R46, R108 ;  /* 0x0000002eec6c723c */ /* 0x000ff0000008106c */
[C---:B----4-:R-:W-:Y:S08]  /*2d7e0*/  HMMA.1688.F32.TF32 R144, R168.reuse, R18, R144 ;  /* 0x00000012a890723c */ /* 0x050ff00000081090 */
[C---:B--2---:R-:W-:Y:S08]  /*2d7f0*/  HMMA.1688.F32.TF32 R148, R168.reuse, R22, R148 ;  /* 0x00000016a894723c */ /* 0x044ff00000081094 */
[----:B---3--:R-:W-:Y:S01]  /*2d800*/  HMMA.1688.F32.TF32 R140, R168, R14, R140 ;  /* 0x0000000ea88c723c */ /* 0x008fe2000008108c */
[----:B------:R-:W-:Y:S04]  /*2d810*/  LDS R168, [R2+0x42100] ;  /* 0x0421000002a87984 */ /* 0x000fe80000000800 */
[----:B------:R-:W-:Y:S04]  /*2d820*/  LDS R170, [R2+0x43100] ;  /* 0x0431000002aa7984 */ /* 0x000fe80000000800 */
[----:B------:R-:W-:Y:S04]  /*2d830*/  LDS R169, [R3+0x42100] ;  /* 0x0421000003a97984 */ /* 0x000fe80000000800 */
[----:B------:R-:W1:Y:S04]  /*2d840*/  LDS R171, [R3+0x43100] ;  /* 0x0431000003ab7984 */ /* 0x000e680000000800 */
[----:B------:R-:W-:Y:S04]  /*2d850*/  STL.64 [R1+0x520], R148 ;  /* 0x0005209401007387 */ /* 0x000fe80000100a00 */
[----:B------:R-:W-:Y:S01]  /*2d860*/  STL.64 [R1+0x528], R150 ;  /* 0x0005289601007387 */ /* 0x000fe20000100a00 */
[C---:B------:R-:W-:Y:S03]  /*2d870*/  HMMA.1688.F32.TF32 R92, R236.reuse, R30, R92 ;  /* 0x0000001eec5c723c */ /* 0x040fe6000008105c */
[----:B------:R-:W-:Y:S04]  /*2d880*/  STL.64 [R1+0x510], R144 ;  /* 0x0005109001007387 */ /* 0x000fe80000100a00 */
[----:B------:R-:W-:Y:S04]  /*2d890*/  STL.64 [R1+0x518], R146 ;  /* 0x0005189201007387 */ /* 0x000fe80000100a00 */
        /* <DEDUP_REMOVED lines=8> */
[----:B------:R-:W-:Y:S03]  /*2d920*/  HMMA.1688.F32.TF32 R76, R236, R14, R76 ;  /* 0x0000000eec4c723c */ /* 0x000fe6000008104c */
[----:B------:R-:W-:Y:S04]  /*2d930*/  STL.64 [R1+0x6c0], R128 ;  /* 0x0006c08001007387 */ /* 0x000fe80000100a00 */
[----:B------:R-:W-:Y:S01]  /*2d940*/  STL.64 [R1+0x6c8], R130 ;  /* 0x0006c88201007387 */ /* 0x000fe20000100a00 */
[C---:B-1----:R-:W-:Y:S03]  /*2d950*/  HMMA.1688.F32.TF32 R72, R168.reuse, R66, R72 ;  /* 0x00000042a848723c */ /* 0x042fe60000081048 */
        /* <DEDUP_REMOVED lines=20> */
[C---:B------:R-:W-:Y:S03]  /*2daa0*/  HMMA.1688.F32.TF32 R68, R168.reuse, R62, R68 ;  /* 0x0000003ea844723c */ /* 0x040fe60000081044 */
[----:B------:R-:W-:Y:S04]  /*2dab0*/  STL.64 [R1+0x610], R84 ;  /* 0x0006105401007387 */ /* 0x000fe80000100a00 */
[----:B------:R-:W-:Y:S04]  /*2dac0*/  STL.64 [R1+0x618], R86 ;  /* 0x0006185601007387 */ /* 0x000fe80000100a00 */
[----:B------:R-:W-:Y:S04]  /*2dad0*/  STL.64 [R1+0x600], R80 ;  /* 0x0006005001007387 */ /* 0x000fe80000100a00 */
[----:B------:R-:W-:Y:S04]  /*2dae0*/  STL.64 [R1+0x608], R82 ;  /* 0x0006085201007387 */ /* 0x000fe80000100a00 */
[----:B------:R-:W-:Y:S04]  /*2daf0*/  STL.64 [R1+0x500], R76 ;  /* 0x0005004c01007387 */ /* 0x000fe80000100a00 */
[----:B------:R1:W-:Y:S04]  /*2db00*/  STL.64 [R1+0x508], R78 ;  /* 0x0005084e01007387 */ /* 0x0003e80000100a00 */
[----:B------:R-:W-:Y:S04]  /*2db10*/  STL.64 [R1+0x6f0], R72 ;  /* 0x0006f04801007387 */ /* 0x000fe80000100a00 */
[----:B------:R2:W-:Y:S01]  /*2db20*/  STL.64 [R1+0x6f8], R74 ;  /* 0x0006f84a01007387 */ /* 0x0005e20000100a00 */
[C---:B-1----:R-:W-:Y:S03]  /*2db30*/  HMMA.1688.F32.TF32 R76, R168.reuse, R10, R244 ;  /* 0x0000000aa84c723c */ /* 0x042fe600000810f4 */
[----:B------:R-:W-:Y:S04]  /*2db40*/  LDS R236, [R2+0x42180] ;  /* 0x0421800002ec7984 */ /* 0x000fe80000000800 */
[----:B------:R-:W-:Y:S01]  /*2db50*/  LDS R238, [R2+0x43180] ;  /* 0x0431800002ee7984 */ /* 0x000fe20000000800 */
[C---:B--2---:R-:W-:Y:S03]  /*2db60*/  HMMA.1688.F32.TF32 R72, R168.reuse, R6, R248 ;  /* 0x00000006a848723c */ /* 0x044fe600000810f8 */
[----:B------:R1:W-:Y:S04]  /*2db70*/  STL.64 [R1+0x710], R68 ;  /* 0x0007104401007387 */ /* 0x0003e80000100a00 */
[----:B------:R2:W-:Y:S04]  /*2db80*/  STL.64 [R1+0x718], R70 ;  /* 0x0007184601007387 */ /* 0x0005e80000100a00 */
[----:B------:R-:W-:Y:S04]  /*2db90*/  LDS R237, [R3+0x42180] ;  /* 0x0421800003ed7984 */ /* 0x000fe80000000800 */
[----:B-1----:R-:W3:Y:S04]  /*2dba0*/  LDL.LU R68, [R1+0x10] ;  /* 0x0000100001447983 */ /* 0x002ee80000300800 */
[----:B------:R-:W-:Y:S04]  /*2dbb0*/  STL.64 [R1+0x720], R76 ;  /* 0x0007204c01007387 */ /* 0x000fe80000100a00 */
[----:B------:R-:W-:Y:S04]  /*2dbc0*/  STL.64 [R1+0x728], R78 ;  /* 0x0007284e01007387 */ /* 0x000fe80000100a00 */
[----:B------:R1:W-:Y:S04]  /*2dbd0*/  STL.64 [R1+0x730], R72 ;  /* 0x0007304801007387 */ /* 0x0003e80000100a00 */
[----:B------:R4:W-:Y:S04]  /*2dbe0*/  STL.64 [R1+0x738], R74 ;  /* 0x0007384a01007387 */ /* 0x0009e80000100a00 */
[----:B------:R-:W3:Y:S04]  /*2dbf0*/  LDL.LU R69, [R1+0x14] ;  /* 0x0000140001457983 */ /* 0x000ee80000300800 */
[----:B--2---:R-:W3:Y:S04]  /*2dc00*/  LDL.LU R70, [R1+0x18] ;  /* 0x0000180001467983 */ /* 0x004ee80000300800 */
[----:B------:R-:W3:Y:S04]  /*2dc10*/  LDL.LU R71, [R1+0x1c] ;  /* 0x00001c0001477983 */ /* 0x000ee80000300800 */
[----:B-1----:R-:W2:Y:S04]  /*2dc20*/  LDL.LU R72, [R1+0x20] ;  /* 0x0000200001487983 */ /* 0x002ea80000300800 */
[----:B------:R-:W2:Y:S04]  /*2dc30*/  LDL.LU R73, [R1+0x24] ;  /* 0x0000240001497983 */ /* 0x000ea80000300800 */
[----:B----4-:R-:W2:Y:S04]  /*2dc40*/  LDL.LU R74, [R1+0x28] ;  /* 0x00002800014a7983 */ /* 0x010ea80000300800 */
[----:B------:R-:W2:Y:S04]  /*2dc50*/  LDL.LU R75, [R1+0x2c] ;  /* 0x00002c00014b7983 */ /* 0x000ea80000300800 */
[----:B------:R-:W4:Y:S04]  /*2dc60*/  LDL.LU R76, [R1+0x30] ;  /* 0x00003000014c7983 */ /* 0x000f280000300800 */
[----:B------:R-:W4:Y:S04]  /*2dc70*/  LDL.LU R77, [R1+0x34] ;  /* 0x00003400014d7983 */ /* 0x000f280000300800 */
        /* <DEDUP_REMOVED lines=54> */
[----:B------:R-:W4:Y:S04]  /*2dfe0*/  LDL.LU R148, [R1+0xab0] ;  /* 0x000ab00001947983 */ /* 0x000f280000300800 */
        /* <DEDUP_REMOVED lines=39> */
[----:B------:R-:W4:Y:S04]  /*2e260*/  LDL.LU R244, [R1] ;  /* 0x0000000001f47983 */ /* 0x000f280000300800 */
[----:B------:R-:W4:Y:S04]  /*2e270*/  LDL.LU R245, [R1+0x4] ;  /* 0x0000040001f57983 */ /* 0x000f280000300800 */
[----:B------:R-:W4:Y:S04]  /*2e280*/  LDL.LU R246, [R1+0x8] ;  /* 0x0000080001f67983 */ /* 0x000f280000300800 */
[----:B------:R-:W4:Y:S04]  /*2e290*/  LDL.LU R247, [R1+0xc] ;  /* 0x00000c0001f77983 */ /* 0x000f280000300800 */
[----:B------:R-:W1:Y:S01]  /*2e2a0*/  LDS R239, [R3+0x43180] ;  /* 0x0431800003ef7984 */ /* 0x000e620000000800 */
[C---:B--2---:R-:W-:Y:S08]  /*2e2b0*/  HMMA.1688.F32.TF32 R248, R168.reuse, R38, R248 ;  /* 0x00000026a8f8723c */ /* 0x044ff000000810f8 */
[C---:B---3--:R-:W-:Y:S08]  /*2e2c0*/  HMMA.1688.F32.TF32 R144, R168.reuse, R42, R144 ;  /* 0x0000002aa890723c */ /* 0x048ff00000081090 */
[C---:B----4-:R-:W-:Y:S08]  /*2e2d0*/  HMMA.1688.F32.TF32 R148, R168.reuse, R46, R148 ;  /* 0x0000002ea894723c */ /* 0x050ff00000081094 */
[C---:B------:R-:W-:Y:S08]  /*2e2e0*/  HMMA.1688.F32.TF32 R156, R168.reuse, R54, R156 ;  /* 0x00000036a89c723c */ /* 0x040ff0000008109c */
[C---:B------:R-:W-:Y:S08]  /*2e2f0*/  HMMA.1688.F32.TF32 R160, R168.reuse, R58, R160 ;  /* 0x0000003aa8a0723c */ /* 0x040ff000000810a0 */
[C---:B------:R-:W-:Y:S11]  /*2e300*/  HMMA.1688.F32.TF32 R152, R168.reuse, R50, R152 ;  /* 0x00000032a898723c */ /* 0x040ff60000081098 */
[----:B------:R-:W-:Y:S04]  /*2e310*/  @!UPT UIADD3 URZ, URZ, URZ, URZ ;  /* 0x0000003f3f3ff290 */ /* 0x000fe8000fffe03f */
[----:B------:R-:W-:Y:S04]  /*2e320*/  STL.64 [R1+0x8a0], R160 ;  /* 0x0008a0a001007387 */ /* 0x000fe80000100a00 */
[----:B------:R2:W-:Y:S04]  /*2e330*/  STL.64 [R1+0x8a8], R162 ;  /* 0x0008a8a201007387 */ /* 0x0005e80000100a00 */
[----:B--2---:R-:W2:Y:S04]  /*2e340*/  LDL.LU.64 R162, [R1+0x35e0] ;  /* 0x0035e00001a27983 */ /* 0x004ea80000300a00 */
[----:B------:R-:W2:Y:S04]  /*2e350*/  LDL.LU.64 R160, [R1+0x35d8] ;  /* 0x0035d80001a07983 */ /* 0x000ea80000300a00 */
[----:B------:R-:W-:Y:S04]  /*2e360*/  STL.64 [R1+0x890], R156 ;  /* 0x0008909c01007387 */ /* 0x000fe80000100a00 */
[----:B------:R3:W-:Y:S04]  /*2e370*/  STL.64 [R1+0x898], R158 ;  /* 0x0008989e01007387 */ /* 0x0007e80000100a00 */
[----:B---3--:R-:W3:Y:S04]  /*2e380*/  LDL.LU.64 R158, [R1+0x35d0] ;  /* 0x0035d000019e7983 */ /* 0x008ee80000300a00 */
[----:B------:R-:W3:Y:S04]  /*2e390*/  LDL.LU.64 R156, [R1+0x35c8] ;  /* 0x0035c800019c7983 */ /* 0x000ee80000300a00 */
[----:B------:R-:W-:Y:S04]  /*2e3a0*/  STL.64 [R1+0x850], R152 ;  /* 0x0008509801007387 */ /* 0x000fe80000100a00 */
[----:B------:R4:W-:Y:S04]  /*2e3b0*/  STL.64 [R1+0x858], R154 ;  /* 0x0008589a01007387 */ /* 0x0009e80000100a00 */
[----:B----4-:R-:W4:Y:S04]  /*2e3c0*/  LDL.LU.64 R154, [R1+0x35c0] ;  /* 0x0035c000019a7983 */ /* 0x010f280000300a00 */
[----:B------:R-:W4:Y:S04]  /*2e3d0*/  LDL.LU.64 R152, [R1+0x35b8] ;  /* 0x0035b80001987983 */ /* 0x000f280000300a00 */
[----:B------:R-:W-:Y:S04]  /*2e3e0*/  STL.64 [R1+0x840], R148 ;  /* 0x0008409401007387 */ /* 0x000fe80000100a00 */
[----:B------:R1:W-:Y:S04]  /*2e3f0*/  STL.64 [R1+0x848], R150 ;  /* 0x0008489601007387 */ /* 0x0003e80000100a00 */
[----:B-1----:R-:W2:Y:S04]  /*2e400*/  LDL.LU.64 R150, [R1+0x35b0] ;  /* 0x0035b00001967983 */ /* 0x002ea80000300a00 */
[----:B------:R-:W2:Y:S04]  /*2e410*/  LDL.LU.64 R148, [R1+0x35a8] ;  /* 0x0035a80001947983 */ /* 0x000ea80000300a00 */
[----:B------:R-:W-:Y:S04]  /*2e420*/  STL.64 [R1+0x810], R144 ;  /* 0x0008109001007387 */ /* 0x000fe80000100a00 */
[----:B------:R1:W-:Y:S04]  /*2e430*/  STL.64 [R1+0x818], R146 ;  /* 0x0008189201007387 */ /* 0x0003e80000100a00 */
[----:B-1----:R-:W2:Y:S04]  /*2e440*/  LDL.LU.64 R146, [R1+0x35a0] ;  /* 0x0035a00001927983 */ /* 0x002ea80000300a00 */
[----:B------:R-:W2:Y:S04]  /*2e450*/  LDL.LU.64 R144, [R1+0x3598] ;  /* 0x0035980001907983 */ /* 0x000ea80000300a00 */
[----:B------:R-:W-:Y:S04]  /*2e460*/  STL.64 [R1+0x7f0], R248 ;  /* 0x0007f0f801007387 */ /* 0x000fe80000100a00 */
[----:B------:R1:W-:Y:S04]  /*2e470*/  STL.64 [R1+0x7f8], R250 ;  /* 0x0007f8fa01007387 */ /* 0x0003e80000100a00 */
[----:B-1----:R-:W2:Y:S04]  /*2e480*/  LDL.LU.64 R250, [R1+0x3590] ;  /* 0x0035900001fa7983 */ /* 0x002ea80000300a00 */
[----:B------:R-:W2:Y:S01]  /*2e490*/  LDL.LU.64 R248, [R1+0x3588] ;  /* 0x0035880001f87983 */ /* 0x000ea20000300a00 */
[C---:B------:R-:W-:Y:S08]  /*2e4a0*/  HMMA.1688.F32.TF32 R240, R168.reuse, R34, R240 ;  /* 0x00000022a8f0723c */ /* 0x040ff000000810f0 */
[C---:B------:R-:W-:Y:S08]  /*2e4b0*/  HMMA.1688.F32.TF32 R140, R168.reuse, R30, R140 ;  /* 0x0000001ea88c723c */ /* 0x040ff0000008108c */
[C---:B------:R-:W-:Y:S08]  /*2e4c0*/  HMMA.1688.F32.TF32 R136, R168.reuse, R26, R136 ;  /* 0x0000001aa888723c */ /* 0x040ff00000081088 */
[C---:B------:R-:W-:Y:S08]  /*2e4d0*/  HMMA.1688.F32.TF32 R132, R168.reuse, R22, R132 ;  /* 0x00000016a884723c */ /* 0x040ff00000081084 */
[C---:B------:R-:W-:Y:S08]  /*2e4e0*/  HMMA.1688.F32.TF32 R128, R168.reuse, R18, R128 ;  /* 0x00000012a880723c */ /* 0x040ff00000081080 */
        /* <DEDUP_REMOVED lines=13> */
[----:B------:R-:W-:Y:S04]  /*2e5c0*/  LDS R168, [R2+0x42200] ;  /* 0x0422000002a87984 */ /* 0x000fe80000000800 */
[----:B------:R-:W-:Y:S01]  /*2e5d0*/  LDS R170, [R2+0x43200] ;  /* 0x0432000002aa7984 */ /* 0x000fe20000000800 */
[C---:B-1----:R-:W-:Y:S03]  /*2e5e0*/  HMMA.1688.F32.TF32 R124, R236.reuse, R66, R120 ;  /* 0x00000042ec7c723c */ /* 0x042fe60000081078 */
[----:B------:R-:W-:Y:S04]  /*2e5f0*/  LDS R169, [R3+0x42200] ;  /* 0x0422000003a97984 */ /* 0x000fe80000000800 */
[----:B------:R-:W-:Y:S01]  /*2e600*/  LDS R171, [R3+0x43200] ;  /* 0x0432000003ab7984 */ /* 0x000fe20000000800 */
        /* <DEDUP_REMOVED lines=17> */
[----:B------:R-:W-:Y:S04]  /*2e720*/  STL.64 [R1+0x10f8], R118 ;  /* 0x0010f87601007387 */ /* 0x000fe80000100a00 */
[----:B------:R-:W-:Y:S03]  /*2e730*/  STL.64 [R1+0x10e0], R112 ;  /* 0x0010e07001007387 */ /* 0x000fe60000100a00 */
[C---:B------:R-:W-:Y:S01]  /*2e740*/  HMMA.1688.F32.TF32 R72, R236.reuse, R22, R68 ;  /* 0x00000016ec48723c */ /* 0x040fe20000081044 */
[----:B------:R-:W-:Y:S04]  /*2e750*/  STL.64 [R1+0x10e8], R114 ;  /* 0x0010e87201007387 */ /* 0x000fe80000100a00 */
[----:B------:R-:W-:Y:S03]  /*2e760*/  STL.64 [R1+0x10d0], R108 ;  /* 0x0010d06c01007387 */ /* 0x000fe60000100a00 */
        /* <DEDUP_REMOVED lines=18> */
[----:B------:R-:W3:Y:S04]  /*2e890*/  LDL.LU R240, [R1+0x190] ;  /* 0x0001900001f07983 */ /* 0x000ee80000300800 */
[----:B------:R-:W-:Y:S04]  /*2e8a0*/  STL.64 [R1+0x1040], R72 ;  /* 0x0010404801007387 */ /* 0x000fe80000100a00 */
[----:B------:R-:W-:Y:S04]  /*2e8b0*/  STL.64 [R1+0x1048], R74 ;  /* 0x0010484a01007387 */ /* 0x000fe80000100a00 */
[----:B------:R-:W-:Y:S04]  /*2e8c0*/  STL.64 [R1+0x1030], R68 ;  /* 0x0010304401007387 */ /* 0x000fe80000100a00 */
[----:B------:R2:W-:Y:S04]  /*2e8d0*/  STL.64 [R1+0x1038], R70 ;  /* 0x0010384601007387 */ /* 0x0005e80000100a00 */
[----:B------:R-:W3:Y:S04]  /*2e8e0*/  LDL.LU R241, [R1+0x194] ;  /* 0x0001940001f17983 */ /* 0x000ee80000300800 */
[----:B------:R-:W3:Y:S01]  /*2e8f0*/  LDL.LU R242, [R1+0x198] ;  /* 0x0001980001f27983 */ /* 0x000ee20000300800 */
[----:B--2---:R-:W-:Y:S03]  /*2e900*/  HMMA.1688.F32.TF32 R68, R236, R14, R248 ;  /* 0x0000000eec44723c */ /* 0x004fe600000810f8 */
[----:B------:R-:W3:Y:S04]  /*2e910*/  LDL.LU R243, [R1+0x19c] ;  /* 0x00019c0001f37983 */ /* 0x000ee80000300800 */
[----:B------:R-:W2:Y:S04]  /*2e920*/  LDL.LU R244, [R1+0x1b0] ;  /* 0x0001b00001f47983 */ /* 0x000ea80000300800 */
[----:B------:R-:W-:Y:S04]  /*2e930*/  LDS R236, [R2+0x42280] ;  /* 0x0422800002ec7984 */ /* 0x000fe80000000800 */
[----:B------:R-:W-:Y:S04]  /*2e940*/  LDS R238, [R2+0x43280] ;  /* 0x0432800002ee7984 */ /* 0x000fe80000000800 */
[----:B------:R-:W-:Y:S04]  /*2e950*/  LDS R237, [R3+0x42280] ;  /* 0x0422800003ed7984 */ /* 0x000fe80000000800 */
[----:B------:R-:W1:Y:S04]  /*2e960*/  LDS R239, [R3+0x43280] ;  /* 0x0432800003ef7984 */ /* 0x000e680000000800 */
[----:B------:R1:W-:Y:S04]  /*2e970*/  STL.64 [R1+0x1010], R68 ;  /* 0x0010104401007387 */ /* 0x0003e80000100a00 */
[----:B------:R1:W-:Y:S04]  /*2e980*/  STL.64 [R1+0x1018], R70 ;  /* 0x0010184601007387 */ /* 0x0003e80000100a00 */
        /* <DEDUP_REMOVED lines=75> */
[----:B-1----:R-:W4:Y:S04]  /*2ee40*/  LDL.LU R68, [R1+0x1c0] ;  /* 0x0001c00001447983 */ /* 0x002f280000300800 */
[----:B------:R-:W4:Y:S04]  /*2ee50*/  LDL.LU R69, [R1+0x1c4] ;  /* 0x0001c40001457983 */ /* 0x000f280000300800 */
[----:B------:R-:W4:Y:S04]  /*2ee60*/  LDL.LU R70, [R1+0x1c8] ;  /* 0x0001c80001467983 */ /* 0x000f280000300800 */
[----:B------:R-:W4:Y:S04]  /*2ee70*/  LDL.LU R71, [R1+0x1cc] ;  /* 0x0001cc0001477983 */ /* 0x000f280000300800 */
[----:B------:R-:W4:Y:S04]  /*2ee80*/  LDL.LU R248, [R1+0x1a0] ;  /* 0x0001a00001f87983 */ /* 0x000f280000300800 */
[----:B------:R-:W4:Y:S04]  /*2ee90*/  LDL.LU R249, [R1+0x1a4] ;  /* 0x0001a40001f97983 */ /* 0x000f280000300800 */
[----:B------:R-:W4:Y:S04]  /*2eea0*/  LDL.LU R250, [R1+0x1a8] ;  /* 0x0001a80001fa7983 */ /* 0x000f280000300800 */
[----:B------:R-:W4:Y:S01]  /*2eeb0*/  LDL.LU R251, [R1+0x1ac] ;  /* 0x0001ac0001fb7983 */ /* 0x000f220000300800 */
[----:B--2---:R-:W-:Y:S08]  /*2eec0*/  HMMA.1688.F32.TF32 R72, R236, R62, R72 ;  /* 0x0000003eec48723c */ /* 0x004ff00000081048 */
[C---:B---3--:R-:W-:Y:S08]  /*2eed0*/  HMMA.1688.F32.TF32 R88, R168.reuse, R22, R88 ;  /* 0x00000016a858723c */ /* 0x048ff00000081058 */
[C---:B----4-:R-:W-:Y:S08]  /*2eee0*/  HMMA.1688.F32.TF32 R92, R168.reuse, R26, R92 ;  /* 0x0000001aa85c723c */ /* 0x050ff0000008105c */
        /* <DEDUP_REMOVED lines=9> */
[C---:B------:R-:W-:Y:S11]  /*2ef80*/  HMMA.1688.F32.TF32 R132, R168.reuse, R10, R132 ;  /* 0x0000000aa884723c */ /* 0x040ff60000081084 */
[----:B------:R-:W-:Y:S04]  /*2ef90*/  @!UPT UIADD3 URZ, URZ, URZ, URZ ;  /* 0x0000003f3f3ff290 */ /* 0x000fe8000fffe03f */
[----:B------:R-:W-:Y:S04]  /*2efa0*/  STL.64 [R1+0x1310], R140 ;  /* 0x0013108c01007387 */ /* 0x000fe80000100a00 */
[----:B------:R1:W-:Y:S01]  /*2efb0*/  STL.64 [R1+0x1318], R142 ;  /* 0x0013188e01007387 */ /* 0x0003e20000100a00 */
[C---:B------:R-:W-:Y:S03]  /*2efc0*/  HMMA.1688.F32.TF32 R116, R168.reuse, R50, R116 ;  /* 0x00000032a874723c */ /* 0x040fe60000081074 */
[----:B-1----:R-:W2:Y:S04]  /*2efd0*/  LDL.LU.64 R142, [R1+0x3580] ;  /* 0x00358000018e7983 */ /* 0x002ea80000300a00 */
[----:B------:R-:W2:Y:S04]  /*2efe0*/  LDL.LU.64 R140, [R1+0x3578] ;  /* 0x00357800018c7983 */ /* 0x000ea80000300a00 */
[----:B------:R-:W-:Y:S04]  /*2eff0*/  STL.64 [R1+0x1300], R136 ;  /* 0x0013008801007387 */ /* 0x000fe80000100a00 */
[----:B------:R1:W-:Y:S01]  /*2f000*/  STL.64 [R1+0x1308], R138 ;  /* 0x0013088a01007387 */ /* 0x0003e20000100a00 */
[C---:B------:R-:W-:Y:S03]  /*2f010*/  HMMA.1688.F32.TF32 R100, R168.reuse, R34, R100 ;  /* 0x00000022a864723c */ /* 0x040fe60000081064 */
[----:B-1----:R-:W3:Y:S04]  /*2f020*/  LDL.LU.64 R138, [R1+0x3570] ;  /* 0x00357000018a7983 */ /* 0x002ee80000300a00 */
[----:B------:R-:W3:Y:S04]  /*2f030*/  LDL.LU.64 R136, [R1+0x3568] ;  /* 0x0035680001887983 */ /* 0x000ee80000300a00 */
[----:B------:R-:W-:Y:S04]  /*2f040*/  STL.64 [R1+0x12f0], R132 ;  /* 0x0012f08401007387 */ /* 0x000fe80000100a00 */
[----:B------:R1:W-:Y:S04]  /*2f050*/  STL.64 [R1+0x12f8], R134 ;  /* 0x0012f88601007387 */ /* 0x0003e80000100a00 */
[----:B-1----:R-:W4:Y:S04]  /*2f060*/  LDL.LU.64 R134, [R1+0x3560] ;  /* 0x0035600001867983 */ /* 0x002f280000300a00 */
        /* <DEDUP_REMOVED lines=10> */
[----:B------:R1:W-:Y:S01]  /*2f110*/  STL.64 [R1+0x12c8], R122 ;  /* 0x0012c87a01007387 */ /* 0x0003e20000100a00 */
[C---:B------:R-:W-:Y:S03]  /*2f120*/  HMMA.1688.F32.TF32 R84, R168.reuse, R18, R84 ;  /* 0x00000012a854723c */ /* 0x040fe60000081054 */
        /* <DEDUP_REMOVED lines=8> */
[----:B------:R-:W-:Y:S03]  /*2f1b0*/  HMMA.1688.F32.TF32 R168, R168, R14, R80 ;  /* 0x0000000ea8a8723c */ /* 0x000fe60000081050 */
        /* <DEDUP_REMOVED lines=33> */
[----:B------:R-:W2:Y:S04]  /*2f3d0*/  LDL.LU.64 R82, [R1+0x3490] ;  /* 0x0034900001527983 */ /* 0x000ea80000300a00 */
[----:B------:R-:W2:Y:S04]  /*2f3e0*/  LDL.LU.64 R80, [R1+0x3488] ;  /* 0x0034880001507983 */ /* 0x000ea80000300a00 */
[----:B------:R-:W-:Y:S04]  /*2f3f0*/  STL.64 [R1+0x1220], R168 ;  /* 0x001220a801007387 */ /* 0x000fe80000100a00 */
[----:B------:R-:W-:Y:S04]  /*2f400*/  STL.64 [R1+0x1228], R170 ;  /* 0x001228aa01007387 */ /* 0x000fe80000100a00 */
[----:B------:R-:W-:Y:S04]  /*2f410*/  STL.64 [R1+0x1510], R76 ;  /* 0x0015104c01007387 */ /* 0x000fe80000100a00 */
[----:B------:R1:W-:Y:S01]  /*2f420*/  STL.64 [R1+0x1518], R78 ;  /* 0x0015184e01007387 */ /* 0x0003e20000100a00 */
[C---:B------:R-:W-:Y:S03]  /*2f430*/  HMMA.1688.F32.TF32 R248, R236.reuse, R58, R248 ;  /* 0x0000003aecf8723c */ /* 0x040fe600000810f8 */
[----:B------:R-:W-:Y:S04]  /*2f440*/  LDS R168, [R2+0x42300] ;  /* 0x0423000002a87984 */ /* 0x000fe80000000800 */
[----:B------:R-:W-:Y:S04]  /*2f450*/  LDS R170, [R2+0x43300] ;  /* 0x0433000002aa7984 */ /* 0x000fe80000000800 */
[----:B-1----:R-:W2:Y:S04]  /*2f460*/  LDL.LU.64 R78, [R1+0x3480] ;  /* 0x00348000014e7983 */ /* 0x002ea80000300a00 */
[----:B------:R-:W2:Y:S04]  /*2f470*/  LDL.LU.64 R76, [R1+0x3478] ;  /* 0x00347800014c7983 */ /* 0x000ea80000300a00 */
[----:B------:R-:W-:Y:S04]  /*2f480*/  STL.64 [R1+0x1500], R72 ;  /* 0x0015004801007387 */ /* 0x000fe80000100a00 */
[----:B------:R1:W-:Y:S01]  /*2f490*/  STL.64 [R1+0x1508], R74 ;  /* 0x0015084a01007387 */ /* 0x0003e20000100a00 */
[C---:B------:R-:W-:Y:S03]  /*2f4a0*/  HMMA.1688.F32.TF32 R240, R236.reuse, R54, R240 ;  /* 0x00000036ecf0723c */ /* 0x040fe600000810f0 */
[----:B------:R-:W-:Y:S04]  /*2f4b0*/  LDS R169, [R3+0x42300] ;  /* 0x0423000003a97984 */ /* 0x000fe80000000800 */
[----:B------:R-:W2:Y:S04]  /*2f4c0*/  LDS R171, [R3+0x43300] ;  /* 0x0433000003ab7984 */ /* 0x000ea80000000800 */
[----:B-1----:R-:W2:Y:S04]  /*2f4d0*/  LDL.LU.64 R74, [R1+0x3470] ;  /* 0x00347000014a7983 */ /* 0x002ea80000300a00 */
[----:B------:R-:W2:Y:S04]  /*2f4e0*/  LDL.LU.64 R72, [R1+0x3468] ;  /* 0x0034680001487983 */ /* 0x000ea80000300a00 */
[----:B------:R-:W-:Y:S04]  /*2f4f0*/  STL.64 [R1+0x14f0], R68 ;  /* 0x0014f04401007387 */ /* 0x000fe80000100a00 */
[----:B------:R1:W-:Y:S04]  /*2f500*/  STL.64 [R1+0x14f8], R70 ;  /* 0x0014f84601007387 */ /* 0x0003e80000100a00 */
[----:B-1----:R-:W3:Y:S04]  /*2f510*/  LDL.LU.64 R70, [R1+0x3460] ;  /* 0x0034600001467983 */ /* 0x002ee80000300a00 */
[----:B------:R-:W3:Y:S04]  /*2f520*/  LDL.LU.64 R68, [R1+0x3458] ;  /* 0x0034580001447983 */ /* 0x000ee80000300a00 */
[----:B------:R-:W-:Y:S04]  /*2f530*/  STL.64 [R1+0x14e0], R244 ;  /* 0x0014e0f401007387 */ /* 0x000fe80000100a00 */
[----:B------:R1:W-:Y:S04]  /*2f540*/  STL.64 [R1+0x14e8], R246 ;  /* 0x0014e8f601007387 */ /* 0x0003e80000100a00 */
[----:B-1----:R-:W4:Y:S04]  /*2f550*/  LDL.LU.64 R246, [R1+0x3450] ;  /* 0x0034500001f67983 */ /* 0x002f280000300a00 */
[----:B------:R-:W4:Y:S04]  /*2f560*/  LDL.LU.64 R244, [R1+0x3448] ;  /* 0x0034480001f47983 */ /* 0x000f280000300a00 */
[----:B------:R-:W-:Y:S04]  /*2f570*/  STL.64 [R1+0x14d0], R248 ;  /* 0x0014d0f801007387 */ /* 0x000fe80000100a00 */
[----:B------:R-:W-:Y:S04]  /*2f580*/  STL.64 [R1+0x14d8], R250 ;  /* 0x0014d8fa01007387 */ /* 0x000fe80000100a00 */
[----:B------:R-:W-:Y:S04]  /*2f590*/  STL.64 [R1+0x14c0], R240 ;  /* 0x0014c0f001007387 */ /* 0x000fe80000100a00 */
[----:B------:R2:W-:Y:S02]  /*2f5a0*/  STL.64 [R1+0x14c8], R242 ;  /* 0x0014c8f201007387 */ /* 0x0005e40000100a00 */
[C---:B--2---:R-:W-:Y:S08]  /*2f5b0*/  HMMA.1688.F32.TF32 R240, R236.reuse, R42, R72 ;  /* 0x0000002aecf0723c */ /* 0x044ff00000081048 */
[C---:B---3--:R-:W-:Y:S08]  /*2f5c0*/  HMMA.1688.F32.TF32 R68, R236.reuse, R46, R68 ;  /* 0x0000002eec44723c */ /* 0x048ff00000081044 */
[C---:B----4-:R-:W-:Y:S08]  /*2f5d0*/  HMMA.1688.F32.TF32 R244, R236.reuse, R50, R244 ;  /* 0x00000032ecf4723c */ /* 0x050ff000000810f4 */
[C---:B------:R-:W-:Y:S08]  /*2f5e0*/  HMMA.1688.F32.TF32 R72, R236.reuse, R38, R76 ;  /* 0x00000026ec48723c */ /* 0x040ff0000008104c */
[C---:B------:R-:W-:Y:S07]  /*2f5f0*/  HMMA.1688.F32.TF32 R76, R236.reuse, R30, R84 ;  /* 0x0000001eec4c723c */ /* 0x040fee0000081054 */
[----:B------:R-:W-:Y:S04]  /*2f600*/  STL.64 [R1+0x14b0], R244 ;  /* 0x0014b0f401007387 */ /* 0x000fe80000100a00 */
[----:B------:R-:W-:Y:S04]  /*2f610*/  STL.64 [R1+0x14b8], R246 ;  /* 0x0014b8f601007387 */ /* 0x000fe80000100a00 */
[----:B------:R-:W-:Y:S04]  /*2f620*/  STL.64 [R1+0x14a0], R68 ;  /* 0x0014a04401007387 */ /* 0x000fe80000100a00 */
[----:B------:R1:W-:Y:S02]  /*2f630*/  STL.64 [R1+0x14a8], R70 ;  /* 0x0014a84601007387 */ /* 0x0003e40000100a00 */
[C---:B-1----:R-:W-:Y:S02]  /*2f640*/  HMMA.1688.F32.TF32 R68, R236.reuse, R34, R80 ;  /* 0x00000022ec44723c */ /* 0x042fe40000081050 */
[----:B------:R-:W-:Y:S04]  /*2f650*/  STL.64 [R1+0x1490], R240 ;  /* 0x001490f001007387 */ /* 0x000fe80000100a00 */
[----:B------:R-:W-:Y:S04]  /*2f660*/  STL.64 [R1+0x1498], R242 ;  /* 0x001498f201007387 */ /* 0x000fe80000100a00 */
[----:B------:R-:W-:Y:S04]  /*2f670*/  STL.64 [R1+0x1480], R72 ;  /* 0x0014804801007387 */ /* 0x000fe80000100a00 */
[----:B------:R1:W-:Y:S09]  /*2f680*/  STL.64 [R1+0x1488], R74 ;  /* 0x0014884a01007387 */ /* 0x0003f20000100a00 */
[----:B------:R-:W-:Y:S01]  /*2f690*/  STL.64 [R1+0x1470], R68 ;  /* 0x0014704401007387 */ /* 0x000fe20000100a00 */
[C---:B-1----:R-:W-:Y:S03]  /*2f6a0*/  HMMA.1688.F32.TF32 R72, R236.reuse, R26, R88 ;  /* 0x0000001aec48723c */ /* 0x042fe60000081058 */
[----:B------:R1:W-:Y:S04]  /*2f6b0*/  STL.64 [R1+0x1478], R70 ;  /* 0x0014784601007387 */ /* 0x0003e80000100a00 */
[----:B------:R-:W-:Y:S04]  /*2f6c0*/  STL.64 [R1+0x1460], R76 ;  /* 0x0014604c01007387 */ /* 0x000fe80000100a00 */
[----:B------:R2:W-:Y:S01]  /*2f6d0*/  STL.64 [R1+0x1468], R78 ;  /* 0x0014684e01007387 */ /* 0x0005e20000100a00 */
[C---:B-1----:R-:W-:Y:S08]  /*2f6e0*/  HMMA.1688.F32.TF32 R68, R236.reuse, R22, R92 ;  /* 0x00000016ec44723c */ /* 0x042ff0000008105c */
[C---:B--2---:R-:W-:Y:S03]  /*2f6f0*/  HMMA.1688.F32.TF32 R76, R236.reuse, R18, R96 ;  /* 0x00000012ec4c723c */ /* 0x044fe60000081060 */
[----:B------:R-:W-:Y:S04]  /*2f700*/  STL.64 [R1+0x1450], R72 ;  /* 0x0014504801007387 */ /* 0x000fe80000100a00 */
[----:B------:R1:W-:Y:S08]  /*2f710*/  STL.64 [R1+0x1458], R74 ;  /* 0x0014584a01007387 */ /* 0x0003f00000100a00 */
[----:B------:R-:W-:Y:S01]  /*2f720*/  STL.64 [R1+0x1440], R68 ;  /* 0x0014404401007387 */ /* 0x000fe20000100a00 */
[----:B-1----:R-:W-:Y:S03]  /*2f730*/  HMMA.1688.F32.TF32 R72, R236, R14, R100 ;  /* 0x0000000eec48723c */ /* 0x002fe60000081064 */
[----:B------:R-:W-:Y:S04]  /*2f740*/  STL.64 [R1+0x1448], R70 ;  /* 0x0014484601007387 */ /* 0x000fe80000100a00 */
[----:B------:R-:W-:Y:S04]  /*2f750*/  STL.64 [R1+0x1430], R76 ;  /* 0x0014304c01007387 */ /* 0x000fe80000100a00 */
[----:B------:R1:W-:Y:S01]  /*2f760*/  STL.64 [R1+0x1438], R78 ;  /* 0x0014384e01007387 */ /* 0x0003e20000100a00 */
[C---:B------:R-:W-:Y:S03]  /*2f770*/  HMMA.1688.F32.TF32 R80, R168.reuse, R10, R112 ;  /* 0x0000000aa850723c */ /* 0x040fe60000081070 */
[----:B------:R-:W-:Y:S04]  /*2f780*/  LDS R68, [R2+0x42380] ;  /* 0x0423800002447984 */ /* 0x000fe80000000800 */
[----:B------:R-:W-:Y:S01]  /*2f790*/  LDS R70, [R2+0x43380] ;  /* 0x0433800002467984 */ /* 0x000fe20000000800 */
[C---:B-1----:R-:W-:Y:S03]  /*2f7a0*/  HMMA.1688.F32.TF32 R76, R168.reuse, R66, R104 ;  /* 0x00000042a84c723c */ /* 0x042fe60000081068 */
[----:B------:R-:W-:Y:S04]  /*2f7b0*/  STL.64 [R1+0x1420], R72 ;  /* 0x0014204801007387 */ /* 0x000fe80000100a00 */
[----:B------:R1:W-:Y:S04]  /*2f7c0*/  STL.64 [R1+0x1428], R74 ;  /* 0x0014284a01007387 */ /* 0x0003e80000100a00 */
[----:B------:R-:W-:Y:S04]  /*2f7d0*/  LDS R69, [R3+0x42380] ;  /* 0x0423800003457984 */ /* 0x000fe80000000800 */
[----:B------:R-:W2:Y:S01]  /*2f7e0*/  LDS R71, [R3+0x43380] ;  /* 0x0433800003477984 */ /* 0x000ea20000000800 */
[C---:B-1----:R-:W-:Y:S07]  /*2f7f0*/  HMMA.1688.F32.TF32 R72, R168.reuse, R62, R108 ;  /* 0x0000003ea848723c */ /* 0x042fee000008106c */
[----:B------:R-:W-:Y:S04]  /*2f800*/  STL.64 [R1+0x1710], R76 ;  /* 0x0017104c01007387 */ /* 0x000fe80000100a00 */
[----:B------:R1:W-:Y:S02]  /*2f810*/  STL.64 [R1+0x1718], R78 ;  /* 0x0017184e01007387 */ /* 0x0003e40000100a00 */
[C---:B-1----:R-:W-:Y:S10]  /*2f820*/  HMMA.1688.F32.TF32 R76, R168.reuse, R6, R116 ;  /* 0x00000006a84c723c */ /* 0x042ff40000081074 */
[----:B------:R-:W-:Y:S04]  /*2f830*/  STL.64 [R1+0x1700], R72 ;  /* 0x0017004801007387 */ /* 0x000fe80000100a00 */
[----:B------:R1:W-:Y:S04]  /*2f840*/  STL.64 [R1+0x1708], R74 ;  /* 0x0017084a01007387 */ /* 0x0003e80000100a00 */
[----:B------:R-:W-:Y:S04]  /*2f850*/  STL.64 [R1+0x16f0], R80 ;  /* 0x0016f05001007387 */ /* 0x000fe80000100a00 */
[----:B------:R3:W-:Y:S01]  /*2f860*/  STL.64 [R1+0x16f8], R82 ;  /* 0x0016f85201007387 */ /* 0x0007e20000100a00 */
[C---:B-1----:R-:W-:Y:S03]  /*2f870*/  HMMA.1688.F32.TF32 R72, R168.reuse, R58, R120 ;  /* 0x0000003aa848723c */ /* 0x042fe60000081078 */
[----:B------:R-:W-:Y:S05]  /*2f880*/  STL.64 [R1+0x16e0], R76 ;  /* 0x0016e04c01007387 */ /* 0x000fea0000100a00 */
[C---:B---3--:R-:W-:Y:S01]  /*2f890*/  HMMA.1688.F32.TF32 R80, R168.reuse, R54, R124 ;  /* 0x00000036a850723c */ /* 0x048fe2000008107c */
[----:B------:R1:W-:Y:S07]  /*2f8a0*/  STL.64 [R1+0x16e8], R78 ;  /* 0x0016e84e01007387 */ /* 0x0003ee0000100a00 */
[C---:B-1----:R-:W-:Y:S07]  /*2f8b0*/  HMMA.1688.F32.TF32 R76, R168.reuse, R50, R128 ;  /* 0x00000032a84c723c */ /* 0x042fee0000081080 */
        /* <DEDUP_REMOVED lines=26> */
[----:B-1----:R-:W-:Y:S07]  /*2fa60*/  HMMA.1688.F32.TF32 R76, R168, R14, R164 ;  /* 0x0000000ea84c723c */ /* 0x002fee00000810a4 */
[----:B------:R-:W-:Y:S04]  /*2fa70*/  STL.64 [R1+0x1640], R72 ;  /* 0x0016404801007387 */ /* 0x000fe80000100a00 */
[----:B------:R-:W-:Y:S04]  /*2fa80*/  STL.64 [R1+0x1648], R74 ;  /* 0x0016484a01007387 */ /* 0x000fe80000100a00 */
[----:B------:R-:W-:Y:S04]  /*2fa90*/  STL.64 [R1+0x1630], R80 ;  /* 0x0016305001007387 */ /* 0x000fe80000100a00 */
[----:B------:R1:W-:Y:S01]  /*2faa0*/  STL.64 [R1+0x1638], R82 ;  /* 0x0016385201007387 */ /* 0x0003e20000100a00 */
[C---:B--2---:R-:W-:Y:S03]  /*2fab0*/  HMMA.1688.F32.TF32 R84, R68.reuse, R10, R180 ;  /* 0x0000000a4454723c */ /* 0x044fe600000810b4 */
[----:B------:R-:W-:Y:S04]  /*2fac0*/  LDS R72, [R252+0x42000] ;  /* 0x04200000fc487984 */ /* 0x000fe80000000800 */
[----:B------:R-:W-:Y:S04]  /*2fad0*/  LDS R74, [R252+0x43000] ;  /* 0x04300000fc4a7984 */ /* 0x000fe80000000800 */
[----:B------:R-:W-:Y:S01]  /*2fae0*/  STL.64 [R1+0x1620], R76 ;  /* 0x0016204c01007387 */ /* 0x000fe20000100a00 */
[C---:B-1----:R-:W-:Y:S03]  /*2faf0*/  HMMA.1688.F32.TF32 R80, R68.reuse, R66, R172 ;  /* 0x000000424450723c */ /* 0x042fe600000810ac */
[----:B------:R1:W-:Y:S04]  /*2fb00*/  STL.64 [R1+0x1628], R78 ;  /* 0x0016284e01007387 */ /* 0x0003e80000100a00 */
[----:B------:R-:W-:Y:S01]  /*2fb10*/  LDS R73, [R0+0x42000] ;  /* 0x0420000000497984 */ /* 0x000fe20000000800 */
[C---:B------:R-:W-:Y:S03]  /*2fb20*/  HMMA.1688.F32.TF32 R128, R68.reuse, R54, R192 ;  /* 0x000000364480723c */ /* 0x040fe600000810c0 */
[----:B------:R-:W2:Y:S04]  /*2fb30*/  LDS R75, [R0+0x43000] ;  /* 0x04300000004b7984 */ /* 0x000ea80000000800 */
[----:B------:R-:W-:Y:S01]  /*2fb40*/  LDS R180, [R252+0x42180] ;  /* 0x04218000fcb47984 */ /* 0x000fe20000000800 */
[C---:B-1----:R-:W-:Y:S03]  /*2fb50*/  HMMA.1688.F32.TF32 R76, R68.reuse, R62, R176 ;  /* 0x0000003e444c723c */ /* 0x042fe600000810b0 */
[----:B------:R-:W-:Y:S04]  /*2fb60*/  LDS R182, [R252+0x43180] ;  /* 0x04318000fcb67984 */ /* 0x000fe80000000800 */
[----:B------:R-:W-:Y:S04]  /*2fb70*/  STL.64 [R1+0x1910], R80 ;  /* 0x0019105001007387 */ /* 0x000fe80000100a00 */
[----:B------:R1:W-:Y:S01]  /*2fb80*/  STL.64 [R1+0x1918], R82 ;  /* 0x0019185201007387 */ /* 0x0003e20000100a00 */
[C---:B------:R-:W-:Y:S03]  /*2fb90*/  HMMA.1688.F32.TF32 R132, R68.reuse, R50, R196 ;  /* 0x000000324484723c */ /* 0x040fe600000810c4 */
[----:B------:R-:W-:Y:S04]  /*2fba0*/  LDS R181, [R0+0x42180] ;  /* 0x0421800000b57984 */ /* 0x000fe80000000800 */
[----:B------:R-:W-:Y:S01]  /*2fbb0*/  LDS R183, [R0+0x43180] ;  /* 0x0431800000b77984 */ /* 0x000fe20000000800 */
[C---:B-1----:R-:W-:Y:S03]  /*2fbc0*/  HMMA.1688.F32.TF32 R80, R68.reuse, R6, R184 ;  /* 0x000000064450723c */ /* 0x042fe600000810b8 */
[----:B------:R-:W-:Y:S04]  /*2fbd0*/  STL.64 [R1+0x1900], R76 ;  /* 0x0019004c01007387 */ /* 0x000fe80000100a00 */
[----:B------:R1:W-:Y:S02]  /*2fbe0*/  STL.64 [R1+0x1908], R78 ;  /* 0x0019084e01007387 */ /* 0x0003e40000100a00 */
[C---:B-1----:R-:W-:Y:S02]  /*2fbf0*/  HMMA.1688.F32.TF32 R76, R68.reuse, R58, R188 ;  /* 0x0000003a444c723c */ /* 0x042fe400000810bc */
[----:B------:R-:W-:Y:S04]  /*2fc00*/  STL.64 [R1+0x18f0], R84 ;  /* 0x0018f05401007387 */ /* 0x000fe80000100a00 */
[----:B------:R-:W-:Y:S04]  /*2fc10*/  STL.64 [R1+0x18f8], R86 ;  /* 0x0018f85601007387 */ /* 0x000fe80000100a00 */
[----:B------:R-:W3:Y:S04]  /*2fc20*/  LDL.LU R248, [R1+0x1730] ;  /* 0x0017300001f87983 */ /* 0x000ee80000300800 */
[----:B------:R1:W-:Y:S04]  /*2fc30*/  STL.64 [R1+0x18e0], R80 ;  /* 0x0018e05001007387 */ /* 0x0003e80000100a00 */
[----:B------:R4:W-:Y:S05]  /*2fc40*/  STL.64 [R1+0x18e8], R82 ;  /* 0x0018e85201007387 */ /* 0x0009ea0000100a00 */
[----:B------:R-:W-:Y:S04]  /*2fc50*/  STL.64 [R1+0x18d0], R76 ;  /* 0x0018d04c01007387 */ /* 0x000fe80000100a00 */
[----:B------:R1:W-:Y:S04]  /*2fc60*/  STL.64 [R1+0x18d8], R78 ;  /* 0x0018d84e01007387 */ /* 0x0003e80000100a00 */
[----:B------:R-:W3:Y:S04]  /*2fc70*/  LDL.LU R249, [R1+0x1734] ;  /* 0x0017340001f97983 */ /* 0x000ee80000300800 */
[----:B------:R-:W3:Y:S04]  /*2fc80*/  LDL.LU R250, [R1+0x1738] ;  /* 0x0017380001fa7983 */ /* 0x000ee80000300800 */
[----:B------:R-:W3:Y:S04]  /*2fc90*/  LDL.LU R251, [R1+0x173c] ;  /* 0x00173c0001fb7983 */ /* 0x000ee80000300800 */
[----:B------:R-:W2:Y:S04]  /*2fca0*/  LDL.LU R244, [R1+0x1740] ;  /* 0x0017400001f47983 */ /* 0x000ea80000300800 */
[----:B------:R-:W2:Y:S04]  /*2fcb0*/  LDL.LU R245, [R1+0x1744] ;  /* 0x0017440001f57983 */ /* 0x000ea80000300800 */
[----:B------:R-:W2:Y:S04]  /*2fcc0*/  LDL.LU R246, [R1+0x1748] ;  /* 0x0017480001f67983 */ /* 0x000ea80000300800 */
[----:B------:R-:W2:Y:S04]  /*2fcd0*/  LDL.LU R247, [R1+0x174c] ;  /* 0x00174c0001f77983 */ /* 0x000ea80000300800 */
[----:B-1----:R-:W2:Y:S04]  /*2fce0*/  LDL.LU R80, [R1+0x1750] ;  /* 0x0017500001507983 */ /* 0x002ea80000300800 */
[----:B------:R-:W2:Y:S04]  /*2fcf0*/  LDL.LU R81, [R1+0x1754] ;  /* 0x0017540001517983 */ /* 0x000ea80000300800 */
[----:B----4-:R-:W4:Y:S04]  /*2fd00*/  LDL.LU R82, [R1+0x1758] ;  /* 0x0017580001527983 */ /* 0x010f280000300800 */
        /* <DEDUP_REMOVED lines=52> */
[----:B------:R-:W4:Y:S01]  /*30050*/  LDL.LU R243, [R1+0x172c] ;  /* 0x00172c0001f37983 */ /* 0x000f220000300800 */
[C---:B------:R-:W-:Y:S03]  /*30060*/  HMMA.1688.F32.TF32 R76, R68.reuse, R46, R200 ;  /* 0x0000002e444c723c */ /* 0x040fe600000810c8 */
[----:B------:R-:W-:Y:S04]  /*30070*/  STL.64 [R1+0x18c0], R128 ;  /* 0x0018c08001007387 */ /* 0x000fe80000100a00 */
[----:B------:R1:W-:Y:S02]  /*30080*/  STL.64 [R1+0x18c8], R130 ;  /* 0x0018c88201007387 */ /* 0x0003e40000100a00 */
[C---:B-1----:R-:W-:Y:S02]  /*30090*/  HMMA.1688.F32.TF32 R128, R68.reuse, R42, R204 ;  /* 0x0000002a4480723c */ /* 0x042fe400000810cc */
[----:B------:R-:W-:Y:S04]  /*300a0*/  STL.64 [R1+0x18b0], R132 ;  /* 0x0018b08401007387 */ /* 0x000fe80000100a00 */
[----:B------:R1:W-:Y:S08]  /*300b0*/  STL.64 [R1+0x18b8], R134 ;  /* 0x0018b88601007387 */ /* 0x0003f00000100a00 */
[----:B------:R-:W-:Y:S04]  /*300c0*/  STL.64 [R1+0x18a0], R76 ;  /* 0x0018a04c01007387 */ /* 0x000fe80000100a00 */
[----:B------:R1:W-:Y:S02]  /*300d0*/  STL.64 [R1+0x18a8], R78 ;  /* 0x0018a84e01007387 */ /* 0x0003e40000100a00 */
[C---:B-1----:R-:W-:Y:S03]  /*300e0*/  HMMA.1688.F32.TF32 R132, R68.reuse, R38, R208 ;  /* 0x000000264484723c */ /* 0x042fe600000810d0 */
[----:B------:R-:W-:Y:S05]  /*300f0*/  STL.64 [R1+0x1890], R128 ;  /* 0x0018908001007387 */ /* 0x000fea0000100a00 */
[C---:B------:R-:W-:Y:S01]  /*30100*/  HMMA.1688.F32.TF32 R76, R68.reuse, R34, R212 ;  /* 0x00000022444c723c */ /* 0x040fe200000810d4 */
[----:B------:R1:W-:Y:S07]  /*30110*/  STL.64 [R1+0x1898], R130 ;  /* 0x0018988201007387 */ /* 0x0003ee0000100a00 */
[C---:B-1----:R-:W-:Y:S07]  /*30120*/  HMMA.1688.F32.TF32 R128, R68.reuse, R30, R216 ;  /* 0x0000001e4480723c */ /* 0x042fee00000810d8 */
[----:B------:R-:W-:Y:S04]  /*30130*/  STL.64 [R1+0x1880], R132 ;  /* 0x0018808401007387 */ /* 0x000fe80000100a00 */
[----:B------:R1:W-:Y:S04]  /*30140*/  STL.64 [R1+0x1888], R134 ;  /* 0x0018888601007387 */ /* 0x0003e80000100a00 */
[----:B------:R-:W-:Y:S04]  /*30150*/  STL.64 [R1+0x1870], R76 ;  /* 0x0018704c01007387 */ /* 0x000fe80000100a00 */
[----:B------:R1:W-:Y:S02]  /*30160*/  STL.64 [R1+0x1878], R78 ;  /* 0x0018784e01007387 */ /* 0x0003e40000100a00 */
[C---:B-1----:R-:W-:Y:S02]  /*30170*/  HMMA.1688.F32.TF32 R132, R68.reuse, R26, R220 ;  /* 0x0000001a4484723c */ /* 0x042fe400000810dc */
[----:B------:R-:W-:Y:S06]  /*30180*/  STL.64 [R1+0x1860], R128 ;  /* 0x0018608001007387 */ /* 0x000fec0000100a00 */
[C---:B------:R-:W-:Y:S01]  /*30190*/  HMMA.1688.F32.TF32 R76, R68.reuse, R22, R224 ;  /* 0x00000016444c723c */ /* 0x040fe200000810e0 */
[----:B------:R1:W-:Y:S07]  /*301a0*/  STL.64 [R1+0x1868], R130 ;  /* 0x0018688201007387 */ /* 0x0003ee0000100a00 */
[C---:B-1----:R-:W-:Y:S08]  /*301b0*/  HMMA.1688.F32.TF32 R128, R68.reuse, R18, R228 ;  /* 0x000000124480723c */ /* 0x042ff000000810e4 */
        /* <DEDUP_REMOVED lines=8> */
[----:B------:R1:W-:Y:S01]  /*30240*/  STL.64 [R1+0x1828], R70 ;  /* 0x0018284601007387 */ /* 0x0003e20000100a00 */
[C---:B--2---:R-:W-:Y:S03]  /*30250*/  HMMA.1688.F32.TF32 R88, R72.reuse, R34, R88 ;  /* 0x000000224858723c */ /* 0x044fe60000081058 */
[----:B------:R-:W-:Y:S04]  /*30260*/  LDS R76, [R252+0x42080] ;  /* 0x04208000fc4c7984 */ /* 0x000fe80000000800 */
[----:B------:R-:W-:Y:S01]  /*30270*/  LDS R78, [R252+0x43080] ;  /* 0x04308000fc4e7984 */ /* 0x000fe20000000800 */
[C---:B---3--:R-:W-:Y:S03]  /*30280*/  HMMA.1688.F32.TF32 R96, R72.reuse, R42, R96 ;  /* 0x0000002a4860723c */ /* 0x048fe60000081060 */
[----:B------:R-:W-:Y:S04]  /*30290*/  LDS R77, [R0+0x42080] ;  /* 0x04208000004d7984 */ /* 0x000fe80000000800 */
[----:B------:R-:W2:Y:S01]  /*302a0*/  LDS R79, [R0+0x43080] ;  /* 0x04308000004f7984 */ /* 0x000ea20000000800 */
[C---:B----4-:R-:W-:Y:S08]  /*302b0*/  HMMA.1688.F32.TF32 R104, R72.reuse, R54, R104 ;  /* 0x000000364868723c */ /* 0x050ff00000081068 */
[C---:B------:R-:W-:Y:S08]  /*302c0*/  HMMA.1688.F32.TF32 R116, R72.reuse, R10, R116 ;  /* 0x0000000a4874723c */ /* 0x040ff00000081074 */
[C---:B-1----:R-:W-:Y:S08]  /*302d0*/  HMMA.1688.F32.TF32 R68, R72.reuse, R66, R124 ;  /* 0x000000424844723c */ /* 0x042ff0000008107c */
[C---:B------:R-:W-:Y:S11]  /*302e0*/  HMMA.1688.F32.TF32 R120, R72.reuse, R62, R120 ;  /* 0x0000003e4878723c */ /* 0x040ff60000081078 */
[----:B------:R-:W-:Y:S04]  /*302f0*/  @!UPT UIADD3 URZ, URZ, URZ, URZ ;  /* 0x0000003f3f3ff290 */ /* 0x000fe8000fffe03f */
[----:B------:R-:W-:Y:S04]  /*30300*/  STL.64 [R1+0xf0], R68 ;  /* 0x0000f04401007387 */ /* 0x000fe80000100a00 */
[----:B------:R1:W-:Y:S02]  /*30310*/  STL.64 [R1+0xf8], R70 ;  /* 0x0000f84601007387 */ /* 0x0003e40000100a00 */
[C---:B-1----:R-:W-:Y:S02]  /*30320*/  HMMA.1688.F32.TF32 R68, R72.reuse, R6, R112 ;  /* 0x000000064844723c */ /* 0x042fe40000081070 */
[----:B------:R-:W-:Y:S04]  /*30330*/  STL.64 [R1+0xe0], R120 ;  /* 0x0000e07801007387 */ /* 0x000fe80000100a00 */
[----:B------:R-:W-:Y:S02]  /*30340*/  STL.64 [R1+0xe8], R122 ;  /* 0x0000e87a01007387 */ /* 0x000fe40000100a00 */
[C---:B------:R-:W-:Y:S02]  /*30350*/  HMMA.1688.F32.TF32 R108, R72.reuse, R58, R108 ;  /* 0x0000003a486c723c */ /* 0x040fe4000008106c */
[----:B------:R-:W-:Y:S04]  /*30360*/  STL.64 [R1+0xd0], R116 ;  /* 0x0000d07401007387 */ /* 0x000fe80000100a00 */
[----:B------:R-:W-:Y:S02]  /*30370*/  STL.64 [R1+0xd8], R118 ;  /* 0x0000d87601007387 */ /* 0x000fe40000100a00 */
[C---:B------:R-:W-:Y:S02]  /*30380*/  HMMA.1688.F32.TF32 R100, R72.reuse, R46, R100 ;  /* 0x0000002e4864723c */ /* 0x040fe40000081064 */
[----:B------:R-:W-:Y:S04]  /*30390*/  LDS R116, [R252+0x42100] ;  /* 0x04210000fc747984 */ /* 0x000fe80000000800 */
[----:B------:R-:W-:Y:S04]  /*303a0*/  LDS R118, [R252+0x43100] ;  /* 0x04310000fc767984 */ /* 0x000fe80000000800 */
[----:B------:R-:W-:Y:S04]  /*303b0*/  STL.64 [R1+0xc0], R68 ;  /* 0x0000c04401007387 */ /* 0x000fe80000100a00 */
[----:B------:R1:W-:Y:S01]  /*303c0*/  STL.64 [R1+0xc8], R70 ;  /* 0x0000c84601007387 */ /* 0x0003e20000100a00 */
[C---:B------:R-:W-:Y:S03]  /*303d0*/  HMMA.1688.F32.TF32 R84, R72.reuse, R30, R84 ;  /* 0x0000001e4854723c */ /* 0x040fe60000081054 */
[----:B------:R-:W-:Y:S04]  /*303e0*/  LDS R117, [R0+0x42100] ;  /* 0x0421000000757984 */ /* 0x000fe80000000800 */
[----:B------:R-:W3:Y:S01]  /*303f0*/  LDS R119, [R0+0x43100] ;  /* 0x0431000000777984 */ /* 0x000ee20000000800 */
[C---:B-1----:R-:W-:Y:S03]  /*30400*/  HMMA.1688.F32.TF32 R68, R72.reuse, R50, R236 ;  /* 0x000000324844723c */ /* 0x042fe600000810ec */
[----:B------:R-:W-:Y:S04]  /*30410*/  STL.64 [R1+0xb0], R108 ;  /* 0x0000b06c01007387 */ /* 0x000fe80000100a00 */
[----:B------:R-:W-:Y:S04]  /*30420*/  STL.64 [R1+0xb8], R110 ;  /* 0x0000b86e01007387 */ /* 0x000fe80000100a00 */
[----:B------:R-:W-:Y:S04]  /*30430*/  STL.64 [R1+0xa0], R104 ;  /* 0x0000a06801007387 */ /* 0x000fe80000100a00 */
[----:B------:R-:W-:Y:S08]  /*30440*/  STL.64 [R1+0xa8], R106 ;  /* 0x0000a86a01007387 */ /* 0x000ff00000100a00 */
[----:B------:R-:W-:Y:S04]  /*30450*/  STL.64 [R1+0x90], R68 ;  /* 0x0000904401007387 */ /* 0x000fe80000100a00 */
[----:B------:R1:W-:Y:S02]  /*30460*/  STL.64 [R1+0x98], R70 ;  /* 0x0000984601007387 */ /* 0x0003e40000100a00 */
[C---:B-1----:R-:W-:Y:S02]  /*30470*/  HMMA.1688.F32.TF32 R68, R72.reuse, R38, R92 ;  /* 0x000000264844723c */ /* 0x042fe4000008105c */
[----:B------:R-:W-:Y:S04]  /*30480*/  STL.64 [R1+0x80], R100 ;  /* 0x0000806401007387 */ /* 0x000fe80000100a00 */
[----:B------:R-:W-:Y:S04]  /*30490*/  STL.64 [R1+0x88], R102 ;  /* 0x0000886601007387 */ /* 0x000fe80000100a00 */
[----:B------:R-:W-:Y:S04]  /*304a0*/  STL.64 [R1+0x70], R96 ;  /* 0x0000706001007387 */ /* 0x000fe80000100a00 */
[----:B------:R-:W-:Y:S09]  /*304b0*/  STL.64 [R1+0x78], R98 ;  /* 0x0000786201007387 */ /* 0x000ff20000100a00 */
[----:B------:R-:W-:Y:S04]  /*304c0*/  STL.64 [R1+0x60], R68 ;  /* 0x0000604401007387 */ /* 0x000fe80000100a00 */
[----:B------:R1:W-:Y:S02]  /*304d0*/  STL.64 [R1+0x68], R70 ;  /* 0x0000684601007387 */ /* 0x0003e40000100a00 */
[C---:B-1----:R-:W-:Y:S02]  /*304e0*/  HMMA.1688.F32.TF32 R68, R72.reuse, R26, R80 ;  /* 0x0000001a4844723c */ /* 0x042fe40000081050 */
[----:B------:R-:W-:Y:S04]  /*304f0*/  STL.64 [R1+0x50], R88 ;  /* 0x0000505801007387 */ /* 0x000fe80000100a00 */
[----:B------:R-:W-:Y:S02]  /*30500*/  STL.64 [R1+0x58], R90 ;  /* 0x0000585a01007387 */ /* 0x000fe40000100a00 */
[C---:B------:R-:W-:Y:S02]  /*30510*/  HMMA.1688.F32.TF32 R80, R72.reuse, R22, R244 ;  /* 0x000000164850723c */ /* 0x040fe400000810f4 */
[----:B------:R-:W-:Y:S04]  /*30520*/  STL.64 [R1+0x40], R84 ;  /* 0x0000405401007387 */ /* 0x000fe80000100a00 */
[----:B------:R1:W-:Y:S09]  /*30530*/  STL.64 [R1+0x48], R86 ;  /* 0x0000485601007387 */ /* 0x0003f20000100a00 */
[----:B------:R-:W-:Y:S01]  /*30540*/  STL.64 [R1+0x30], R68 ;  /* 0x0000304401007387 */ /* 0x000fe20000100a00 */
[C---:B-1----:R-:W-:Y:S03]  /*30550*/  HMMA.1688.F32.TF32 R84, R72.reuse, R18, R248 ;  /* 0x000000124854723c */ /* 0x042fe600000810f8 */
[----:B------:R1:W-:Y:S05]  /*30560*/  STL.64 [R1+0x38], R70 ;  /* 0x0000384601007387 */ /* 0x0003ea0000100a00 */
[----:B-1----:R-:W-:Y:S01]  /*30570*/  HMMA.1688.F32.TF32 R68, R72, R14, R240 ;  /* 0x0000000e4844723c */ /* 0x002fe200000810f0 */
[----:B------:R1:W-:Y:S04]  /*30580*/  STL.64 [R1+0x20], R80 ;  /* 0x0000205001007387 */ /* 0x0003e80000100a00 */
[----:B------:R4:W-:Y:S04]  /*30590*/  STL.64 [R1+0x28], R82 ;  /* 0x0000285201007387 */ /* 0x0009e80000100a00 */
[----:B-1----:R-:W2:Y:S06]  /*305a0*/  LDL.LU R80, [R1+0x1560] ;  /* 0x0015600001507983 */ /* 0x002eac0000300800 */
[----:B------:R1:W-:Y:S04]  /*305b0*/  STL.64 [R1+0x10], R84 ;  /* 0x0000105401007387 */ /* 0x0003e80000100a00 */
[----:B------:R1:W-:Y:S04]  /*305c0*/  STL.64 [R1+0x18], R86 ;  /* 0x0000185601007387 */ /* 0x0003e80000100a00 */
[----:B------:R-:W-:Y:S04]  /*305d0*/  STL.64 [R1], R68 ;  /* 0x0000004401007387 */ /* 0x000fe80000100a00 */
[----:B------:R1:W-:Y:S04]  /*305e0*/  STL.64 [R1+0x8], R70 ;  /* 0x0000084601007387 */ /* 0x0003e80000100a00 */
[----:B------:R-:W2:Y:S04]  /*305f0*/  LDL.LU R81, [R1+0x1564] ;  /* 0x0015640001517983 */ /* 0x000ea80000300800 */
[----:B----4-:R-:W2:Y:S04]  /*30600*/  LDL.LU R82, [R1+0x1568] ;  /* 0x0015680001527983 */ /* 0x010ea80000300800 */
[----:B------:R-:W2:Y:S04]  /*30610*/  LDL.LU R83, [R1+0x156c] ;  /* 0x00156c0001537983 */ /* 0x000ea80000300800 */
[----:B------:R-:W4:Y:S04]  /*30620*/  LDL.LU R96, [R1+0x15a0] ;  /* 0x0015a00001607983 */ /* 0x000f280000300800 */
[----:B------:R-:W4:Y:S04]  /*30630*/  LDL.LU R97, [R1+0x15a4] ;  /* 0x0015a40001617983 */ /* 0x000f280000300800 */
[----:B------:R-:W4:Y:S04]  /*30640*/  LDL.LU R98, [R1+0x15a8] ;  /* 0x0015a80001627983 */ /* 0x000f280000300800 */
[----:B------:R-:W4:Y:S04]  /*30650*/  LDL.LU R99, [R1+0x15ac] ;  /* 0x0015ac0001637983 */ /* 0x000f280000300800 */
        /* <DEDUP_REMOVED lines=36> */
[----:B-1----:R-:W3:Y:S04]  /*308a0*/  LDL.LU R84, [R1+0x1570] ;  /* 0x0015700001547983 */ /* 0x002ee80000300800 */
        /* <DEDUP_REMOVED lines=11> */
[C---:B--2---:R-:W-:Y:S08]  /*30960*/  HMMA.1688.F32.TF32 R212, R76.reuse, R30, R80 ;  /* 0x0000001e4cd4723c */ /* 0x044ff00000081050 */
[C---:B----4-:R-:W-:Y:S08]  /*30970*/  HMMA.1688.F32.TF32 R228, R76.reuse, R46, R96 ;  /* 0x0000002e4ce4723c */ /* 0x050ff00000081060 */
[C---:B---3--:R-:W-:Y:S08]  /*30980*/  HMMA.1688.F32.TF32 R72, R76.reuse, R62, R112 ;  /* 0x0000003e4c48723c */ /* 0x048ff00000081070 */
[C---:B------:R-:W-:Y:S08]  /*30990*/  HMMA.1688.F32.TF32 R120, R76.reuse, R66, R120 ;  /* 0x000000424c78723c */ /* 0x040ff00000081078 */
[C---:B------:R-:W-:Y:S11]  /*309a0*/  HMMA.1688.F32.TF32 R68, R76.reuse, R10, R108 ;  /* 0x0000000a4c44723c */ /* 0x040ff6000008106c */
[----:B------:R-:W-:Y:S04]  /*309b0*/  @!UPT UIADD3 URZ, URZ, URZ, URZ ;  /* 0x0000003f3f3ff290 */ /* 0x000fe8000fffe03f */
[----:B------:R-:W-:Y:S01]  /*309c0*/  STL.64 [R1+0x150], R120 ;  /* 0x0001507801007387 */ /* 0x000fe20000100a00 */
[C---:B------:R-:W-:Y:S03]  /*309d0*/  HMMA.1688.F32.TF32 R104, R76.reuse, R6, R104 ;  /* 0x000000064c68723c */ /* 0x040fe60000081068 */
[----:B------:R-:W-:Y:S04]  /*309e0*/  STL.64 [R1+0x158], R122 ;  /* 0x0001587a01007387 */ /* 0x000fe80000100a00 */
[----:B------:R-:W-:Y:S01]  /*309f0*/  STL.64 [R1+0x140], R72 ;  /* 0x0001404801007387 */ /* 0x000fe20000100a00 */
[C---:B------:R-:W-:Y:S03]  /*30a00*/  HMMA.1688.F32.TF32 R244, R76.reuse, R50, R244 ;  /* 0x000000324cf4723c */ /* 0x040fe600000810f4 */
[----:B------:R1:W-:Y:S04]  /*30a10*/  STL.64 [R1+0x148], R74 ;  /* 0x0001484a01007387 */ /* 0x0003e80000100a00 */
[----:B------:R-:W-:Y:S04]  /*30a20*/  STL.64 [R1+0x130], R68 ;  /* 0x0001304401007387 */ /* 0x000fe80000100a00 */
[----:B------:R2:W-:Y:S01]  /*30a30*/  STL.64 [R1+0x138], R70 ;  /* 0x0001384601007387 */ /* 0x0005e20000100a00 */
[C---:B-1----:R-:W-:Y:S08]  /*30a40*/  HMMA.1688.F32.TF32 R72, R76.reuse, R58, R236 ;  /* 0x0000003a4c48723c */ /* 0x042ff000000810ec */
[C---:B--2---:R-:W-:Y:S08]  /*30a50*/  HMMA.1688.F32.TF32 R68, R76.reuse, R54, R100 ;  /* 0x000000364c44723c */ /* 0x044ff00000081064 */
[C---:B------:R-:W-:Y:S08]  /*30a60*/  HMMA.1688.F32.TF32 R224, R76.reuse, R42, R92 ;  /* 0x0000002a4ce0723c */ /* 0x040ff0000008105c */
[C---:B------:R-:W-:Y:S08]  /*30a70*/  HMMA.1688.F32.TF32 R220, R76.reuse, R38, R88 ;  /* 0x000000264cdc723c */ /* 0x040ff00000081058 */
[C---:B------:R-:W-:Y:S01]  /*30a80*/  HMMA.1688.F32.TF32 R216, R76.reuse, R34, R84 ;  /* 0x000000224cd8723c */ /* 0x040fe20000081054 */
[----:B------:R-:W-:Y:S04]  /*30a90*/  STL.64 [R1+0x120], R104 ;  /* 0x0001206801007387 */ /* 0x000fe80000100a00 */
[----:B------:R-:W-:Y:S04]  /*30aa0*/  STL.64 [R1+0x128], R106 ;  /* 0x0001286a01007387 */ /* 0x000fe80000100a00 */
[----:B------:R-:W-:Y:S01]  /*30ab0*/  STL.64 [R1+0x110], R72 ;  /* 0x0001104801007387 */ /* 0x000fe20000100a00 */
[C---:B------:R-:W-:Y:S03]  /*30ac0*/  HMMA.1688.F32.TF32 R208, R76.reuse, R26, R248 ;  /* 0x0000001a4cd0723c */ /* 0x040fe600000810f8 */
[----:B------:R-:W-:Y:S04]  /*30ad0*/  STL.64 [R1+0x118], R74 ;  /* 0x0001184a01007387 */ /* 0x000fe80000100a00 */
[----:B------:R-:W-:Y:S04]  /*30ae0*/  STL.64 [R1+0x3280], R246 ;  /* 0x003280f601007387 */ /* 0x000fe80000100a00 */
[----:B------:R-:W-:Y:S04]  /*30af0*/  STL.64 [R1+0x100], R68 ;  /* 0x0001004401007387 */ /* 0x000fe80000100a00 */
[----:B------:R1:W-:Y:S04]  /*30b00*/  STL.64 [R1+0x108], R70 ;  /* 0x0001084601007387 */ /* 0x0003e80000100a00 */
[----:B------:R-:W-:Y:S04]  /*30b10*/  STL.64 [R1+0x3278], R244 ;  /* 0x003278f401007387 */ /* 0x000fe80000100a00 */
[----:B------:R-:W-:Y:S04]  /*30b20*/  STL.64 [R1+0x3290], R230 ;  /* 0x003290e601007387 */ /* 0x000fe80000100a00 */
[----:B------:R2:W-:Y:S04]  /*30b30*/  STL.64 [R1+0x3288], R228 ;  /* 0x003288e401007387 */ /* 0x0005e80000100a00 */
[----:B------:R-:W-:Y:S04]  /*30b40*/  STL.64 [R1+0x32a0], R226 ;  /* 0x0032a0e201007387 */ /* 0x000fe80000100a00 */
[----:B------:R3:W-:Y:S04]  /*30b50*/  STL.64 [R1+0x3298], R224 ;  /* 0x003298e001007387 */ /* 0x0007e80000100a00 */
[----:B------:R-:W-:Y:S04]  /*30b60*/  STL.64 [R1+0x32b0], R222 ;  /* 0x0032b0de01007387 */ /* 0x000fe80000100a00 */
[----:B------:R4:W-:Y:S04]  /*30b70*/  STL.64 [R1+0x32a8], R220 ;  /* 0x0032a8dc01007387 */ /* 0x0009e80000100a00 */
[----:B------:R-:W-:Y:S04]  /*30b80*/  STL.64 [R1+0x32c0], R218 ;  /* 0x0032c0da01007387 */ /* 0x000fe80000100a00 */
[----:B------:R-:W-:Y:S04]  /*30b90*/  STL.64 [R1+0x32b8], R216 ;  /* 0x0032b8d801007387 */ /* 0x000fe80000100a00 */
[----:B------:R-:W-:Y:S04]  /*30ba0*/  STL.64 [R1+0x32d0], R214 ;  /* 0x0032d0d601007387 */ /* 0x000fe80000100a00 */
[----:B------:R1:W-:Y:S04]  /*30bb0*/  STL.64 [R1+0x32c8], R212 ;  /* 0x0032c8d401007387 */ /* 0x0003e80000100a00 */
[----:B------:R-:W-:Y:S04]  /*30bc0*/  STL.64 [R1+0x32e0], R210 ;  /* 0x0032e0d201007387 */ /* 0x000fe80000100a00 */
        /* <DEDUP_REMOVED lines=33> */
[C---:B-1----:R-:W-:Y:S03]  /*30de0*/  HMMA.1688.F32.TF32 R68, R76.reuse, R22, R240 ;  /* 0x000000164c44723c */ /* 0x042fe600000810f0 */
[----:B------:R-:W4:Y:S04]  /*30df0*/  LDL.LU R240, [R1+0x13b0] ;  /* 0x0013b00001f07983 */ /* 0x000f280000300800 */
[----:B------:R-:W4:Y:S04]  /*30e00*/  LDL.LU R241, [R1+0x13b4] ;  /* 0x0013b40001f17983 */ /* 0x000f280000300800 */
[----:B------:R-:W4:Y:S04]  /*30e10*/  LDL.LU R242, [R1+0x13b8] ;  /* 0x0013b80001f27983 */ /* 0x000f280000300800 */
[----:B------:R-:W4:Y:S08]  /*30e20*/  LDL.LU R243, [R1+0x13bc] ;  /* 0x0013bc0001f37983 */ /* 0x000f300000300800 */
[----:B------:R-:W-:Y:S04]  /*30e30*/  STL.64 [R1+0x32f0], R70 ;  /* 0x0032f04601007387 */ /* 0x000fe80000100a00 */
[----:B------:R1:W-:Y:S01]  /*30e40*/  STL.64 [R1+0x32e8], R68 ;  /* 0x0032e84401007387 */ /* 0x0003e20000100a00 */
[C---:B--2---:R-:W-:Y:S08]  /*30e50*/  HMMA.1688.F32.TF32 R72, R76.reuse, R18, R236 ;  /* 0x000000124c48723c */ /* 0x044ff000000810ec */
[----:B------:R-:W-:Y:S08]  /*30e60*/  HMMA.1688.F32.TF32 R76, R76, R14, R100 ;  /* 0x0000000e4c4c723c */ /* 0x000ff00000081064 */
[C---:B---3--:R-:W-:Y:S08]  /*30e70*/  HMMA.1688.F32.TF32 R132, R116.reuse, R6, R84 ;  /* 0x000000067484723c */ /* 0x048ff00000081054 */
[C---:B----4-:R-:W-:Y:S08]  /*30e80*/  HMMA.1688.F32.TF32 R120, R116.reuse, R66, R96 ;  /* 0x000000427478723c */ /* 0x050ff00000081060 */
[C---:B------:R-:W-:Y:S01]  /*30e90*/  HMMA.1688.F32.TF32 R124, R116.reuse, R62, R92 ;  /* 0x0000003e747c723c */ /* 0x040fe2000008105c */
[----:B------:R-:W-:Y:S07]  /*30ea0*/  STL.64 [R1+0x3300], R74 ;  /* 0x0033004a01007387 */ /* 0x000fee0000100a00 */
[C---:B------:R-:W-:Y:S01]  /*30eb0*/  HMMA.1688.F32.TF32 R128, R116.reuse, R10, R88 ;  /* 0x0000000a7480723c */ /* 0x040fe20000081058 */
[----:B------:R-:W-:Y:S07]  /*30ec0*/  STL.64 [R1+0x32f8], R72 ;  /* 0x0032f84801007387 */ /* 0x000fee0000100a00 */
[C---:B------:R-:W-:Y:S01]  /*30ed0*/  HMMA.1688.F32.TF32 R136, R116.reuse, R58, R80 ;  /* 0x0000003a7488723c */ /* 0x040fe20000081050 */
[----:B------:R-:W-:Y:S07]  /*30ee0*/  STL.64 [R1+0x3310], R78 ;  /* 0x0033104e01007387 */ /* 0x000fee0000100a00 */
[C---:B------:R-:W-:Y:S01]  /*30ef0*/  HMMA.1688.F32.TF32 R140, R116.reuse, R54, R248 ;  /* 0x00000036748c723c */ /* 0x040fe200000810f8 */
        /* <DEDUP_REMOVED lines=50> */
[----:B------:R-:W-:Y:S04]  /*31220*/  STL.64 [R1+0x3330], R82 ;  /* 0x0033305201007387 */ /* 0x000fe80000100a00 */
[----:B------:R-:W-:Y:S01]  /*31230*/  STL.64 [R1+0x3328], R80 ;  /* 0x0033285001007387 */ /* 0x000fe20000100a00 */
[C---:B----4-:R-:W-:Y:S03]  /*31240*/  HMMA.1688.F32.TF32 R84, R116.reuse, R46, R240 ;  /* 0x0000002e7454723c */ /* 0x050fe600000810f0 */
[----:B------:R-:W4:Y:S04]  /*31250*/  LDL.LU R240, [R1+0x1210] ;  /* 0x0012100001f07983 */ /* 0x000f280000300800 */
[----:B------:R-:W4:Y:S04]  /*31260*/  LDL.LU R241, [R1+0x1214] ;  /* 0x0012140001f17983 */ /* 0x000f280000300800 */
[----:B------:R-:W4:Y:S04]  /*31270*/  LDL.LU R242, [R1+0x1218] ;  /* 0x0012180001f27983 */ /* 0x000f280000300800 */
[----:B------:R-:W4:Y:S01]  /*31280*/  LDL.LU R243, [R1+0x121c] ;  /* 0x00121c0001f37983 */ /* 0x000f220000300800 */
[C---:B--2---:R-:W-:Y:S08]  /*31290*/  HMMA.1688.F32.TF32 R88, R116.reuse, R42, R88 ;  /* 0x0000002a7458723c */ /* 0x044ff00000081058 */
[C---:B---3--:R-:W-:Y:S08]  /*312a0*/  HMMA.1688.F32.TF32 R104, R116.reuse, R26, R104 ;  /* 0x0000001a7468723c */ /* 0x048ff00000081068 */
        /* <DEDUP_REMOVED lines=24> */
[----:B------:R-:W-:Y:S04]  /*31430*/  LDS R236, [R252+0x42200] ;  /* 0x04220000fcec7984 */ /* 0x000fe80000000800 */
[----:B------:R-:W-:Y:S04]  /*31440*/  LDS R238, [R252+0x43200] ;  /* 0x04320000fcee7984 */ /* 0x000fe80000000800 */
[----:B------:R-:W-:Y:S04]  /*31450*/  LDS R237, [R0+0x42200] ;  /* 0x0422000000ed7984 */ /* 0x000fe80000000800 */
[----:B------:R-:W2:Y:S01]  /*31460*/  LDS R239, [R0+0x43200] ;  /* 0x0432000000ef7984 */ /* 0x000ea20000000800 */
[----:B----4-:R-:W-:Y:S03]  /*31470*/  HMMA.1688.F32.TF32 R184, R180, R66, R240 ;  /* 0x00000042b4b8723c */ /* 0x010fe600000810f0 */
        /* <DEDUP_REMOVED lines=28> */
[----:B-1----:R-:W2:Y:S04]  /*31640*/  LDL.LU R68, [R1+0xea0] ;  /* 0x000ea00001447983 */ /* 0x002ea80000300800 */
        /* <DEDUP_REMOVED lines=79> */
[C---:B--2---:R-:W-:Y:S03]  /*31b40*/  HMMA.1688.F32.TF32 R68, R236.reuse, R10, R68 ;  /* 0x0000000aec44723c */ /* 0x044fe60000081044 */
[----:B------:R-:W-:Y:S04]  /*31b50*/  STL.64 [R1+0x33d0], R186 ;  /* 0x0033d0ba01007387 */ /* 0x000fe80000100a00 */
[----:B------:R-:W-:Y:S01]  /*31b60*/  STL.64 [R1+0x33c8], R184 ;  /* 0x0033c8b801007387 */ /* 0x000fe20000100a00 */
[C---:B---3--:R-:W-:Y:S08]  /*31b70*/  HMMA.1688.F32.TF32 R76, R236.reuse, R66, R76 ;  /* 0x00000042ec4c723c */ /* 0x048ff0000008104c */
[C---:B----4-:R-:W-:Y:S11]  /*31b80*/  HMMA.1688.F32.TF32 R72, R236.reuse, R62, R72 ;  /* 0x0000003eec48723c */ /* 0x050ff60000081048 */
[----:B------:R-:W-:Y:S04]  /*31b90*/  @!UPT UIADD3 URZ, URZ, URZ, URZ ;  /* 0x0000003f3f3ff290 */ /* 0x000fe8000fffe03f */
[----:B------:R-:W-:Y:S04]  /*31ba0*/  STL.64 [R1+0x160], R76 ;  /* 0x0001604c01007387 */ /* 0x000fe80000100a00 */
[----:B------:R1:W-:Y:S02]  /*31bb0*/  STL.64 [R1+0x168], R78 ;  /* 0x0001684e01007387 */ /* 0x0003e40000100a00 */
[C---:B-1----:R-:W-:Y:S02]  /*31bc0*/  HMMA.1688.F32.TF32 R76, R236.reuse, R6, R208 ;  /* 0x00000006ec4c723c */ /* 0x042fe400000810d0 */
[----:B------:R-:W-:Y:S04]  /*31bd0*/  STL.64 [R1+0x170], R72 ;  /* 0x0001704801007387 */ /* 0x000fe80000100a00 */
[----:B------:R1:W-:Y:S04]  /*31be0*/  STL.64 [R1+0x178], R74 ;  /* 0x0001784a01007387 */ /* 0x0003e80000100a00 */
[----:B------:R-:W-:Y:S04]  /*31bf0*/  STL.64 [R1+0x180], R68 ;  /* 0x0001804401007387 */ /* 0x000fe80000100a00 */
[----:B------:R2:W-:Y:S01]  /*31c00*/  STL.64 [R1+0x188], R70 ;  /* 0x0001884601007387 */ /* 0x0005e20000100a00 */
[C---:B-1----:R-:W-:Y:S08]  /*31c10*/  HMMA.1688.F32.TF32 R72, R236.reuse, R58, R212 ;  /* 0x0000003aec48723c */ /* 0x042ff000000810d4 */
[C---:B--2---:R-:W-:Y:S01]  /*31c20*/  HMMA.1688.F32.TF32 R68, R236.reuse, R54, R216 ;  /* 0x00000036ec44723c */ /* 0x044fe200000810d8 */
[----:B------:R-:W-:Y:S04]  /*31c30*/  STL.64 [R1+0x190], R76 ;  /* 0x0001904c01007387 */ /* 0x000fe80000100a00 */
[----:B------:R1:W-:Y:S10]  /*31c40*/  STL.64 [R1+0x198], R78 ;  /* 0x0001984e01007387 */ /* 0x0003f40000100a00 */
        /* <DEDUP_REMOVED lines=10> */
[C---:B-1----:R-:W-:Y:S03]  /*31cf0*/  HMMA.1688.F32.TF32 R76, R236.reuse, R38, R244 ;  /* 0x00000026ec4c723c */ /* 0x042fe600000810f4 */
[----:B------:R1:W-:Y:S04]  /*31d00*/  STL.64 [R1+0xac8], R74 ;  /* 0x000ac84a01007387 */ /* 0x0003e80000100a00 */
[----:B------:R-:W-:Y:S04]  /*31d10*/  STL.64 [R1+0xae0], R68 ;  /* 0x000ae04401007387 */ /* 0x000fe80000100a00 */
[----:B------:R2:W-:Y:S01]  /*31d20*/  STL.64 [R1+0xae8], R70 ;  /* 0x000ae84601007387 */ /* 0x0005e20000100a00 */
[C---:B-1----:R-:W-:Y:S08]  /*31d30*/  HMMA.1688.F32.TF32 R72, R236.reuse, R34, R248 ;  /* 0x00000022ec48723c */ /* 0x042ff000000810f8 */
[----:B--2---:R-:W-:Y:S03]  /*31d40*/  HMMA.1688.F32.TF32 R68, R236, R30, R240 ;  /* 0x0000001eec44723c */ /* 0x004fe600000810f0 */
[----:B------:R-:W-:Y:S04]  /*31d50*/  STL.64 [R1+0xb00], R76 ;  /* 0x000b004c01007387 */ /* 0x000fe80000100a00 */
[----:B------:R-:W-:Y:S04]  /*31d60*/  STL.64 [R1+0xb08], R78 ;  /* 0x000b084e01007387 */ /* 0x000fe80000100a00 */
[----:B------:R-:W2:Y:S04]  /*31d70*/  LDL.LU R244, [R1+0x3d0] ;  /* 0x0003d00001f47983 */ /* 0x000ea80000300800 */
[----:B------:R1:W-:Y:S04]  /*31d80*/  STL.64 [R1+0xb20], R72 ;  /* 0x000b204801007387 */ /* 0x0003e80000100a00 */
[----:B------:R3:W-:Y:S04]  /*31d90*/  STL.64 [R1+0xb28], R74 ;  /* 0x000b284a01007387 */ /* 0x0007e80000100a00 */
        /* <DEDUP_REMOVED lines=27> */
[----:B---3--:R-:W2:Y:S04]  /*31f50*/  LDL.LU R74, [R1+0x468] ;  /* 0x00046800014a7983 */ /* 0x008ea80000300800 */
[----:B------:R-:W2:Y:S04]  /*31f60*/  LDL.LU R75, [R1+0x46c] ;  /* 0x00046c00014b7983 */ /* 0x000ea80000300800 */
[----:B------:R-:W3:Y:S04]  /*31f70*/  LDL.LU R76, [R1+0x470] ;  /* 0x00047000014c7983 */ /* 0x000ee80000300800 */
[----:B------:R-:W3:Y:S04]  /*31f80*/  LDL.LU R77, [R1+0x474] ;  /* 0x00047400014d7983 */ /* 0x000ee80000300800 */
[----:B------:R-:W3:Y:S04]  /*31f90*/  LDL.LU R78, [R1+0x478] ;  /* 0x00047800014e7983 */ /* 0x000ee80000300800 */
[----:B------:R-:W3:Y:S04]  /*31fa0*/  LDL.LU R79, [R1+0x47c] ;  /* 0x00047c00014f7983 */ /* 0x000ee80000300800 */
        /* <DEDUP_REMOVED lines=48> */
[----:B----4-:R-:W4:Y:S04]  /*322b0*/  LDL.LU R68, [R1+0x450] ;  /* 0x0004500001447983 */ /* 0x010f280000300800 */
        /* <DEDUP_REMOVED lines=25> */
[-C--:B------:R-:W-:Y:S01]  /*32450*/  HMMA.1688.F32.TF32 R180, R180, R14.reuse, R232 ;  /* 0x0000000eb4b4723c */ /* 0x080fe200000810e8 */
[----:B------:R-:W-:Y:S04]  /*32460*/  LDS R232, [R252+0x42280] ;  /* 0x04228000fce87984 */ /* 0x000fe80000000800 */
[----:B------:R-:W-:Y:S04]  /*32470*/  LDS R234, [R252+0x43280] ;  /* 0x04328000fcea7984 */ /* 0x000fe80000000800 */
[----:B------:R-:W-:Y:S04]  /*32480*/  LDS R233, [R0+0x42280] ;  /* 0x0422800000e97984 */ /* 0x000fe80000000800 */
[----:B------:R-:W1:Y:S01]  /*32490*/  LDS R235, [R0+0x43280] ;  /* 0x0432800000eb7984 */ /* 0x000e620000000800 */
[C---:B--2---:R-:W-:Y:S08]  /*324a0*/  HMMA.1688.F32.TF32 R84, R236.reuse, R14, R84 ;  /* 0x0000000eec54723c */ /* 0x044ff00000081054 */
[C---:B---3--:R-:W-:Y:S08]  /*324b0*/  HMMA.1688.F32.TF32 R92, R236.reuse, R22, R92 ;  /* 0x00000016ec5c723c */ /* 0x048ff0000008105c */
[C---:B------:R-:W-:Y:S08]  /*324c0*/  HMMA.1688.F32.TF32 R96, R236.reuse, R26, R96 ;  /* 0x0000001aec60723c */ /* 0x040ff00000081060 */
[----:B------:R-:W-:Y:S01]  /*324d0*/  HMMA.1688.F32.TF32 R88, R236, R18, R88 ;  /* 0x00000012ec58723c */ /* 0x000fe20000081058 */
[----:B------:R-:W-:Y:S04]  /*324e0*/  LDS R236, [R252+0x42300] ;  /* 0x04230000fcec7984 */ /* 0x000fe80000000800 */
[----:B------:R-:W-:Y:S10]  /*324f0*/  LDS R238, [R252+0x43300] ;  /* 0x04330000fcee7984 */ /* 0x000ff40000000800 */
        /* <DEDUP_REMOVED lines=9> */
[----:B------:R-:W2:Y:S01]  /*32590*/  LDS R239, [R0+0x43300] ;  /* 0x0433000000ef7984 */ /* 0x000ea20000000800 */
[C---:B-1----:R-:W-:Y:S03]  /*325a0*/  HMMA.1688.F32.TF32 R84, R232.reuse, R66, R240 ;  /* 0x00000042e854723c */ /* 0x042fe600000810f0 */
[----:B------:R-:W-:Y:S04]  /*325b0*/  LDS R240, [R252+0x42380] ;  /* 0x04238000fcf07984 */ /* 0x000fe80000000800 */
[----:B------:R-:W-:Y:S01]  /*325c0*/  LDS R242, [R252+0x43380] ;  /* 0x04338000fcf27984 */ /* 0x000fe20000000800 */
[C---:B------:R-:W-:Y:S03]  /*325d0*/  HMMA.1688.F32.TF32 R88, R232.reuse, R62, R80 ;  /* 0x0000003ee858723c */ /* 0x040fe60000081050 */
[----:B------:R-:W-:Y:S04]  /*325e0*/  LDS R241, [R0+0x42380] ;  /* 0x0423800000f17984 */ /* 0x000fe80000000800 */
[----:B------:R-:W1:Y:S01]  /*325f0*/  LDS R243, [R0+0x43380] ;  /* 0x0433800000f37984 */ /* 0x000e620000000800 */
[C---:B------:R-:W-:Y:S07]  /*32600*/  HMMA.1688.F32.TF32 R80, R232.reuse, R6, R136 ;  /* 0x00000006e850723c */ /* 0x040fee0000081088 */
[----:B------:R-:W-:Y:S04]  /*32610*/  STL.64 [R1+0xdc0], R84 ;  /* 0x000dc05401007387 */ /* 0x000fe80000100a00 */
[----:B------:R3:W-:Y:S02]  /*32620*/  STL.64 [R1+0xdc8], R86 ;  /* 0x000dc85601007387 */ /* 0x0007e40000100a00 */
[C---:B---3--:R-:W-:Y:S02]  /*32630*/  HMMA.1688.F32.TF32 R84, R232.reuse, R10, R140 ;  /* 0x0000000ae854723c */ /* 0x048fe4000008108c */
[----:B------:R-:W-:Y:S04]  /*32640*/  STL.64 [R1+0xdb0], R88 ;  /* 0x000db05801007387 */ /* 0x000fe80000100a00 */
[----:B------:R3:W-:Y:S02]  /*32650*/  STL.64 [R1+0xdb8], R90 ;  /* 0x000db85a01007387 */ /* 0x0007e40000100a00 */
[C---:B---3--:R-:W-:Y:S11]  /*32660*/  HMMA.1688.F32.TF32 R88, R232.reuse, R58, R132 ;  /* 0x0000003ae858723c */ /* 0x048ff60000081084 */
[----:B------:R-:W-:Y:S04]  /*32670*/  @!UPT UIADD3 URZ, URZ, URZ, URZ ;  /* 0x0000003f3f3ff290 */ /* 0x000fe8000fffe03f */
[----:B------:R-:W-:Y:S04]  /*32680*/  STL.64 [R1+0xda0], R84 ;  /* 0x000da05401007387 */ /* 0x000fe80000100a00 */
[----:B------:R3:W-:Y:S04]  /*32690*/  STL.64 [R1+0xda8], R86 ;  /* 0x000da85601007387 */ /* 0x0007e80000100a00 */
[----:B------:R-:W-:Y:S04]  /*326a0*/  STL.64 [R1+0xd90], R80 ;  /* 0x000d905001007387 */ /* 0x000fe80000100a00 */
[----:B------:R1:W-:Y:S01]  /*326b0*/  STL.64 [R1+0xd98], R82 ;  /* 0x000d985201007387 */ /* 0x0003e20000100a00 */
[C---:B---3--:R-:W-:Y:S08]  /*326c0*/  HMMA.1688.F32.TF32 R84, R232.reuse, R54, R128 ;  /* 0x00000036e854723c */ /* 0x048ff00000081080 */
[C---:B-1----:R-:W-:Y:S01]  /*326d0*/  HMMA.1688.F32.TF32 R80, R232.reuse, R50, R124 ;  /* 0x00000032e850723c */ /* 0x042fe2000008107c */
        /* <DEDUP_REMOVED lines=8> */
[C---:B---3--:R-:W-:Y:S08]  /*32760*/  HMMA.1688.F32.TF32 R80, R232.reuse, R38, R72 ;  /* 0x00000026e850723c */ /* 0x048ff00000081048 */
[C---:B----4-:R-:W-:Y:S08]  /*32770*/  HMMA.1688.F32.TF32 R76, R232.reuse, R34, R68 ;  /* 0x00000022e84c723c */ /* 0x050ff00000081044 */
        /* <DEDUP_REMOVED lines=13> */
[----:B------:R-:W-:Y:S04]  /*32850*/  STL.64 [R1+0xd10], R68 ;  /* 0x000d104401007387 */ /* 0x000fe80000100a00 */
[----:B------:R1:W-:Y:S01]  /*32860*/  STL.64 [R1+0xd18], R70 ;  /* 0x000d184601007387 */ /* 0x0003e20000100a00 */
[C---:B---3--:R-:W-:Y:S08]  /*32870*/  HMMA.1688.F32.TF32 R72, R232.reuse, R18, R220 ;  /* 0x00000012e848723c */ /* 0x048ff000000810dc */
[----:B-1----:R-:W-:Y:S07]  /*32880*/  HMMA.1688.F32.TF32 R68, R232, R14, R224 ;  /* 0x0000000ee844723c */ /* 0x002fee00000810e0 */
[----:B------:R-:W-:Y:S04]  /*32890*/  STL.64 [R1+0xd00], R76 ;  /* 0x000d004c01007387 */ /* 0x000fe80000100a00 */
[----:B------:R2:W-:Y:S04]  /*328a0*/  STL.64 [R1+0xd08], R78 ;  /* 0x000d084e01007387 */ /* 0x0005e80000100a00 */
[----:B------:R-:W-:Y:S04]  /*328b0*/  STL.64 [R1+0xcf0], R72 ;  /* 0x000cf04801007387 */ /* 0x000fe80000100a00 */
[----:B------:R1:W-:Y:S01]  /*328c0*/  STL.64 [R1+0xcf8], R74 ;  /* 0x000cf84a01007387 */ /* 0x0003e20000100a00 */
[C---:B--2---:R-:W-:Y:S03]  /*328d0*/  HMMA.1688.F32.TF32 R76, R236.reuse, R66, R228 ;  /* 0x00000042ec4c723c */ /* 0x044fe600000810e4 */
[----:B------:R-:W-:Y:S04]  /*328e0*/  STL.64 [R1+0xcd0], R68 ;  /* 0x000cd04401007387 */ /* 0x000fe80000100a00 */
[----:B------:R2:W-:Y:S01]  /*328f0*/  STL.64 [R1+0xcd8], R70 ;  /* 0x000cd84601007387 */ /* 0x0005e20000100a00 */
[C---:B-1----:R-:W-:Y:S08]  /*32900*/  HMMA.1688.F32.TF32 R72, R236.reuse, R62, R244 ;  /* 0x0000003eec48723c */ /* 0x042ff000000810f4 */
[----:B--2---:R-:W-:Y:S01]  /*32910*/  HMMA.1688.F32.TF32 R68, R236, R10, R248 ;  /* 0x0000000aec44723c */ /* 0x004fe200000810f8 */
[----:B------:R-:W-:-:S06]  /*32920*/  IMAD.MOV.U32 R244, RZ, RZ, R40 ;  /* 0x000000fffff47224 */ /* 0x000fcc00078e0028 */
[----:B------:R-:W-:Y:S04]  /*32930*/  STL.64 [R1+0xef0], R76 ;  /* 0x000ef04c01007387 */ /* 0x000fe80000100a00 */
[----:B------:R-:W-:Y:S04]  /*32940*/  STL.64 [R1+0xef8], R78 ;  /* 0x000ef84e01007387 */ /* 0x000fe80000100a00 */
[----:B------:R1:W-:Y:S01]  /*32950*/  STL.64 [R1+0xfe0], R72 ;  /* 0x000fe04801007387 */ /* 0x0003e20000100a00 */
[----:B------:R-:W-:-:S03]  /*32960*/  MOV R245, R41 ;  /* 0x0000002900f57202 */ /* 0x000fc60000000f00 */
[----:B------:R2:W-:Y:S01]  /*32970*/  STL.64 [R1+0xfe8], R74 ;  /* 0x000fe84a01007387 */ /* 0x0005e20000100a00 */
[----:B------:R-:W-:-:S03]  /*32980*/  IMAD.MOV.U32 R246, RZ, RZ, R45 ;  /* 0x000000fffff67224 */ /* 0x000fc600078e002d */
[----:B------:R-:W3:Y:S01]  /*32990*/  LDL.LU R40, [R1+0x3444] ;  /* 0x0034440001287983 */ /* 0x000ee20000300800 */
[----:B------:R-:W-:-:S03]  /*329a0*/  IMAD.MOV.U32 R247, RZ, RZ, R44 ;  /* 0x000000fffff77224 */ /* 0x000fc600078e002c */
[----:B------:R-:W-:Y:S01]  /*329b0*/  STL.64 [R1+0xfd0], R68 ;  /* 0x000fd04401007387 */ /* 0x000fe20000100a00 */
[----:B------:R-:W-:-:S03]  /*329c0*/  IMAD.MOV.U32 R228, RZ, RZ, R60 ;  /* 0x000000ffffe47224 */ /* 0x000fc600078e003c */
[----:B------:R-:W-:Y:S01]  /*329d0*/  STL.64 [R1+0xfd8], R70 ;  /* 0x000fd84601007387 */ /* 0x000fe20000100a00 */
[----:B------:R-:W-:-:S03]  /*329e0*/  IMAD.MOV.U32 R229, RZ, RZ, R61 ;  /* 0x000000ffffe57224 */ /* 0x000fc600078e003d */
[----:B------:R-:W4:Y:S04]  /*329f0*/  LDL.LU R41, [R1+0x3440] ;  /* 0x0034400001297983 */ /* 0x000f280000300800 */
[----:B------:R-:W2:Y:S04]  /*32a00*/  LDL.LU R45, [R1+0x343c] ;  /* 0x00343c00012d7983 */ /* 0x000ea80000300800 */
[----:B------:R-:W2:Y:S04]  /*32a10*/  LDL.LU R44, [R1+0x3438] ;  /* 0x00343800012c7983 */ /* 0x000ea80000300800 */
[----:B------:R-:W2:Y:S04]  /*32a20*/  LDL.LU R60, [R1+0x3434] ;  /* 0x00343400013c7983 */ /* 0x000ea80000300800 */
[----:B------:R-:W3:Y:S01]  /*32a30*/  LDL.LU R61, [R1+0x3430] ;  /* 0x00343000013d7983 */ /* 0x000ee20000300800 */
[----:B------:R-:W-:-:S02]  /*32a40*/  IMAD.MOV.U32 R230, RZ, RZ, R57 ;  /* 0x000000ffffe67224 */ /* 0x000fc400078e0039 */
[----:B------:R-:W-:Y:S01]  /*32a50*/  IMAD.MOV.U32 R231, RZ, RZ, R56 ;  /* 0x000000ffffe77224 */ /* 0x000fe200078e0038 */
[----:B------:R-:W4:Y:S01]  /*32a60*/  LDL.LU R57, [R1+0x342c] ;  /* 0x00342c0001397983 */ /* 0x000f220000300800 */
[----:B------:R-:W-:Y:S02]  /*32a70*/  IMAD.MOV.U32 R224, RZ, RZ, R49 ;  /* 0x000000ffffe07224 */ /* 0x000fe400078e0031 */
[----:B------:R-:W-:Y:S01]  /*32a80*/  IMAD.MOV.U32 R225, RZ, RZ, R48 ;  /* 0x000000ffffe17224 */ /* 0x000fe200078e0030 */
[----:B------:R-:W4:Y:S01]  /*32a90*/  LDL.LU R56, [R1+0x3428] ;  /* 0x0034280001387983 */ /* 0x000f220000300800 */
[----:B------:R-:W-:-:S03]  /*32aa0*/  IMAD.MOV.U32 R226, RZ, RZ, R53 ;  /* 0x000000ffffe27224 */ /* 0x000fc600078e0035 */
[----:B------:R-:W4:Y:S01]  /*32ab0*/  LDL.LU R49, [R1+0x3424] ;  /* 0x0034240001317983 */ /* 0x000f220000300800 */
[----:B------:R-:W-:-:S03]  /*32ac0*/  IMAD.MOV.U32 R227, RZ, RZ, R52 ;  /* 0x000000ffffe37224 */ /* 0x000fc600078e0034 */
[----:B------:R-:W4:Y:S04]  /*32ad0*/  LDL.LU R48, [R1+0x3420] ;  /* 0x0034200001307983 */ /* 0x000f280000300800 */
[----:B------:R-:W4:Y:S04]  /*32ae0*/  LDL.LU R53, [R1+0x341c] ;  /* 0x00341c0001357983 */ /* 0x000f280000300800 */
[----:B------:R-:W4:Y:S01]  /*32af0*/  LDL.LU R52, [R1+0x3418] ;  /* 0x0034180001347983 */ /* 0x000f220000300800 */
[----:B--2---:R-:W-:Y:S02]  /*32b00*/  IMAD.MOV.U32 R217, RZ, RZ, R60 ;  /* 0x000000ffffd97224 */ /* 0x004fe400078e003c */
[----:B---3--:R-:W-:-:S02]  /*32b10*/  IMAD.MOV.U32 R216, RZ, RZ, R61 ;  /* 0x000000ffffd87224 */ /* 0x008fc400078e003d */
[----:B------:R-:W2:Y:S04]  /*32b20*/  LDL.LU R61, [R1+0x3414] ;  /* 0x00341400013d7983 */ /* 0x000ea80000300800 */
[----:B------:R-:W3:Y:S01]  /*32b30*/  LDL.LU R60, [R1+0x3410] ;  /* 0x00341000013c7983 */ /* 0x000ee20000300800 */
[----:B------:R-:W-:Y:S02]  /*32b40*/  IMAD.MOV.U32 R218, RZ, RZ, R44 ;  /* 0x000000ffffda7224 */ /* 0x000fe400078e002c */
[----:B------:R-:W-:Y:S01]  /*32b50*/  IMAD.MOV.U32 R219, RZ, RZ, R45 ;  /* 0x000000ffffdb7224 */ /* 0x000fe200078e002d */
[----:B------:R-:W3:Y:S01]  /*32b60*/  LDL.LU R44, [R1+0x340c] ;  /* 0x00340c00012c7983 */ /* 0x000ee20000300800 */
[----:B----4-:R-:W-:Y:S02]  /*32b70*/  IMAD.MOV.U32 R214, RZ, RZ, R56 ;  /* 0x000000ffffd67224 */ /* 0x010fe400078e0038 */
[----:B------:R-:W-:Y:S01]  /*32b80*/  IMAD.MOV.U32 R213, RZ, RZ, R49 ;  /* 0x000000ffffd57224 */ /* 0x000fe200078e0031 */
[----:B------:R-:W4:Y:S01]  /*32b90*/  LDL.LU R45, [R1+0x3408] ;  /* 0x00340800012d7983 */ /* 0x000f220000300800 */
[----:B------:R-:W-:-:S03]  /*32ba0*/  MOV R212, R48 ;  /* 0x0000003000d47202 */ /* 0x000fc60000000f00 */
[----:B------:R-:W4:Y:S01]  /*32bb0*/  LDL.LU R48, [R1+0x3404] ;  /* 0x0034040001307983 */ /* 0x000f220000300800 */
[----:B------:R-:W-:-:S03]  /*32bc0*/  IMAD.MOV.U32 R215, RZ, RZ, R57 ;  /* 0x000000ffffd77224 */ /* 0x000fc600078e0039 */
[----:B------:R-:W4:Y:S04]  /*32bd0*/  LDL.LU R49, [R1+0x3400] ;  /* 0x0034000001317983 */ /* 0x000f280000300800 */
[----:B------:R-:W1:Y:S04]  /*32be0*/  LDL.LU R56, [R1+0x33fc] ;  /* 0x0033fc0001387983 */ /* 0x000e680000300800 */
[----:B------:R-:W4:Y:S01]  /*32bf0*/  LDL.LU R57, [R1+0x33f8] ;  /* 0x0033f80001397983 */ /* 0x000f220000300800 */
[----:B--2---:R-:W-:Y:S02]  /*32c00*/  IMAD.MOV.U32 R209, RZ, RZ, R61 ;  /* 0x000000ffffd17224 */ /* 0x004fe400078e003d */
[----:B---3--:R-:W-:-:S02]  /*32c10*/  IMAD.MOV.U32 R208, RZ, RZ, R60 ;  /* 0x000000ffffd07224 */ /* 0x008fc400078e003c */
[----:B------:R-:W2:Y:S04]  /*32c20*/  LDL.LU R60, [R1+0x33f4] ;  /* 0x0033f400013c7983 */ /* 0x000ea80000300800 */
[----:B------:R-:W3:Y:S01]  /*32c30*/  LDL.LU R61, [R1+0x33f0] ;  /* 0x0033f000013d7983 */ /* 0x000ee20000300800 */
[----:B------:R-:W-:Y:S02]  /*32c40*/  IMAD.MOV.U32 R210, RZ, RZ, R52 ;  /* 0x000000ffffd27224 */ /* 0x000fe400078e0034 */
[----:B------:R-:W-:Y:S01]  /*32c50*/  IMAD.MOV.U32 R211, RZ, RZ, R53 ;  /* 0x000000ffffd37224 */ /* 0x000fe200078e0035 */
[----:B------:R-:W3:Y:S04]  /*32c60*/  LDL.LU R52, [R1+0x33ec] ;  /* 0x0033ec0001347983 */ /* 0x000ee80000300800 */
[----:B------:R-:W3:Y:S01]  /*32c70*/  LDL.LU R53, [R1+0x33e8] ;  /* 0x0033e80001357983 */ /* 0x000ee20000300800 */
[----:B-1----:R-:W-:-:S03]  /*32c80*/  IMAD.MOV.U32 R72, RZ, RZ, R56 ;  /* 0x000000ffff487224 */ /* 0x002fc600078e0038 */
[----:B------:R-:W3:Y:S01]  /*32c90*/  LDL.LU R56, [R1+0x33e4] ;  /* 0x0033e40001387983 */ /* 0x000ee20000300800 */
[----:B----4-:R-:W-:-:S03]  /*32ca0*/  IMAD.MOV.U32 R73, RZ, RZ, R57 ;  /* 0x000000ffff497224 */ /* 0x010fc600078e0039 */
[----:B------:R-:W4:Y:S01]  /*32cb0*/  LDL.LU R57, [R1+0x33e0] ;  /* 0x0033e00001397983 */ /* 0x000f220000300800 */
[----:B--2---:R-:W-:-:S03]  /*32cc0*/  IMAD.MOV.U32 R74, RZ, RZ, R60 ;  /* 0x000000ffff4a7224 */ /* 0x004fc600078e003c */
[----:B------:R-:W2:Y:S01]  /*32cd0*/  LDL.LU R60, [R1+0x33dc] ;  /* 0x0033dc00013c7983 */ /* 0x000ea20000300800 */
[----:B---3--:R-:W-:-:S03]  /*32ce0*/  IMAD.MOV.U32 R75, RZ, RZ, R61 ;  /* 0x000000ffff4b7224 */ /* 0x008fc600078e003d */
        /* <DEDUP_REMOVED lines=71> */
[----:B---3--:R-:W-:Y:S01]  /*33160*/  IMAD.MOV.U32 R120, RZ, RZ, R61 ;  /* 0x000000ffff787224 */ /* 0x008fe200078e003d */
[C---:B--2---:R-:W-:Y:S08]  /*33170*/  HMMA.1688.F32.TF32 R96, R236.reuse, R34, R96 ;  /* 0x00000022ec60723c */ /* 0x044ff00000081060 */
[C---:B----4-:R-:W-:Y:S08]  /*33180*/  HMMA.1688.F32.TF32 R232, R236.reuse, R38, R232 ;  /* 0x00000026ece8723c */ /* 0x050ff000000810e8 */
        /* <DEDUP_REMOVED lines=19> */
[----:B------:R-:W2:Y:S04]  /*332c0*/  LDL R61, [R1+0x1928] ;  /* 0x00192800013d7983 */ /* 0x000ea80000100800 */
        /* <DEDUP_REMOVED lines=14> */
[----:B------:R-:W-:Y:S04]  /*333b0*/  STL.64 [R1+0xf50], R96 ;  /* 0x000f506001007387 */ /* 0x000fe80000100a00 */
[----:B------:R1:W-:Y:S02]  /*333c0*/  STL.64 [R1+0xf58], R98 ;  /* 0x000f586201007387 */ /* 0x0003e40000100a00 */
[C---:B-1----:R-:W-:Y:S08]  /*333d0*/  HMMA.1688.F32.TF32 R232, R236.reuse, R30, R92 ;  /* 0x0000001eece8723c */ /* 0x042ff0000008105c */
[C---:B------:R-:W-:Y:S08]  /*333e0*/  HMMA.1688.F32.TF32 R96, R236.reuse, R26, R88 ;  /* 0x0000001aec60723c */ /* 0x040ff00000081058 */
[C---:B------:R-:W-:Y:S08]  /*333f0*/  HMMA.1688.F32.TF32 R92, R236.reuse, R22, R84 ;  /* 0x00000016ec5c723c */ /* 0x040ff00000081054 */
[C---:B------:R-:W-:Y:S01]  /*33400*/  HMMA.1688.F32.TF32 R88, R236.reuse, R18, R80 ;  /* 0x00000012ec58723c */ /* 0x040fe20000081050 */
[----:B------:R-:W-:Y:S04]  /*33410*/  STL.64 [R1+0xf40], R232 ;  /* 0x000f40e801007387 */ /* 0x000fe80000100a00 */
[----:B------:R-:W-:Y:S04]  /*33420*/  STL.64 [R1+0xf48], R234 ;  /* 0x000f48ea01007387 */ /* 0x000fe80000100a00 */
[----:B------:R-:W-:Y:S01]  /*33430*/  STL.64 [R1+0xf30], R96 ;  /* 0x000f306001007387 */ /* 0x000fe20000100a00 */
[----:B------:R-:W-:Y:S03]  /*33440*/  HMMA.1688.F32.TF32 R84, R236, R14, R140 ;  /* 0x0000000eec54723c */ /* 0x000fe6000008108c */
[----:B------:R-:W-:Y:S04]  /*33450*/  STL.64 [R1+0xf38], R98 ;  /* 0x000f386201007387 */ /* 0x000fe80000100a00 */
[----:B------:R-:W-:Y:S01]  /*33460*/  STL.64 [R1+0xf20], R92 ;  /* 0x000f205c01007387 */ /* 0x000fe20000100a00 */
[----:B------:R-:W-:Y:S03]  /*33470*/  HMMA.1688.F32.TF32 R80, R240, R66, R136 ;  /* 0x00000042f050723c */ /* 0x000fe60000081088 */
[----:B------:R-:W-:Y:S04]  /*33480*/  STL.64 [R1+0xf28], R94 ;  /* 0x000f285e01007387 */ /* 0x000fe80000100a00 */
[----:B------:R-:W-:Y:S04]  /*33490*/  STL.64 [R1+0xf10], R88 ;  /* 0x000f105801007387 */ /* 0x000fe80000100a00 */
[----:B------:R1:W-:Y:S01]  /*334a0*/  STL.64 [R1+0xf18], R90 ;  /* 0x000f185a01007387 */ /* 0x0003e20000100a00 */
[----:B------:R-:W-:Y:S01]  /*334b0*/  MOV R121, R60 ;  /* 0x0000003c00797202 */ /* 0x000fe20000000f00 */
[----:B------:R-:W-:-:S02]  /*334c0*/  IMAD.MOV.U32 R122, RZ, RZ, R57 ;  /* 0x000000ffff7a7224 */ /* 0x000fc400078e0039 */
[----:B------:R-:W-:Y:S01]  /*334d0*/  IMAD.MOV.U32 R123, RZ, RZ, R56 ;  /* 0x000000ffff7b7224 */ /* 0x000fe200078e0038 */
[----:B------:R-:W-:Y:S01]  /*334e0*/  LDS R232, [R2+0x44000] ;  /* 0x0440000002e87984 */ /* 0x000fe20000000800 */
[----:B------:R-:W-:Y:S02]  /*334f0*/  IMAD.MOV.U32 R78, RZ, RZ, R53 ;  /* 0x000000ffff4e7224 */ /* 0x000fe400078e0035 */
[----:B------:R-:W-:Y:S01]  /*33500*/  IMAD.MOV.U32 R79, RZ, RZ, R52 ;  /* 0x000000ffff4f7224 */ /* 0x000fe200078e0034 */
[----:B------:R-:W-:Y:S01]  /*33510*/  LDS R234, [R2+0x45000] ;  /* 0x0450000002ea7984 */ /* 0x000fe20000000800 */
[C---:B-1----:R-:W-:Y:S03]  /*33520*/  HMMA.1688.F32.TF32 R88, R240.reuse, R62, R132 ;  /* 0x0000003ef058723c */ /* 0x042fe60000081084 */
[----:B------:R-:W-:Y:S04]  /*33530*/  STL.64 [R1+0xee0], R84 ;  /* 0x000ee05401007387 */ /* 0x000fe80000100a00 */
[----:B------:R1:W-:Y:S04]  /*33540*/  STL.64 [R1+0xee8], R86 ;  /* 0x000ee85601007387 */ /* 0x0003e80000100a00 */
[----:B------:R-:W-:Y:S04]  /*33550*/  STL.64 [R1+0x11d0], R80 ;  /* 0x0011d05001007387 */ /* 0x000fe80000100a00 */
[----:B------:R1:W-:Y:S02]  /*33560*/  STL.64 [R1+0x11d8], R82 ;  /* 0x0011d85201007387 */ /* 0x0003e40000100a00 */
[C---:B-1----:R-:W-:Y:S01]  /*33570*/  HMMA.1688.F32.TF32 R84, R240.reuse, R10, R128 ;  /* 0x0000000af054723c */ /* 0x042fe20000081080 */
[----:B------:R-:W-:Y:S01]  /*33580*/  IMAD.MOV.U32 R68, RZ, RZ, R49 ;  /* 0x000000ffff447224 */ /* 0x000fe200078e0031 */
[----:B------:R-:W-:Y:S04]  /*33590*/  LDS R233, [R3+0x44000] ;  /* 0x0440000003e97984 */ /* 0x000fe80000000800 */
[----:B------:R-:W-:Y:S04]  /*335a0*/  STL.64 [R1+0x11c0], R88 ;  /* 0x0011c05801007387 */ /* 0x000fe80000100a00 */
[----:B------:R-:W-:Y:S04]  /*335b0*/  STL.64 [R1+0x11c8], R90 ;  /* 0x0011c85a01007387 */ /* 0x000fe80000100a00 */
[----:B------:R-:W2:Y:S01]  /*335c0*/  LDL R10, [R1+0x2558] ;  /* 0x00255800010a7983 */ /* 0x000ea20000100800 */
[----:B------:R-:W-:Y:S01]  /*335d0*/  HMMA.1688.F32.TF32 R80, R240, R6, R124 ;  /* 0x00000006f050723c */ /* 0x000fe2000008107c */
[----:B------:R-:W-:-:S02]  /*335e0*/  IMAD.MOV.U32 R69, RZ, RZ, R48 ;  /* 0x000000ffff457224 */ /* 0x000fc400078e0030 */
[----:B------:R-:W-:Y:S01]  /*335f0*/  IMAD.MOV.U32 R70, RZ, RZ, R45 ;  /* 0x000000ffff467224 */ /* 0x000fe200078e002d */
[----:B------:R-:W-:Y:S01]  /*33600*/  LDS R235, [R3+0x45000] ;  /* 0x0450000003eb7984 */ /* 0x000fe20000000800 */
[----:B------:R-:W-:-:S03]  /*33610*/  IMAD.MOV.U32 R71, RZ, RZ, R44 ;  /* 0x000000ffff477224 */ /* 0x000fc600078e002c */
[----:B------:R-:W-:Y:S01]  /*33620*/  HMMA.1688.F32.TF32 R56, R240, R58, R120 ;  /* 0x0000003af038723c */ /* 0x000fe20000081078 */
[----:B------:R-:W-:Y:S01]  /*33630*/  IMAD.MOV.U32 R220, RZ, RZ, R41 ;  /* 0x000000ffffdc7224 */ /* 0x000fe200078e0029 */
[----:B------:R-:W-:Y:S01]  /*33640*/  LDS R67, [R0+0x45000] ;  /* 0x0450000000437984 */ /* 0x000fe20000000800 */
[----:B------:R-:W-:-:S05]  /*33650*/  IMAD.MOV.U32 R221, RZ, RZ, R40 ;  /* 0x000000ffffdd7224 */ /* 0x000fca00078e0028 */
[----:B------:R-:W-:Y:S01]  /*33660*/  HMMA.1688.F32.TF32 R52, R240, R54, R76 ;  /* 0x00000036f034723c */ /* 0x000fe2000008104c */
[----:B------:R-:W-:Y:S02]  /*33670*/  IMAD.MOV.U32 R222, RZ, RZ, R37 ;  /* 0x000000ffffde7224 */ /* 0x000fe400078e0025 */
[----:B------:R-:W-:-:S05]  /*33680*/  IMAD.MOV.U32 R223, RZ, RZ, R36 ;  /* 0x000000ffffdf7224 */ /* 0x000fca00078e0024 */
[----:B------:R-:W-:Y:S01]  /*33690*/  HMMA.1688.F32.TF32 R48, R240, R50, R72 ;  /* 0x00000032f030723c */ /* 0x000fe20000081048 */
[----:B------:R-:W-:Y:S02]  /*336a0*/  IMAD.MOV.U32 R248, RZ, RZ, R33 ;  /* 0x000000fffff87224 */ /* 0x000fe400078e0021 */
[----:B------:R-:W-:-:S05]  /*336b0*/  IMAD.MOV.U32 R249, RZ, RZ, R32 ;  /* 0x000000fffff97224 */ /* 0x000fca00078e0020 */
[----:B------:R-:W-:Y:S01]  /*336c0*/  HMMA.1688.F32.TF32 R44, R240, R46, R68 ;  /* 0x0000002ef02c723c */ /* 0x000fe20000081044 */
[----:B------:R-:W-:-:S07]  /*336d0*/  IMAD.MOV.U32 R250, RZ, RZ, R29 ;  /* 0x000000fffffa7224 */ /* 0x000fce00078e001d */
[----:B------:R-:W-:Y:S01]  /*336e0*/  HMMA.1688.F32.TF32 R40, R240, R42, R208 ;  /* 0x0000002af028723c */ /* 0x000fe200000810d0 */
[----:B------:R-:W-:-:S07]  /*336f0*/  IMAD.MOV.U32 R251, RZ, RZ, R28 ;  /* 0x000000fffffb7224 */ /* 0x000fce00078e001c */
[C---:B------:R-:W-:Y:S01]  /*33700*/  HMMA.1688.F32.TF32 R36, R240.reuse, R38, R212 ;  /* 0x00000026f024723c */ /* 0x040fe200000810d4 */
[----:B------:R-:W-:Y:S07]  /*33710*/  STL.64 [R1+0x11b0], R84 ;  /* 0x0011b05401007387 */ /* 0x000fee0000100a00 */
[C---:B------:R-:W-:Y:S01]  /*33720*/  HMMA.1688.F32.TF32 R32, R240.reuse, R34, R216 ;  /* 0x00000022f020723c */ /* 0x040fe200000810d8 */
[----:B------:R-:W-:Y:S07]  /*33730*/  STL.64 [R1+0x11b8], R86 ;  /* 0x0011b85601007387 */ /* 0x000fee0000100a00 */
        /* <DEDUP_REMOVED lines=15> */
[----:B------:R-:W-:Y:S01]  /*33830*/  STL.64 [R1+0x1130], R32 ;  /* 0x0011302001007387 */ /* 0x000fe20000100a00 */
[C---:B------:R-:W-:Y:S03]  /*33840*/  HMMA.1688.F32.TF32 R236, R240.reuse, R14, R248 ;  /* 0x0000000ef0ec723c */ /* 0x040fe600000810f8 */
[----:B------:R3:W-:Y:S05]  /*33850*/  STL.64 [R1+0x1138], R34 ;  /* 0x0011382201007387 */ /* 0x0007ea0000100a00 */
[C---:B-1----:R-:W-:Y:S01]  /*33860*/  HMMA.1688.F32.TF32 R36, R240.reuse, R26, R224 ;  /* 0x0000001af024723c */ /* 0x042fe200000810e0 */
[----:B------:R-:W-:Y:S04]  /*33870*/  STL.64 [R1+0x1120], R28 ;  /* 0x0011201c01007387 */ /* 0x000fe80000100a00 */
[----:B------:R1:W-:Y:S03]  /*33880*/  STL.64 [R1+0x1128], R30 ;  /* 0x0011281e01007387 */ /* 0x0003e60000100a00 */
[C---:B---3--:R-:W-:Y:S08]  /*33890*/  HMMA.1688.F32.TF32 R32, R240.reuse, R22, R228 ;  /* 0x00000016f020723c */ /* 0x048ff000000810e4 */
[----:B-1----:R-:W-:Y:S01]  /*338a0*/  HMMA.1688.F32.TF32 R28, R240, R18, R244 ;  /* 0x00000012f01c723c */ /* 0x002fe200000810f4 */
[----:B------:R-:W-:-:S02]  /*338b0*/  IMAD.MOV.U32 R228, RZ, RZ, R9 ;  /* 0x000000ffffe47224 */ /* 0x000fc400078e0009 */
[----:B------:R-:W-:Y:S02]  /*338c0*/  IMAD.MOV.U32 R229, RZ, RZ, R8 ;  /* 0x000000ffffe57224 */ /* 0x000fe400078e0008 */
[----:B------:R-:W-:Y:S02]  /*338d0*/  IMAD.MOV.U32 R230, RZ, RZ, R5 ;  /* 0x000000ffffe67224 */ /* 0x000fe400078e0005 */
[----:B------:R-:W-:Y:S01]  /*338e0*/  IMAD.MOV.U32 R231, RZ, RZ, R4 ;  /* 0x000000ffffe77224 */ /* 0x000fe200078e0004 */
[----:B------:R-:W-:Y:S04]  /*338f0*/  STL.64 [R1+0x1020], R36 ;  /* 0x0010202401007387 */ /* 0x000fe80000100a00 */
[----:B------:R-:W-:Y:S04]  /*33900*/  STL.64 [R1+0x1028], R38 ;  /* 0x0010282601007387 */ /* 0x000fe80000100a00 */
[----:B------:R-:W-:Y:S04]  /*33910*/  STL.64 [R1+0x1000], R32 ;  /* 0x0010002001007387 */ /* 0x000fe80000100a00 */
[----:B------:R-:W-:Y:S04]  /*33920*/  STL.64 [R1+0x1008], R34 ;  /* 0x0010082201007387 */ /* 0x000fe80000100a00 */
[----:B------:R-:W-:Y:S01]  /*33930*/  STL [R1+0x3154], R236 ;  /* 0x003154ec01007387 */ /* 0x000fe20000100800 */
[----:B------:R-:W-:-:S03]  /*33940*/  IMAD.MOV.U32 R220, RZ, RZ, R25 ;  /* 0x000000ffffdc7224 */ /* 0x000fc600078e0019 */
[----:B------:R-:W-:Y:S01]  /*33950*/  STL.64 [R1+0xff0], R28 ;  /* 0x000ff01c01007387 */ /* 0x000fe20000100a00 */
[----:B------:R-:W-:-:S03]  /*33960*/  IMAD.MOV.U32 R221, RZ, RZ, R24 ;  /* 0x000000ffffdd7224 */ /* 0x000fc600078e0018 */
[----:B------:R-:W-:Y:S01]  /*33970*/  STL.64 [R1+0xff8], R30 ;  /* 0x000ff81e01007387 */ /* 0x000fe20000100a00 */
[----:B------:R-:W-:Y:S02]  /*33980*/  IMAD.MOV.U32 R222, RZ, RZ, R21 ;  /* 0x000000ffffde7224 */ /* 0x000fe400078e0015 */
[----:B------:R-:W-:Y:S02]  /*33990*/  IMAD.MOV.U32 R223, RZ, RZ, R20 ;  /* 0x000000ffffdf7224 */ /* 0x000fe400078e0014 */
[----:B------:R-:W-:Y:S02]  /*339a0*/  IMAD.MOV.U32 R244, RZ, RZ, R17 ;  /* 0x000000fffff47224 */ /* 0x000fe400078e0011 */
[----:B------:R-:W-:Y:S02]  /*339b0*/  IMAD.MOV.U32 R245, RZ, RZ, R16 ;  /* 0x000000fffff57224 */ /* 0x000fe400078e0010 */
[----:B------:R-:W-:Y:S02]  /*339c0*/  IMAD.MOV.U32 R246, RZ, RZ, R13 ;  /* 0x000000fffff67224 */ /* 0x000fe400078e000d */
[----:B------:R-:W-:Y:S01]  /*339d0*/  IMAD.MOV.U32 R247, RZ, RZ, R12 ;  /* 0x000000fffff77224 */ /* 0x000fe200078e000c */
[----:B------:R-:W-:Y:S04]  /*339e0*/  STL [R1+0x3150], R237 ;  /* 0x003150ed01007387 */ /* 0x000fe80000100800 */
[----:B------:R-:W-:Y:S04]  /*339f0*/  STL [R1+0x314c], R238 ;  /* 0x00314cee01007387 */ /* 0x000fe80000100800 */
[----:B------:R-:W-:Y:S01]  /*33a00*/  STL [R1+0x3148], R239 ;  /* 0x003148ef01007387 */ /* 0x000fe20000100800 */
[----:B--2---:R-:W-:-:S05]  /*33a10*/  LEA R66, R61, R10, 0x11 ;  /* 0x0000000a3d427211 */ /* 0x004fca00078e88ff */
[----:B------:R-:W1:Y:S04]  /*33a20*/  LDSM.16.M88.4 R60, [R66] ;  /* 0x00000000423c783b */ /* 0x000e680000000200 */
[----:B------:R-:W2:Y:S04]  /*33a30*/  LDSM.16.M88.4 R56, [R66+0x2000] ;  /* 0x002000004238783b */ /* 0x000ea80000000200 */
[----:B------:R-:W3:Y:S04]  /*33a40*/  LDSM.16.M88.4 R8, [R66+0x4000] ;  /* 0x004000004208783b */ /* 0x000ee80000000200 */
[----:B------:R-:W1:Y:S04]  /*33a50*/  LDSM.16.M88.4 R4, [R66+0x6000] ;  /* 0x006000004204783b */ /* 0x000e680000000200 */
[----:B------:R-:W1:Y:S04]  /*33a60*/  LDSM.16.M88.4 R52, [R66+0x8000] ;  /* 0x008000004234783b */ /* 0x000e680000000200 */
[----:B------:R-:W1:Y:S04]  /*33a70*/  LDSM.16.M88.4 R48, [R66+0xa000] ;  /* 0x00a000004230783b */ /* 0x000e680000000200 */
[----:B------:R-:W1:Y:S04]  /*33a80*/  LDSM.16.M88.4 R44, [R66+0xc000] ;  /* 0x00c00000422c783b */ /* 0x000e680000000200 */
[----:B------:R-:W2:Y:S04]  /*33a90*/  LDSM.16.M88.4 R40, [R66+0xe000] ;  /* 0x00e000004228783b */ /* 0x000ea80000000200 */
[----:B------:R-:W2:Y:S04]  /*33aa0*/  LDSM.16.M88.4 R36, [R66+0x10000] ;  /* 0x010000004224783b */ /* 0x000ea80000000200 */
[----:B------:R-:W3:Y:S04]  /*33ab0*/  LDSM.16.M88.4 R32, [R66+0x12000] ;  /* 0x012000004220783b */ /* 0x000ee80000000200 */
[----:B------:R-:W3:Y:S04]  /*33ac0*/  LDSM.16.M88.4 R28, [R66+0x14000] ;  /* 0x01400000421c783b */ /* 0x000ee80000000200 */
[----:B------:R-:W4:Y:S04]  /*33ad0*/  LDSM.16.M88.4 R24, [R66+0x16000] ;  /* 0x016000004218783b */ /* 0x000f280000000200 */
[----:B------:R-:W4:Y:S04]  /*33ae0*/  LDSM.16.M88.4 R20, [R66+0x18000] ;  /* 0x018000004214783b */ /* 0x000f280000000200 */
[----:B------:R-:W4:Y:S04]  /*33af0*/  LDSM.16.M88.4 R16, [R66+0x1a000] ;  /* 0x01a000004210783b */ /* 0x000f280000000200 */
[----:B------:R-:W4:Y:S04]  /*33b00*/  LDSM.16.M88.4 R12, [R66+0x1c000] ;  /* 0x01c00000420c783b */ /* 0x000f280000000200 */
[----:B------:R-:W-:Y:S04]  /*33b10*/  STL [R1+0x828], R66 ;  /* 0x0008284201007387 */ /* 0x000fe80000100800 */
[----:B-1----:R-:W-:Y:S04]  /*33b20*/  STL [R1+0x3144], R62 ;  /* 0x0031443e01007387 */ /* 0x002fe80000100800 */
[----:B------:R-:W-:Y:S04]  /*33b30*/  STL [R1+0x3140], R63 ;  /* 0x0031403f01007387 */ /* 0x000fe80000100800 */
[----:B--2---:R-:W-:Y:S04]  /*33b40*/  STL [R1+0x313c], R58 ;  /* 0x00313c3a01007387 */ /* 0x004fe80000100800 */
[----:B------:R-:W-:Y:S04]  /*33b50*/  STL [R1+0x3138], R59 ;  /* 0x0031383b01007387 */ /* 0x000fe80000100800 */
[----:B---3--:R-:W-:Y:S04]  /*33b60*/  STL [R1+0x315c], R10 ;  /* 0x00315c0a01007387 */ /* 0x008fe80000100800 */
[----:B------:R-:W-:Y:S04]  /*33b70*/  STL [R1+0x3158], R11 ;  /* 0x0031580b01007387 */ /* 0x000fe80000100800 */
[----:B------:R-:W-:Y:S04]  /*33b80*/  STL [R1+0x3164], R6 ;  /* 0x0031640601007387 */ /* 0x000fe80000100800 */
[----:B------:R-:W-:Y:S04]  /*33b90*/  STL [R1+0x3160], R7 ;  /* 0x0031600701007387 */ /* 0x000fe80000100800 */
[----:B------:R-:W-:Y:S04]  /*33ba0*/  STL [R1+0x316c], R54 ;  /* 0x00316c3601007387 */ /* 0x000fe80000100800 */
[----:B------:R-:W-:Y:S04]  /*33bb0*/  STL [R1+0x3168], R55 ;  /* 0x0031683701007387 */ /* 0x000fe80000100800 */
[----:B------:R-:W1:Y:S04]  /*33bc0*/  LDSM.16.M88.4 R248, [R66+0x1e000] ;  /* 0x01e0000042f8783b */ /* 0x000e680000000200 */
        /* <DEDUP_REMOVED lines=12> */
[----:B----4-:R-:W-:Y:S04]  /*33c90*/  STL [R1+0x31a4], R26 ;  /* 0x0031a41a01007387 */ /* 0x010fe80000100800 */
[----:B------:R-:W-:Y:S04]  /*33ca0*/  STL [R1+0x31a0], R27 ;  /* 0x0031a01b01007387 */ /* 0x000fe80000100800 */
[----:B------:R-:W-:Y:S04]  /*33cb0*/  STL [R1+0x31ac], R22 ;  /* 0x0031ac1601007387 */ /* 0x000fe80000100800 */
[----:B------:R-:W-:Y:S01]  /*33cc0*/  STL [R1+0x31a8], R23 ;  /* 0x0031a81701007387 */ /* 0x000fe20000100800 */
[C---:B------:R-:W-:Y:S03]  /*33cd0*/  HMMA.1688.F32.TF32 R68, R232.reuse, R60, R228 ;  /* 0x0000003ce844723c */ /* 0x040fe600000810e4 */
[----:B------:R-:W-:Y:S04]  /*33ce0*/  STL [R1+0x31b4], R18 ;  /* 0x0031b41201007387 */ /* 0x000fe80000100800 */
[----:B------:R-:W-:Y:S04]  /*33cf0*/  STL [R1+0x31b0], R19 ;  /* 0x0031b01301007387 */ /* 0x000fe80000100800 */
[----:B------:R-:W-:Y:S04]  /*33d00*/  STL [R1+0x31bc], R14 ;  /* 0x0031bc0e01007387 */ /* 0x000fe80000100800 */
[----:B------:R-:W-:Y:S04]  /*33d10*/  STL [R1+0x31b8], R15 ;  /* 0x0031b80f01007387 */ /* 0x000fe80000100800 */
[----:B------:R-:W2:Y:S04]  /*33d20*/  LDL.LU R224, [R1+0x5c0] ;  /* 0x0005c00001e07983 */ /* 0x000ea80000300800 */
[----:B------:R-:W2:Y:S04]  /*33d30*/  LDL.LU R225, [R1+0x5c4] ;  /* 0x0005c40001e17983 */ /* 0x000ea80000300800 */
[----:B-1----:R-:W-:Y:S04]  /*33d40*/  STL [R1+0x31c4], R250 ;  /* 0x0031c4fa01007387 */ /* 0x002fe80000100800 */
[----:B------:R-:W-:Y:S04]  /*33d50*/  STL [R1+0x31c0], R251 ;  /* 0x0031c0fb01007387 */ /* 0x000fe80000100800 */
[----:B------:R-:W3:Y:S04]  /*33d60*/  LDL.LU R228, [R1+0x5b0] ;  /* 0x0005b00001e47983 */ /* 0x000ee80000300800 */
[----:B------:R-:W-:Y:S04]  /*33d70*/  STL.64 [R1+0xf00], R68 ;  /* 0x000f004401007387 */ /* 0x000fe80000100a00 */
[----:B------:R1:W-:Y:S04]  /*33d80*/  STL.64 [R1+0xf08], R70 ;  /* 0x000f084601007387 */ /* 0x0003e80000100a00 */
[----:B------:R-:W3:Y:S04]  /*33d90*/  LDL.LU R229, [R1+0x5b4] ;  /* 0x0005b40001e57983 */ /* 0x000ee80000300800 */
[----:B------:R-:W3:Y:S04]  /*33da0*/  LDL.LU R230, [R1+0x5b8] ;  /* 0x0005b80001e67983 */ /* 0x000ee80000300800 */
[----:B------:R-:W3:Y:S01]  /*33db0*/  LDL.LU R231, [R1+0x5bc] ;  /* 0x0005bc0001e77983 */ /* 0x000ee20000300800 */
[----:B-1----:R-:W-:Y:S03]  /*33dc0*/  HMMA.1688.F32.TF32 R68, R232, R56, R244 ;  /* 0x00000038e844723c */ /* 0x002fe600000810f4 */
[----:B------:R-:W4:Y:S04]  /*33dd0*/  LDL.LU R244, [R1+0x5a0] ;  /* 0x0005a00001f47983 */ /* 0x000f280000300800 */
[----:B------:R-:W4:Y:S04]  /*33de0*/  LDL.LU R245, [R1+0x5a4] ;  /* 0x0005a40001f57983 */ /* 0x000f280000300800 */
[----:B------:R-:W4:Y:S04]  /*33df0*/  LDL.LU R246, [R1+0x5a8] ;  /* 0x0005a80001f67983 */ /* 0x000f280000300800 */
[----:B------:R-:W4:Y:S01]  /*33e00*/  LDL.LU R247, [R1+0x5ac] ;  /* 0x0005ac0001f77983 */ /* 0x000f220000300800 */
[----:B------:R-:W-:-:S02]  /*33e10*/  IMAD.MOV.U32 R226, RZ, RZ, R65 ;  /* 0x000000ffffe27224 */ /* 0x000fc400078e0041 */
[----:B------:R-:W-:Y:S01]  /*33e20*/  IMAD.MOV.U32 R227, RZ, RZ, R64 ;  /* 0x000000ffffe37224 */ /* 0x000fe200078e0040 */
[----:B------:R-:W-:Y:S04]  /*33e30*/  LDS R66, [R252+0x45000] ;  /* 0x04500000fc427984 */ /* 0x000fe80000000800 */
[----:B------:R-:W-:Y:S01]  /*33e40*/  LDS R64, [R252+0x44000] ;  /* 0x04400000fc407984 */ /* 0x000fe20000000800 */
[----:B------:R-:W-:Y:S01]  /*33e50*/  MOV R34, R68 ;  /* 0x0000004400227202 */ /* 0x000fe20000000f00 */
[----:B------:R-:W-:Y:S02]  /*33e60*/  IMAD.MOV.U32 R35, RZ, RZ, R69 ;  /* 0x000000ffff237224 */ /* 0x000fe400078e0045 */
[----:B------:R-:W-:Y:S01]  /*33e70*/  IMAD.MOV.U32 R38, RZ, RZ, R70 ;  /* 0x000000ffff267224 */ /* 0x000fe200078e0046 */
[----:B------:R-:W1:Y:S01]  /*33e80*/  LDS R65, [R0+0x44000] ;  /* 0x0440000000417984 */ /* 0x000e620000000800 */
[----:B------:R-:W-:-:S02]  /*33e90*/  IMAD.MOV.U32 R39, RZ, RZ, R71 ;  /* 0x000000ffff277224 */ /* 0x000fc400078e0047 */
[C---:B------:R-:W-:Y:S11]  /*33ea0*/  HMMA.1688.F32.TF32 R68, R232.reuse, R8, R220 ;  /* 0x00000008e844723c */ /* 0x040ff600000810dc */
[----:B------:R-:W-:Y:S11]  /*33eb0*/  @!UPT UIADD3 URZ, URZ, URZ, URZ ;  /* 0x0000003f3f3ff290 */ /* 0x000ff6000fffe03f */
[----:B------:R-:W-:Y:S02]  /*33ec0*/  @!UPT UIADD3 URZ, URZ, URZ, URZ ;  /* 0x0000003f3f3ff290 */ /* 0x000fe4000fffe03f */
[----:B------:R-:W-:Y:S02]  /*33ed0*/  IMAD.MOV.U32 R42, RZ, RZ, R68 ;  /* 0x000000ffff2a7224 */ /* 0x000fe400078e0044 */
[----:B------:R-:W-:Y:S02]  /*33ee0*/  IMAD.MOV.U32 R43, RZ, RZ, R69 ;  /* 0x000000ffff2b7224 */ /* 0x000fe400078e0045 */
[----:B------:R-:W-:Y:S02]  /*33ef0*/  IMAD.MOV.U32 R46, RZ, RZ, R70 ;  /* 0x000000ffff2e7224 */ /* 0x000fe400078e0046 */
[----:B------:R-:W-:Y:S01]  /*33f00*/  IMAD.MOV.U32 R47, RZ, RZ, R71 ;  /* 0x000000ffff2f7224 */ /* 0x000fe200078e0047 */
[----:B------:R1:W-:Y:S04]  /*33f10*/  STL [R1+0x31d4], R39 ;  /* 0x0031d42701007387 */ /* 0x0003e80000100800 */
[----:B------:R-:W-:Y:S04]  /*33f20*/  STL [R1+0x31d0], R38 ;  /* 0x0031d02601007387 */ /* 0x000fe80000100800 */
[----:B------:R1:W-:Y:S04]  /*33f30*/  STL [R1+0x31cc], R35 ;  /* 0x0031cc2301007387 */ /* 0x0003e80000100800 */
[----:B------:R1:W-:Y:S04]  /*33f40*/  STL [R1+0x31c8], R34 ;  /* 0x0031c82201007387 */ /* 0x0003e80000100800 */
[----:B------:R1:W-:Y:S04]  /*33f50*/  STL [R1+0x31e4], R47 ;  /* 0x0031e42f01007387 */ /* 0x0003e80000100800 */
[----:B------:R1:W-:Y:S04]  /*33f60*/  STL [R1+0x31e0], R46 ;  /* 0x0031e02e01007387 */ /* 0x0003e80000100800 */
[----:B------:R1:W-:Y:S04]  /*33f70*/  STL [R1+0x31dc], R43 ;  /* 0x0031dc2b01007387 */ /* 0x0003e80000100800 */
[----:B------:R1:W-:Y:S01]  /*33f80*/  STL [R1+0x31d8], R42 ;  /* 0x0031d82a01007387 */ /* 0x0003e20000100800 */
[C---:B--2---:R-:W-:Y:S11]  /*33f90*/  HMMA.1688.F32.TF32 R68, R232.reuse, R4, R224 ;  /* 0x00000004e844723c */ /* 0x044ff600000810e0 */
[----:B------:R-:W-:Y:S11]  /*33fa0*/  @!UPT UIADD3 URZ, URZ, URZ, URZ ;  /* 0x0000003f3f3ff290 */ /* 0x000ff6000fffe03f */
[----:B------:R-:W-:Y:S02]  /*33fb0*/  @!UPT UIADD3 URZ, URZ, URZ, URZ ;  /* 0x0000003f3f3ff290 */ /* 0x000fe4000fffe03f */
[----:B------:R-:W-:Y:S02]  /*33fc0*/  IMAD.MOV.U32 R50, RZ, RZ, R68 ;  /* 0x000000ffff327224 */ /* 0x000fe400078e0044 */
[----:B------:R-:W-:Y:S02]  /*33fd0*/  IMAD.MOV.U32 R51, RZ, RZ, R69 ;  /* 0x000000ffff337224 */ /* 0x000fe400078e0045 */
[----:B------:R-:W-:Y:S02]  /*33fe0*/  IMAD.MOV.U32 R54, RZ, RZ, R70 ;  /* 0x000000ffff367224 */ /* 0x000fe400078e0046 */
[----:B------:R-:W-:Y:S02]  /*33ff0*/  IMAD.MOV.U32 R55, RZ, RZ, R71 ;  /* 0x000000ffff377224 */ /* 0x000fe400078e0047 */
[----:B---3--:R-:W-:Y:S03]  /*34000*/  HMMA.1688.F32.TF32 R68, R232, R52, R228 ;  /* 0x00000034e844723c */ /* 0x008fe600000810e4 */
[----:B------:R2:W-:Y:S04]  /*34010*/  STL [R1+0x31f4], R55 ;  /* 0x0031f43701007387 */ /* 0x0005e80000100800 */
[----:B------:R3:W-:Y:S04]  /*34020*/  STL [R1+0x31f0], R54 ;  /* 0x0031f03601007387 */ /* 0x0007e80000100800 */
[----:B------:R1:W-:Y:S04]  /*34030*/  STL [R1+0x31ec], R51 ;  /* 0x0031ec3301007387 */ /* 0x0003e80000100800 */
[----:B------:R1:W-:Y:S04]  /*34040*/  STL [R1+0x31e8], R50 ;  /* 0x0031e83201007387 */ /* 0x0003e80000100800 */
[----:B------:R-:W2:Y:S04]  /*34050*/  LDL.LU R208, [R1+0x590] ;  /* 0x0005900001d07983 */ /* 0x000ea80000300800 */
[----:B------:R-:W2:Y:S04]  /*34060*/  LDL.LU R209, [R1+0x594] ;  /* 0x0005940001d17983 */ /* 0x000ea80000300800 */
[----:B------:R-:W2:Y:S04]  /*34070*/  LDL.LU R210, [R1+0x598] ;  /* 0x0005980001d27983 */ /* 0x000ea80000300800 */
[----:B------:R-:W2:Y:S01]  /*34080*/  LDL.LU R211, [R1+0x59c] ;  /* 0x00059c0001d37983 */ /* 0x000ea20000300800 */
[----:B------:R-:W-:Y:S01]  /*34090*/  MOV R31, R71 ;  /* 0x00000047001f7202 */ /* 0x000fe20000000f00 */
[----:B------:R-:W-:-:S02]  /*340a0*/  IMAD.MOV.U32 R30, RZ, RZ, R70 ;  /* 0x000000ffff1e7224 */ /* 0x000fc400078e0046 */
[----:B------:R-:W-:Y:S02]  /*340b0*/  IMAD.MOV.U32 R27, RZ, RZ, R69 ;  /* 0x000000ffff1b7224 */ /* 0x000fe400078e0045 */
[----:B------:R-:W-:Y:S01]  /*340c0*/  IMAD.MOV.U32 R26, RZ, RZ, R68 ;  /* 0x000000ffff1a7224 */ /* 0x000fe200078e0044 */
[----:B------:R1:W-:Y:S04]  /*340d0*/  STL [R1+0x3204], R31 ;  /* 0x0032041f01007387 */ /* 0x0003e80000100800 */
[----:B------:R1:W-:Y:S04]  /*340e0*/  STL [R1+0x3200], R30 ;  /* 0x0032001e01007387 */ /* 0x0003e80000100800 */
[----:B------:R1:W-:Y:S04]  /*340f0*/  STL [R1+0x31fc], R27 ;  /* 0x0031fc1b01007387 */ /* 0x0003e80000100800 */
[----:B------:R1:W-:Y:S04]  /*34100*/  STL [R1+0x31f8], R26 ;  /* 0x0031f81a01007387 */ /* 0x0003e80000100800 */
[----:B------:R-:W3:Y:S04]  /*34110*/  LDL.LU R212, [R1+0x580] ;  /* 0x0005800001d47983 */ /* 0x000ee80000300800 */
[----:B------:R-:W3:Y:S04]  /*34120*/  LDL.LU R213, [R1+0x584] ;  /* 0x0005840001d57983 */ /* 0x000ee80000300800 */
[----:B------:R-:W3:Y:S04]  /*34130*/  LDL.LU R214, [R1+0x588] ;  /* 0x0005880001d67983 */ /* 0x000ee80000300800 */
[----:B------:R-:W3:Y:S01]  /*34140*/  LDL.LU R215, [R1+0x58c] ;  /* 0x00058c0001d77983 */ /* 0x000ee20000300800 */
[----:B----4-:R-:W-:Y:S03]  /*34150*/  HMMA.1688.F32.TF32 R68, R232, R48, R244 ;  /* 0x00000030e844723c */ /* 0x010fe600000810f4 */
        /* <DEDUP_REMOVED lines=23> */
[----:B------:R-:W-:-:S05]  /*342d0*/  IMAD.MOV.U32 R23, RZ, RZ, R71 ;  /* 0x000000ffff177224 */ /* 0x000fca00078e0047 */
        /* <DEDUP_REMOVED lines=11> */
[C---:B---3--:R-:W-:Y:S11]  /*34390*/  HMMA.1688.F32.TF32 R68, R232.reuse, R40, R212 ;  /* 0x00000028e844723c */ /* 0x048ff600000810d4 */
[----:B------:R-:W-:Y:S11]  /*343a0*/  @!UPT UIADD3 URZ, URZ, URZ, URZ ;  /* 0x0000003f3f3ff290 */ /* 0x000ff6000fffe03f */
[----:B------:R-:W-:Y:S02]  /*343b0*/  @!UPT UIADD3 URZ, URZ, URZ, URZ ;  /* 0x0000003f3f3ff290 */ /* 0x000fe4000fffe03f */
[----:B------:R-:W-:Y:S02]  /*343c0*/  IMAD.MOV.U32 R6, RZ, RZ, R68 ;  /* 0x000000ffff067224 */ /* 0x000fe400078e0044 */
[----:B------:R-:W-:Y:S02]  /*343d0*/  IMAD.MOV.U32 R7, RZ, RZ, R69 ;  /* 0x000000ffff077224 */ /* 0x000fe400078e0045 */
[----:B------:R-:W-:Y:S02]  /*343e0*/  IMAD.MOV.U32 R10, RZ, RZ, R70 ;  /* 0x000000ffff0a7224 */ /* 0x000fe400078e0046 */
[----:B------:R-:W-:Y:S02]  /*343f0*/  IMAD.MOV.U32 R11, RZ, RZ, R71 ;  /* 0x000000ffff0b7224 */ /* 0x000fe400078e0047 */
[C---:B----4-:R-:W-:Y:S11]  /*34400*/  HMMA.1688.F32.TF32 R68, R232.reuse, R36, R216 ;  /* 0x00000024e844723c */ /* 0x050ff600000810d8 */
[----:B------:R-:W-:Y:S11]  /*34410*/  @!UPT UIADD3 URZ, URZ, URZ, URZ ;  /* 0x0000003f3f3ff290 */ /* 0x000ff6000fffe03f */
[----:B------:R-:W-:Y:S02]  /*34420*/  @!UPT UIADD3 URZ, URZ, URZ, URZ ;  /* 0x0000003f3f3ff290 */ /* 0x000fe4000fffe03f */
[----:B-1----:R-:W-:Y:S01]  /*34430*/  IMAD.MOV.U32 R39, RZ, RZ, R68 ;  /* 0x000000ffff277224 */ /* 0x002fe200078e0044 */
[----:B------:R-:W-:Y:S01]  /*34440*/  MOV R35, R70 ;  /* 0x0000004600237202 */ /* 0x000fe20000000f00 */
[----:B------:R-:W-:Y:S02]  /*34450*/  IMAD.MOV.U32 R38, RZ, RZ, R69 ;  /* 0x000000ffff267224 */ /* 0x000fe400078e0045 */
[----:B------:R-:W-:Y:S02]  /*34460*/  IMAD.MOV.U32 R34, RZ, RZ, R71 ;  /* 0x000000ffff227224 */ /* 0x000fe400078e0047 */
[C---:B------:R-:W-:Y:S11]  /*34470*/  HMMA.1688.F32.TF32 R68, R232.reuse, R32, R220 ;  /* 0x00000020e844723c */ /* 0x040ff600000810dc */
[----:B------:R-:W-:Y:S11]  /*34480*/  @!UPT UIADD3 URZ, URZ, URZ, URZ ;  /* 0x0000003f3f3ff290 */ /* 0x000ff6000fffe03f */
[----:B------:R-:W-:Y:S02]  /*34490*/  @!UPT UIADD3 URZ, URZ, URZ, URZ ;  /* 0x0000003f3f3ff290 */ /* 0x000fe4000fffe03f */
[----:B------:R-:W-:Y:S02]  /*344a0*/  IMAD.MOV.U32 R47, RZ, RZ, R68 ;  /* 0x000000ffff2f7224 */ /* 0x000fe400078e0044 */
[----:B------:R-:W-:Y:S02]  /*344b0*/  IMAD.MOV.U32 R46, RZ, RZ, R69 ;  /* 0x000000ffff2e7224 */ /* 0x000fe400078e0045 */
[----:B------:R-:W-:Y:S02]  /*344c0*/  IMAD.MOV.U32 R43, RZ, RZ, R70 ;  /* 0x000000ffff2b7224 */ /* 0x000fe400078e0046 */
[----:B------:R-:W-:Y:S02]  /*344d0*/  IMAD.MOV.U32 R42, RZ, RZ, R71 ;  /* 0x000000ffff2a7224 */ /* 0x000fe400078e0047 */
[C---:B------:R-:W-:Y:S01]  /*344e0*/  HMMA.1688.F32.TF32 R68, R232.reuse, R28, R224 ;  /* 0x0000001ce844723c */ /* 0x040fe200000810e0 */
[----:B------:R1:W-:Y:S11]  /*344f0*/  STL [R1+0x3224], R15 ;  /* 0x0032240f01007387 */ /* 0x0003f60000100800 */
[----:B------:R-:W-:Y:S11]  /*34500*/  @!UPT UIADD3 URZ, URZ, URZ, URZ ;  /* 0x0000003f3f3ff290 */ /* 0x000ff6000fffe03f */
[----:B------:R-:W-:Y:S01]  /*34510*/  @!UPT UIADD3 URZ, URZ, URZ, URZ ;  /* 0x0000003f3f3ff290 */ /* 0x000fe2000fffe03f */
[----:B------:R-:W-:Y:S02]  /*34520*/  IMAD.MOV.U32 R55, RZ, RZ, R68 ;  /* 0x000000ffff377224 */ /* 0x000fe400078e0044 */
[----:B------:R-:W-:Y:S02]  /*34530*/  IMAD.MOV.U32 R54, RZ, RZ, R69 ;  /* 0x000000ffff367224 */ /* 0x000fe400078e0045 */
[----:B------:R-:W-:Y:S02]  /*34540*/  IMAD.MOV.U32 R51, RZ, RZ, R70 ;  /* 0x000000ffff337224 */ /* 0x000fe400078e0046 */
[----:B------:R-:W-:Y:S02]  /*34550*/  IMAD.MOV.U32 R50, RZ, RZ, R71 ;  /* 0x000000ffff327224 */ /* 0x000fe400078e0047 */
[C---:B------:R-:W-:Y:S01]  /*34560*/  HMMA.1688.F32.TF32 R68, R232.reuse, R24, R228 ;  /* 0x00000018e844723c */ /* 0x040fe200000810e4 */
[----:B------:R2:W-:Y:S04]  /*34570*/  STL [R1+0x3220], R14 ;  /* 0x0032200e01007387 */ /* 0x0005e80000100800 */
[----:B------:R3:W-:Y:S04]  /*34580*/  STL [R1+0x321c], R251 ;  /* 0x00321cfb01007387 */ /* 0x0007e80000100800 */
[----:B------:R4:W-:Y:S11]  /*34590*/  STL [R1+0x3218], R250 ;  /* 0x003218fa01007387 */ /* 0x0009f60000100800 */
[----:B------:R-:W-:Y:S04]  /*345a0*/  @!UPT UIADD3 URZ, URZ, URZ, URZ ;  /* 0x0000003f3f3ff290 */ /* 0x000fe8000fffe03f */
[----:B------:R-:W-:Y:S02]  /*345b0*/  IMAD.MOV.U32 R236, RZ, RZ, R68 ;  /* 0x000000ffffec7224 */ /* 0x000fe400078e0044 */
[----:B------:R-:W-:Y:S02]  /*345c0*/  IMAD.MOV.U32 R237, RZ, RZ, R69 ;  /* 0x000000ffffed7224 */ /* 0x000fe400078e0045 */
[----:B------:R-:W-:Y:S02]  /*345d0*/  IMAD.MOV.U32 R238, RZ, RZ, R70 ;  /* 0x000000ffffee7224 */ /* 0x000fe400078e0046 */
[----:B------:R-:W-:Y:S02]  /*345e0*/  IMAD.MOV.U32 R239, RZ, RZ, R71 ;  /* 0x000000ffffef7224 */ /* 0x000fe400078e0047 */
[----:B------:R-:W-:Y:S01]  /*345f0*/  HMMA.1688.F32.TF32 R68, R232, R20, R244 ;  /* 0x00000014e844723c */ /* 0x000fe200000810f4 */
[----:B------:R-:W2:Y:S04]  /*34600*/  LDL.LU R244, [R1] ;  /* 0x0000000001f47983 */ /* 0x000ea80000300800 */
        /* <DEDUP_REMOVED lines=18> */
[----:B------:R-:W2:Y:S01]  /*34730*/  LDL.LU R215, [R1+0x5c] ;  /* 0x00005c0001d77983 */ /* 0x000ea20000300800 */
[----:B------:R-:W-:-:S03]  /*34740*/  IMAD.MOV.U32 R31, RZ, RZ, R68 ;  /* 0x000000ffff1f7224 */ /* 0x000fc600078e0044 */
[----:B------:R-:W2:Y:S01]  /*34750*/  LDL.LU R208, [R1+0x60] ;  /* 0x0000600001d07983 */ /* 0x000ea20000300800 */
[----:B------:R-:W-:-:S03]  /*34760*/  MOV R30, R69 ;  /* 0x00000045001e7202 */ /* 0x000fc60000000f00 */
[----:B------:R-:W2:Y:S01]  /*34770*/  LDL.LU R209, [R1+0x64] ;  /* 0x0000640001d17983 */ /* 0x000ea20000300800 */
[----:B------:R-:W-:-:S03]  /*34780*/  IMAD.MOV.U32 R27, RZ, RZ, R70 ;  /* 0x000000ffff1b7224 */ /* 0x000fc600078e0046 */
[----:B------:R-:W2:Y:S01]  /*34790*/  LDL.LU R210, [R1+0x68] ;  /* 0x0000680001d27983 */ /* 0x000ea20000300800 */
[----:B------:R-:W-:-:S03]  /*347a0*/  IMAD.MOV.U32 R26, RZ, RZ, R71 ;  /* 0x000000ffff1a7224 */ /* 0x000fc600078e0047 */
        /* <DEDUP_REMOVED lines=55> */
[C---:B----4-:R-:W-:Y:S11]  /*34b20*/  HMMA.1688.F32.TF32 R84, R232.reuse, R12, R84 ;  /* 0x0000000ce854723c */ /* 0x050ff60000081054 */
[----:B------:R-:W-:Y:S05]  /*34b30*/  @!UPT UIADD3 URZ, URZ, URZ, URZ ;  /* 0x0000003f3f3ff290 */ /* 0x000fea000fffe03f */
[----:B------:R-:W-:Y:S02]  /*34b40*/  IMAD.MOV.U32 R23, RZ, RZ, R88 ;  /* 0x000000ffff177224 */ /* 0x000fe400078e0058 */
[----:B------:R-:W-:Y:S02]  /*34b50*/  IMAD.MOV.U32 R22, RZ, RZ, R89 ;  /* 0x000000ffff167224 */ /* 0x000fe400078e0059 */
[----:B------:R-:W-:Y:S01]  /*34b60*/  IMAD.MOV.U32 R19, RZ, RZ, R90 ;  /* 0x000000ffff137224 */ /* 0x000fe200078e005a */
[----:B------:R-:W-:Y:S01]  /*34b70*/  HMMA.1688.F32.TF32 R80, R232, R248, R80 ;  /* 0x000000f8e850723c */ /* 0x000fe20000081050 */
[----:B------:R-:W-:Y:S01]  /*34b80*/  IMAD.MOV.U32 R18, RZ, RZ, R91 ;  /* 0x000000ffff127224 */ /* 0x000fe200078e005b */
[----:B------:R-:W-:Y:S01]  /*34b90*/  LDS R232, [R2+0x44080] ;  /* 0x0440800002e87984 */ /* 0x000fe20000000800 */
[----:B-1----:R-:W-:Y:S02]  /*34ba0*/  IMAD.MOV.U32 R15, RZ, RZ, R84 ;  /* 0x000000ffff0f7224 */ /* 0x002fe400078e0054 */
[----:B------:R-:W-:Y:S01]  /*34bb0*/  IMAD.MOV.U32 R14, RZ, RZ, R85 ;  /* 0x000000ffff0e7224 */ /* 0x000fe200078e0055 */
[----:B------:R-:W-:Y:S01]  /*34bc0*/  LDS R234, [R2+0x45080] ;  /* 0x0450800002ea7984 */ /* 0x000fe20000000800 */
[----:B------:R-:W-:-:S02]  /*34bd0*/  IMAD.MOV.U32 R251, RZ, RZ, R86 ;  /* 0x000000fffffb7224 */ /* 0x000fc400078e0056 */
[----:B------:R-:W-:Y:S01]  /*34be0*/  IMAD.MOV.U32 R250, RZ, RZ, R87 ;  /* 0x000000fffffa7224 */ /* 0x000fe200078e0057 */
[C---:B------:R-:W-:Y:S01]  /*34bf0*/  HMMA.1688.F32.TF32 R76, R64.reuse, R44, R76 ;  /* 0x0000002c404c723c */ /* 0x040fe2000008104c */
[----:B------:R-:W-:Y:S04]  /*34c00*/  LDS R233, [R3+0x44080] ;  /* 0x0440800003e97984 */ /* 0x000fe80000000800 */
[----:B------:R-:W1:Y:S03]  /*34c10*/  LDS R235, [R3+0x45080] ;  /* 0x0450800003eb7984 */ /* 0x000e660000000800 */
[----:B------:R-:W-:Y:S06]  /*34c20*/  HMMA.1688.F32.TF32 R84, R64, R56, R136 ;  /* 0x000000384054723c */ /* 0x000fec0000081088 */
[----:B------:R-:W-:-:S02]  /*34c30*/  IMAD.MOV.U32 R62, RZ, RZ, R80 ;  /* 0x000000ffff3e7224 */ /* 0x000fc400078e0050 */
[----:B------:R-:W-:Y:S02]  /*34c40*/  IMAD.MOV.U32 R63, RZ, RZ, R81 ;  /* 0x000000ffff3f7224 */ /* 0x000fe400078e0051 */
[----:B------:R-:W-:Y:S01]  /*34c50*/  IMAD.MOV.U32 R58, RZ, RZ, R82 ;  /* 0x000000ffff3a7224 */ /* 0x000fe200078e0052 */
[----:B------:R-:W-:Y:S01]  /*34c60*/  HMMA.1688.F32.TF32 R88, R64, R60, R140 ;  /* 0x0000003c4058723c */ /* 0x000fe2000008108c */
[----:B------:R-:W-:-:S07]  /*34c70*/  IMAD.MOV.U32 R59, RZ, RZ, R83 ;  /* 0x000000ffff3b7224 */ /* 0x000fce00078e0053 */
[C---:B------:R-:W-:Y:S11]  /*34c80*/  HMMA.1688.F32.TF32 R80, R64.reuse, R8, R132 ;  /* 0x000000084050723c */ /* 0x040ff60000081084 */
[----:B------:R-:W-:Y:S04]  /*34c90*/  @!UPT UIADD3 URZ, URZ, URZ, URZ ;  /* 0x0000003f3f3ff290 */ /* 0x000fe8000fffe03f */
[----:B------:R-:W-:Y:S04]  /*34ca0*/  STL.64 [R1+0xde0], R88 ;  /* 0x000de05801007387 */ /* 0x000fe80000100a00 */
[----:B------:R2:W-:Y:S04]  /*34cb0*/  STL.64 [R1+0xde8], R90 ;  /* 0x000de85a01007387 */ /* 0x0005e80000100a00 */
[----:B------:R-:W-:Y:S04]  /*34cc0*/  STL.64 [R1+0xdd0], R84 ;  /* 0x000dd05401007387 */ /* 0x000fe80000100a00 */
[----:B------:R3:W-:Y:S01]  /*34cd0*/  STL.64 [R1+0xdd8], R86 ;  /* 0x000dd85601007387 */ /* 0x0007e20000100a00 */
[C---:B--2---:R-:W-:Y:S03]  /*34ce0*/  HMMA.1688.F32.TF32 R88, R64.reuse, R4, R128 ;  /* 0x000000044058723c */ /* 0x044fe60000081080 */
[----:B------:R-:W-:Y:S04]  /*34cf0*/  STL.64 [R1+0xce0], R80 ;  /* 0x000ce05001007387 */ /* 0x000fe80000100a00 */
[----:B------:R2:W-:Y:S01]  /*34d00*/  STL.64 [R1+0xce8], R82 ;  /* 0x000ce85201007387 */ /* 0x0005e20000100a00 */
[C---:B---3--:R-:W-:Y:S08]  /*34d10*/  HMMA.1688.F32.TF32 R84, R64.reuse, R52, R124 ;  /* 0x000000344054723c */ /* 0x048ff0000008107c */
[C---:B--2---:R-:W-:Y:S08]  /*34d20*/  HMMA.1688.F32.TF32 R80, R64.reuse, R48, R120 ;  /* 0x000000304050723c */ /* 0x044ff00000081078 */
        /* <DEDUP_REMOVED lines=15> */
[C---:B--2---:R-:W-:Y:S07]  /*34e20*/  HMMA.1688.F32.TF32 R68, R64.reuse, R24, R216 ;  /* 0x000000184044723c */ /* 0x044fee00000810d8 */
        /* <DEDUP_REMOVED lines=9> */
[----:B------:R-:W-:Y:S01]  /*34ec0*/  HMMA.1688.F32.TF32 R64, R64, R248, R244 ;  /* 0x000000f84040723c */ /* 0x000fe200000810f4 */
[----:B------:R-:W-:Y:S04]  /*34ed0*/  STL.64 [R1+0xc30], R76 ;  /* 0x000c304c01007387 */ /* 0x000fe80000100a00 */
[----:B------:R-:W-:Y:S04]  /*34ee0*/  STL.64 [R1+0xc38], R78 ;  /* 0x000c384e01007387 */ /* 0x000fe80000100a00 */
[----:B------:R-:W-:Y:S04]  /*34ef0*/  STL.64 [R1+0xc20], R72 ;  /* 0x000c204801007387 */ /* 0x000fe80000100a00 */
[----:B------:R-:W-:Y:S04]  /*34f00*/  STL.64 [R1+0xc28], R74 ;  /* 0x000c284a01007387 */ /* 0x000fe80000100a00 */
[----:B------:R-:W2:Y:S04]  /*34f10*/  LDL.LU R124, [R1+0x110] ;  /* 0x00011000017c7983 */ /* 0x000ea80000300800 */
[----:B------:R3:W-:Y:S04]  /*34f20*/  STL.64 [R1+0xc10], R68 ;  /* 0x000c104401007387 */ /* 0x0007e80000100a00 */
[----:B------:R4:W-:Y:S04]  /*34f30*/  STL.64 [R1+0xc18], R70 ;  /* 0x000c184601007387 */ /* 0x0009e80000100a00 */
[----:B------:R-:W-:Y:S04]  /*34f40*/  STL.64 [R1+0xc00], R64 ;  /* 0x000c004001007387 */ /* 0x000fe80000100a00 */
[----:B------:R-:W-:Y:S04]  /*34f50*/  STL.64 [R1+0xc08], R66 ;  /* 0x000c084201007387 */ /* 0x000fe80000100a00 */
        /* <DEDUP_REMOVED lines=15> */
[----:B------:R-:W1:Y:S04]  /*35050*/  LDL.LU R224, [R1+0x610] ;  /* 0x0006100001e07983 */ /* 0x000e680000300800 */
[----:B------:R-:W1:Y:S04]  /*35060*/  LDL.LU R225, [R1+0x614] ;  /* 0x0006140001e17983 */ /* 0x000e680000300800 */
[----:B------:R-:W1:Y:S04]  /*35070*/  LDL.LU R226, [R1+0x618] ;  /* 0x0006180001e27983 */ /* 0x000e680000300800 */
[----:B------:R-:W1:Y:S04]  /*35080*/  LDL.LU R227, [R1+0x61c] ;  /* 0x00061c0001e37983 */ /* 0x000e680000300800 */
        /* <DEDUP_REMOVED lines=12> */
[----:B---3--:R-:W3:Y:S04]  /*35150*/  LDL.LU R68, [R1+0x660] ;  /* 0x0006600001447983 */ /* 0x008ee80000300800 */
[----:B------:R-:W3:Y:S04]  /*35160*/  LDL.LU R69, [R1+0x664] ;  /* 0x0006640001457983 */ /* 0x000ee80000300800 */
[----:B----4-:R-:W3:Y:S04]  /*35170*/  LDL.LU R70, [R1+0x668] ;  /* 0x0006680001467983 */ /* 0x010ee80000300800 */
        /* <DEDUP_REMOVED lines=53> */
[----:B------:R-:W-:Y:S04]  /*354d0*/  LDS R64, [R252+0x44080] ;  /* 0x04408000fc407984 */ /* 0x000fe80000000800 */
[----:B------:R-:W-:Y:S04]  /*354e0*/  LDS R66, [R252+0x45080] ;  /* 0x04508000fc427984 */ /* 0x000fe80000000800 */
[----:B------:R-:W-:Y:S04]  /*354f0*/  LDS R65, [R0+0x44080] ;  /* 0x0440800000417984 */ /* 0x000fe80000000800 */
[----:B------:R-:W2:Y:S01]  /*35500*/  LDS R67, [R0+0x45080] ;  /* 0x0450800000437984 */ /* 0x000ea20000000800 */
[C---:B-1----:R-:W-:Y:S08]  /*35510*/  HMMA.1688.F32.TF32 R224, R232.reuse, R16, R224 ;  /* 0x00000010e8e0723c */ /* 0x042ff000000810e0 */
[C---:B--2---:R-:W-:Y:S08]  /*35520*/  HMMA.1688.F32.TF32 R220, R232.reuse, R20, R220 ;  /* 0x00000014e8dc723c */ /* 0x044ff000000810dc */
[C---:B------:R-:W-:Y:S08]  /*35530*/  HMMA.1688.F32.TF32 R216, R232.reuse, R24, R216 ;  /* 0x00000018e8d8723c */ /* 0x040ff000000810d8 */
[C---:B------:R-:W-:Y:S08]  /*35540*/  HMMA.1688.F32.TF32 R208, R232.reuse, R32, R208 ;  /* 0x00000020e8d0723c */ /* 0x040ff000000810d0 */
[C---:B---3--:R-:W-:Y:S08]  /*35550*/  HMMA.1688.F32.TF32 R68, R232.reuse, R36, R68 ;  /* 0x00000024e844723c */ /* 0x048ff00000081044 */
[C---:B----4-:R-:W-:Y:S08]  /*35560*/  HMMA.1688.F32.TF32 R72, R232.reuse, R40, R72 ;  /* 0x00000028e848723c */ /* 0x050ff00000081048 */
        /* <DEDUP_REMOVED lines=72> */
[----:B------:R-:W2:Y:S01]  /*359f0*/  LDL.LU.64 R244, [R1+0x3278] ;  /* 0x0032780001f47983 */ /* 0x000ea20000300a00 */
[C---:B------:R-:W-:Y:S08]  /*35a00*/  HMMA.1688.F32.TF32 R240, R64.reuse, R60, R240 ;  /* 0x0000003c40f0723c */ /* 0x040ff000000810f0 */
[C---:B------:R-:W-:Y:S08]  /*35a10*/  HMMA.1688.F32.TF32 R136, R64.reuse, R56, R136 ;  /* 0x000000384088723c */ /* 0x040ff00000081088 */
[C---:B------:R-:W-:Y:S08]  /*35a20*/  HMMA.1688.F32.TF32 R132, R64.reuse, R8, R132 ;  /* 0x000000084084723c */ /* 0x040ff00000081084 */
[C---:B------:R-:W-:Y:S08]  /*35a30*/  HMMA.1688.F32.TF32 R128, R64.reuse, R4, R128 ;  /* 0x000000044080723c */ /* 0x040ff00000081080 */
[C---:B------:R-:W-:Y:S01]  /*35a40*/  HMMA.1688.F32.TF32 R124, R64.reuse, R52, R124 ;  /* 0x00000034407c723c */ /* 0x040fe2000008107c */
        /* <DEDUP_REMOVED lines=8> */
[----:B-1----:R-:W3:Y:S04]  /*35ad0*/  LDL.LU R240, [R1+0x770] ;  /* 0x0007700001f07983 */ /* 0x002ee80000300800 */
[----:B------:R-:W-:Y:S04]  /*35ae0*/  STL.64 [R1+0xa10], R128 ;  /* 0x000a108001007387 */ /* 0x000fe80000100a00 */
[----:B------:R-:W-:Y:S04]  /*35af0*/  STL.64 [R1+0xa18], R130 ;  /* 0x000a188201007387 */ /* 0x000fe80000100a00 */
[----:B------:R-:W-:Y:S04]  /*35b00*/  STL.64 [R1+0xa00], R124 ;  /* 0x000a007c01007387 */ /* 0x000fe80000100a00 */
[----:B------:R1:W-:Y:S04]  /*35b10*/  STL.64 [R1+0xa08], R126 ;  /* 0x000a087e01007387 */ /* 0x0003e80000100a00 */
[----:B------:R-:W3:Y:S04]  /*35b20*/  LDL.LU R241, [R1+0x774] ;  /* 0x0007740001f17983 */ /* 0x000ee80000300800 */
[----:B------:R-:W3:Y:S01]  /*35b30*/  LDL.LU R242, [R1+0x778] ;  /* 0x0007780001f27983 */ /* 0x000ee20000300800 */
[C---:B-1----:R-:W-:Y:S03]  /*35b40*/  HMMA.1688.F32.TF32 R124, R64.reuse, R48, R120 ;  /* 0x00000030407c723c */ /* 0x042fe60000081078 */
[----:B------:R-:W3:Y:S04]  /*35b50*/  LDL.LU R243, [R1+0x77c] ;  /* 0x00077c0001f37983 */ /* 0x000ee80000300800 */
[----:B------:R-:W-:Y:S04]  /*35b60*/  LDS R232, [R2+0x44100] ;  /* 0x0441000002e87984 */ /* 0x000fe80000000800 */
[----:B------:R-:W-:Y:S04]  /*35b70*/  LDS R234, [R2+0x45100] ;  /* 0x0451000002ea7984 */ /* 0x000fe80000000800 */
[----:B------:R-:W-:Y:S04]  /*35b80*/  LDS R233, [R3+0x44100] ;  /* 0x0441000003e97984 */ /* 0x000fe80000000800 */
[----:B------:R-:W1:Y:S01]  /*35b90*/  LDS R235, [R3+0x45100] ;  /* 0x0451000003eb7984 */ /* 0x000e620000000800 */
[C---:B--2---:R-:W-:Y:S03]  /*35ba0*/  HMMA.1688.F32.TF32 R120, R64.reuse, R44, R244 ;  /* 0x0000002c4078723c */ /* 0x044fe600000810f4 */
[----:B------:R-:W2:Y:S04]  /*35bb0*/  LDL.LU R244, [R1+0x780] ;  /* 0x0007800001f47983 */ /* 0x000ea80000300800 */
[----:B------:R-:W-:Y:S04]  /*35bc0*/  STL.64 [R1+0x9f0], R124 ;  /* 0x0009f07c01007387 */ /* 0x000fe80000100a00 */
[----:B------:R-:W-:Y:S11]  /*35bd0*/  STL.64 [R1+0x9f8], R126 ;  /* 0x0009f87e01007387 */ /* 0x000ff60000100a00 */
[----:B------:R-:W-:Y:S01]  /*35be0*/  @!UPT UIADD3 URZ, URZ, URZ, URZ ;  /* 0x0000003f3f3ff290 */ /* 0x000fe2000fffe03f */
[----:B------:R-:W-:Y:S04]  /*35bf0*/  STL.64 [R1+0x9e0], R120 ;  /* 0x0009e07801007387 */ /* 0x000fe80000100a00 */
[----:B------:R1:W-:Y:S04]  /*35c00*/  STL.64 [R1+0x9e8], R122 ;  /* 0x0009e87a01007387 */ /* 0x0003e80000100a00 */
[----:B------:R-:W2:Y:S04]  /*35c10*/  LDL.LU R245, [R1+0x784] ;  /* 0x0007840001f57983 */ /* 0x000ea80000300800 */
[----:B------:R-:W2:Y:S01]  /*35c20*/  LDL.LU R246, [R1+0x788] ;  /* 0x0007880001f67983 */ /* 0x000ea20000300800 */
[C---:B-1----:R-:W-:Y:S03]  /*35c30*/  HMMA.1688.F32.TF32 R120, R64.reuse, R40, R228 ;  /* 0x000000284078723c */ /* 0x042fe600000810e4 */
[----:B------:R-:W2:Y:S04]  /*35c40*/  LDL.LU R247, [R1+0x78c] ;  /* 0x00078c0001f77983 */ /* 0x000ea80000300800 */
[----:B------:R-:W2:Y:S11]  /*35c50*/  LDL.LU R228, [R1+0x790] ;  /* 0x0007900001e47983 */ /* 0x000eb60000300800 */
[----:B------:R-:W-:Y:S05]  /*35c60*/  @!UPT UIADD3 URZ, URZ, URZ, URZ ;  /* 0x0000003f3f3ff290 */ /* 0x000fea000fffe03f */
        /* <DEDUP_REMOVED lines=14> */
[----:B------:R-:W2:Y:S01]  /*35d50*/  LDL.LU R220, [R1+0x7b0] ;  /* 0x0007b00001dc7983 */ /* 0x000ea20000300800 */
[C---:B------:R-:W-:Y:S11]  /*35d60*/  HMMA.1688.F32.TF32 R124, R64.reuse, R24, R212 ;  /* 0x00000018407c723c */ /* 0x040ff600000810d4 */
[----:B------:R-:W-:Y:S04]  /*35d70*/  @!UPT UIADD3 URZ, URZ, URZ, URZ ;  /* 0x0000003f3f3ff290 */ /* 0x000fe8000fffe03f */
        /* <DEDUP_REMOVED lines=8> */
[----:B------:R1:W-:Y:S04]  /*35e00*/  STL.64 [R1+0x9a0], R120 ;  /* 0x0009a07801007387 */ /* 0x0003e80000100a00 */
[----:B------:R1:W-:Y:S04]  /*35e10*/  STL.64 [R1+0x9a8], R122 ;  /* 0x0009a87a01007387 */ /* 0x0003e80000100a00 */
[----:B------:R-:W2:Y:S04]  /*35e20*/  LDL.LU R217, [R1+0x7d4] ;  /* 0x0007d40001d97983 */ /* 0x000ea80000300800 */
[----:B------:R-:W2:Y:S04]  /*35e30*/  LDL.LU R218, [R1+0x7d8] ;  /* 0x0007d80001da7983 */ /* 0x000ea80000300800 */
[----:B------:R-:W2:Y:S04]  /*35e40*/  LDL.LU R219, [R1+0x7dc] ;  /* 0x0007dc0001db7983 */ /* 0x000ea80000300800 */
[----:B-1----:R-:W2:Y:S04]  /*35e50*/  LDL.LU R120, [R1+0x8a0] ;  /* 0x0008a00001787983 */ /* 0x002ea80000300800 */
[----:B------:R1:W-:Y:S04]  /*35e60*/  STL.64 [R1+0x990], R124 ;  /* 0x0009907c01007387 */ /* 0x0003e80000100a00 */
[----:B------:R1:W-:Y:S04]  /*35e70*/  STL.64 [R1+0x998], R126 ;  /* 0x0009987e01007387 */ /* 0x0003e80000100a00 */
[----:B------:R-:W2:Y:S04]  /*35e80*/  LDL.LU R121, [R1+0x8a4] ;  /* 0x0008a40001797983 */ /* 0x000ea80000300800 */
[----:B------:R-:W2:Y:S04]  /*35e90*/  LDL.LU R122, [R1+0x8a8] ;  /* 0x0008a800017a7983 */ /* 0x000ea80000300800 */
[----:B------:R-:W2:Y:S04]  /*35ea0*/  LDL.LU R123, [R1+0x8ac] ;  /* 0x0008ac00017b7983 */ /* 0x000ea80000300800 */
[----:B-1----:R-:W3:Y:S04]  /*35eb0*/  LDL.LU R124, [R1+0x730] ;  /* 0x00073000017c7983 */ /* 0x002ee80000300800 */
        /* <DEDUP_REMOVED lines=16> */
[----:B------:R-:W4:Y:S04]  /*35fc0*/  LDL.LU R212, [R1+0x7f0] ;  /* 0x0007f00001d47983 */ /* 0x000f280000300800 */
[----:B------:R-:W4:Y:S01]  /*35fd0*/  LDL.LU R213, [R1+0x7f4] ;  /* 0x0007f40001d57983 */ /* 0x000f220000300800 */
[C---:B------:R-:W-:Y:S03]  /*35fe0*/  HMMA.1688.F32.TF32 R68, R64.reuse, R16, R68 ;  /* 0x000000104044723c */ /* 0x040fe60000081044 */
[----:B------:R-:W4:Y:S04]  /*35ff0*/  LDL.LU R214, [R1+0x7f8] ;  /* 0x0007f80001d67983 */ /* 0x000f280000300800 */
[----:B------:R-:W4:Y:S08]  /*36000*/  LDL.LU R215, [R1+0x7fc] ;  /* 0x0007fc0001d77983 */ /* 0x000f300000300800 */
[----:B------:R1:W-:Y:S04]  /*36010*/  STL.64 [R1+0x980], R208 ;  /* 0x000980d001007387 */ /* 0x0003e80000100a00 */
[----:B------:R1:W-:Y:S04]  /*36020*/  STL.64 [R1+0x988], R210 ;  /* 0x000988d201007387 */ /* 0x0003e80000100a00 */
[----:B-1----:R-:W4:Y:S04]  /*36030*/  LDL.LU R208, [R1+0x810] ;  /* 0x0008100001d07983 */ /* 0x002f280000300800 */
[----:B------:R-:W4:Y:S04]  /*36040*/  LDL.LU R209, [R1+0x814] ;  /* 0x0008140001d17983 */ /* 0x000f280000300800 */
[----:B------:R-:W4:Y:S04]  /*36050*/  LDL.LU R210, [R1+0x818] ;  /* 0x0008180001d27983 */ /* 0x000f280000300800 */
[----:B------:R-:W4:Y:S04]  /*36060*/  LDL.LU R211, [R1+0x81c] ;  /* 0x00081c0001d37983 */ /* 0x000f280000300800 */
[----:B------:R-:W-:Y:S04]  /*36070*/  STL.64 [R1+0x970], R68 ;  /* 0x0009704401007387 */ /* 0x000fe80000100a00 */
[----:B------:R1:W-:Y:S02]  /*36080*/  STL.64 [R1+0x978], R70 ;  /* 0x0009784601007387 */ /* 0x0003e40000100a00 */
[C---:B-1----:R-:W-:Y:S02]  /*36090*/  HMMA.1688.F32.TF32 R68, R64.reuse, R12, R72 ;  /* 0x0000000c4044723c */ /* 0x042fe40000081048 */
[----:B------:R-:W4:Y:S11]  /*360a0*/  LDL.LU R72, [R1+0x840] ;  /* 0x0008400001487983 */ /* 0x000f360000300800 */
[----:B------:R-:W-:Y:S10]  /*360b0*/  @!UPT UIADD3 URZ, URZ, URZ, URZ ;  /* 0x0000003f3f3ff290 */ /* 0x000ff4000fffe03f */
[----:B------:R-:W-:Y:S04]  /*360c0*/  STL.64 [R1+0x960], R68 ;  /* 0x0009604401007387 */ /* 0x000fe80000100a00 */
[----:B------:R1:W-:Y:S04]  /*360d0*/  STL.64 [R1+0x968], R70 ;  /* 0x0009684601007387 */ /* 0x0003e80000100a00 */
[----:B------:R-:W4:Y:S04]  /*360e0*/  LDL.LU R73, [R1+0x844] ;  /* 0x0008440001497983 */ /* 0x000f280000300800 */
[----:B------:R-:W4:Y:S01]  /*360f0*/  LDL.LU R74, [R1+0x848] ;  /* 0x00084800014a7983 */ /* 0x000f220000300800 */
[----:B-1----:R-:W-:Y:S03]  /*36100*/  HMMA.1688.F32.TF32 R68, R64, R248, R76 ;  /* 0x000000f84044723c */ /* 0x002fe6000008104c */
[----:B------:R-:W4:Y:S04]  /*36110*/  LDL.LU R75, [R1+0x84c] ;  /* 0x00084c00014b7983 */ /* 0x000f280000300800 */
[----:B------:R-:W4:Y:S11]  /*36120*/  LDL.LU R64, [R1+0x890] ;  /* 0x0008900001407983 */ /* 0x000f360000300800 */
[----:B------:R-:W-:Y:S05]  /*36130*/  @!UPT UIADD3 URZ, URZ, URZ, URZ ;  /* 0x0000003f3f3ff290 */ /* 0x000fea000fffe03f */
[----:B------:R-:W-:Y:S04]  /*36140*/  STL.64 [R1+0x860], R68 ;  /* 0x0008604401007387 */ /* 0x000fe80000100a00 */
[----:B------:R-:W-:Y:S04]  /*36150*/  STL.64 [R1+0x868], R70 ;  /* 0x0008684601007387 */ /* 0x000fe80000100a00 */
        /* <DEDUP_REMOVED lines=10> */
[----:B------:R-:W1:Y:S01]  /*36200*/  LDS R71, [R0+0x45100] ;  /* 0x0451000000477984 */ /* 0x000e620000000800 */
[C---:B--2---:R-:W-:Y:S08]  /*36210*/  HMMA.1688.F32.TF32 R120, R232.reuse, R52, R120 ;  /* 0x00000034e878723c */ /* 0x044ff00000081078 */
[C---:B---3--:R-:W-:Y:S08]  /*36220*/  HMMA.1688.F32.TF32 R124, R232.reuse, R4, R124 ;  /* 0x00000004e87c723c */ /* 0x048ff0000008107c */
[C---:B----4-:R-:W-:Y:S08]  /*36230*/  HMMA.1688.F32.TF32 R132, R232.reuse, R56, R132 ;  /* 0x00000038e884723c */ /* 0x050ff00000081084 */
        /* <DEDUP_REMOVED lines=21> */
[----:B-1----:R-:W3:Y:S04]  /*36390*/  LDL.LU.64 R122, [R1+0x3230] ;  /* 0x00323000017a7983 */ /* 0x002ee80000300a00 */
[----:B------:R-:W3:Y:S01]  /*363a0*/  LDL.LU.64 R120, [R1+0x3228] ;  /* 0x0032280001787983 */ /* 0x000ee20000300a00 */
[C---:B------:R-:W-:Y:S08]  /*363b0*/  HMMA.1688.F32.TF32 R64, R232.reuse, R48, R64 ;  /* 0x00000030e840723c */ /* 0x040ff00000081040 */
[C---:B------:R-:W-:Y:S11]  /*363c0*/  HMMA.1688.F32.TF32 R76, R232.reuse, R44, R76 ;  /* 0x0000002ce84c723c */ /* 0x040ff6000008104c */
[----:B------:R-:W-:Y:S04]  /*363d0*/  @!UPT UIADD3 URZ, URZ, URZ, URZ ;  /* 0x0000003f3f3ff290 */ /* 0x000fe8000fffe03f */
[----:B------:R-:W-:Y:S04]  /*363e0*/  STL.64 [R1+0x900], R64 ;  /* 0x0009004001007387 */ /* 0x000fe80000100a00 */
[----:B------:R1:W-:Y:S02]  /*363f0*/  STL.64 [R1+0x908], R66 ;  /* 0x0009084201007387 */ /* 0x0003e40000100a00 */
[C---:B-1----:R-:W-:Y:S02]  /*36400*/  HMMA.1688.F32.TF32 R64, R232.reuse, R40, R72 ;  /* 0x00000028e840723c */ /* 0x042fe40000081048 */
[----:B------:R-:W-:Y:S04]  /*36410*/  STL.64 [R1+0x8f0], R76 ;  /* 0x0008f04c01007387 */ /* 0x000fe80000100a00 */
[----:B------:R1:W-:Y:S02]  /*36420*/  STL.64 [R1+0x8f8], R78 ;  /* 0x0008f84e01007387 */ /* 0x0003e40000100a00 */
[C---:B------:R-:W-:Y:S08]  /*36430*/  HMMA.1688.F32.TF32 R72, R232.reuse, R32, R212 ;  /* 0x00000020e848723c */ /* 0x040ff000000810d4 */
[C---:B-1----:R-:W-:Y:S07]  /*36440*/  HMMA.1688.F32.TF32 R76, R232.reuse, R36, R208 ;  /* 0x00000024e84c723c */ /* 0x042fee00000810d0 */
[----:B------:R-:W-:Y:S04]  /*36450*/  STL.64 [R1+0x8e0], R64 ;  /* 0x0008e04001007387 */ /* 0x000fe80000100a00 */
[----:B------:R1:W-:Y:S02]  /*36460*/  STL.64 [R1+0x8e8], R66 ;  /* 0x0008e84201007387 */ /* 0x0003e40000100a00 */
[C---:B-1----:R-:W-:Y:S10]  /*36470*/  HMMA.1688.F32.TF32 R64, R232.reuse, R28, R216 ;  /* 0x0000001ce840723c */ /* 0x042ff400000810d8 */
[----:B------:R-:W-:Y:S04]  /*36480*/  STL.64 [R1+0x8d0], R76 ;  /* 0x0008d04c01007387 */ /* 0x000fe80000100a00 */
[----:B------:R1:W-:Y:S04]  /*36490*/  STL.64 [R1+0x8d8], R78 ;  /* 0x0008d84e01007387 */ /* 0x0003e80000100a00 */
[----:B------:R-:W-:Y:S04]  /*364a0*/  STL.64 [R1+0x8c0], R72 ;  /* 0x0008c04801007387 */ /* 0x000fe80000100a00 */
[----:B------:R1:W-:Y:S02]  /*364b0*/  STL.64 [R1+0x8c8], R74 ;  /* 0x0008c84a01007387 */ /* 0x0003e40000100a00 */
[C---:B-1----:R-:W-:Y:S08]  /*364c0*/  HMMA.1688.F32.TF32 R76, R232.reuse, R24, R220 ;  /* 0x00000018e84c723c */ /* 0x042ff000000810dc */
[C---:B------:R-:W-:Y:S01]  /*364d0*/  HMMA.1688.F32.TF32 R72, R232.reuse, R20, R224 ;  /* 0x00000014e848723c */ /* 0x040fe200000810e0 */
[----:B------:R-:W-:Y:S04]  /*364e0*/  STL.64 [R1+0x8b0], R64 ;  /* 0x0008b04001007387 */ /* 0x000fe80000100a00 */
[----:B------:R1:W-:Y:S10]  /*364f0*/  STL.64 [R1+0x8b8], R66 ;  /* 0x0008b84201007387 */ /* 0x0003f40000100a00 */
[----:B------:R-:W-:Y:S01]  /*36500*/  STL.64 [R1+0x8a0], R76 ;  /* 0x0008a04c01007387 */ /* 0x000fe20000100a00 */
[C---:B-1----:R-:W-:Y:S03]  /*36510*/  HMMA.1688.F32.TF32 R64, R232.reuse, R16, R228 ;  /* 0x00000010e840723c */ /* 0x042fe600000810e4 */
[----:B------:R1:W-:Y:S04]  /*36520*/  STL.64 [R1+0x8a8], R78 ;  /* 0x0008a84e01007387 */ /* 0x0003e80000100a00 */
[----:B------:R-:W-:Y:S04]  /*36530*/  STL.64 [R1+0x890], R72 ;  /* 0x0008904801007387 */ /* 0x000fe80000100a00 */
[----:B------:R1:W-:Y:S02]  /*36540*/  STL.64 [R1+0x898], R74 ;  /* 0x0008984a01007387 */ /* 0x0003e40000100a00 */
[C---:B-1----:R-:W-:Y:S08]  /*36550*/  HMMA.1688.F32.TF32 R76, R232.reuse, R12, R244 ;  /* 0x0000000ce84c723c */ /* 0x042ff000000810f4 */
[----:B------:R-:W-:Y:S02]  /*36560*/  HMMA.1688.F32.TF32 R72, R232, R248, R240 ;  /* 0x000000f8e848723c */ /* 0x000fe400000810f0 */
[----:B------:R-:W-:Y:S04]  /*36570*/  STL.64 [R1+0x880], R64 ;  /* 0x0008804001007387 */ /* 0x000fe80000100a00 */
[----:B------:R-:W-:Y:S02]  /*36580*/  STL.64 [R1+0x888], R66 ;  /* 0x0008884201007387 */ /* 0x000fe40000100a00 */
[C---:B------:R-:W-:Y:S02]  /*36590*/  HMMA.1688.F32.TF32 R240, R68.reuse, R48, R140 ;  /* 0x0000003044f0723c */ /* 0x040fe4000008108c */
[----:B------:R-:W-:Y:S04]  /*365a0*/  LDS R64, [R2+0x44180] ;  /* 0x0441800002407984 */ /* 0x000fe80000000800 */
[----:B------:R-:W-:Y:S04]  /*365b0*/  LDS R66, [R2+0x45180] ;  /* 0x0451800002427984 */ /* 0x000fe80000000800 */
[----:B------:R-:W-:Y:S04]  /*365c0*/  STL.64 [R1+0x870], R76 ;  /* 0x0008704c01007387 */ /* 0x000fe80000100a00 */
[----:B------:R-:W-:Y:S04]  /*365d0*/  STL.64 [R1+0x878], R78 ;  /* 0x0008784e01007387 */ /* 0x000fe80000100a00 */
[----:B------:R-:W-:Y:S04]  /*365e0*/  STL.64 [R1+0x850], R72 ;  /* 0x0008504801007387 */ /* 0x000fe80000100a00 */
[----:B------:R2:W-:Y:S01]  /*365f0*/  STL.64 [R1+0x858], R74 ;  /* 0x0008584a01007387 */ /* 0x0005e20000100a00 */
[C---:B------:R-:W-:Y:S03]  /*36600*/  HMMA.1688.F32.TF32 R84, R68.reuse, R40, R84 ;  /* 0x000000284454723c */ /* 0x040fe60000081054 */
[----:B------:R-:W-:Y:S04]  /*36610*/  LDS R65, [R3+0x44180] ;  /* 0x0441800003417984 */ /* 0x000fe80000000800 */
[----:B------:R-:W1:Y:S01]  /*36620*/  LDS R67, [R3+0x45180] ;  /* 0x0451800003437984 */ /* 0x000e620000000800 */
[C---:B--2---:R-:W-:Y:S08]  /*36630*/  HMMA.1688.F32.TF32 R72, R68.reuse, R56, R124 ;  /* 0x000000384448723c */ /* 0x044ff0000008107c */
[C---:B---3--:R-:W-:Y:S08]  /*36640*/  HMMA.1688.F32.TF32 R76, R68.reuse, R60, R120 ;  /* 0x0000003c444c723c */ /* 0x048ff00000081078 */
[C---:B----4-:R-:W-:Y:S11]  /*36650*/  HMMA.1688.F32.TF32 R120, R68.reuse, R8, R128 ;  /* 0x000000084478723c */ /* 0x050ff60000081080 */
[----:B------:R-:W-:Y:S04]  /*36660*/  @!UPT UIADD3 URZ, URZ, URZ, URZ ;  /* 0x0000003f3f3ff290 */ /* 0x000fe8000fffe03f */
[----:B------:R-:W-:Y:S04]  /*36670*/  STL.64 [R1+0x840], R76 ;  /* 0x0008404c01007387 */ /* 0x000fe80000100a00 */
[----:B------:R2:W-:Y:S04]  /*36680*/  STL.64 [R1+0x848], R78 ;  /* 0x0008484e01007387 */ /* 0x0005e80000100a00 */
[----:B------:R-:W-:Y:S04]  /*36690*/  STL.64 [R1+0x830], R72 ;  /* 0x0008304801007387 */ /* 0x000fe80000100a00 */
[----:B------:R3:W-:Y:S01]  /*366a0*/  STL.64 [R1+0x838], R74 ;  /* 0x0008384a01007387 */ /* 0x0007e20000100a00 */
[C---:B--2---:R-:W-:Y:S08]  /*366b0*/  HMMA.1688.F32.TF32 R76, R68.reuse, R4, R132 ;  /* 0x00000004444c723c */ /* 0x044ff00000081084 */
[C---:B---3--:R-:W-:Y:S01]  /*366c0*/  HMMA.1688.F32.TF32 R72, R68.reuse, R52, R136 ;  /* 0x000000344448723c */ /* 0x048fe20000081088 */
[----:B------:R-:W-:Y:S04]  /*366d0*/  STL.64 [R1+0x810], R120 ;  /* 0x0008107801007387 */ /* 0x000fe80000100a00 */
[----:B------:R-:W-:Y:S04]  /*366e0*/  STL.64 [R1+0x818], R122 ;  /* 0x0008187a01007387 */ /* 0x000fe80000100a00 */
[----:B------:R-:W2:Y:S06]  /*366f0*/  LDL.LU R228, [R1+0x1030] ;  /* 0x0010300001e47983 */ /* 0x000eac0000300800 */
[----:B------:R-:W-:Y:S04]  /*36700*/  STL.64 [R1+0x800], R76 ;  /* 0x0008004c01007387 */ /* 0x000fe80000100a00 */
[----:B------:R-:W-:Y:S04]  /*36710*/  STL.64 [R1+0x808], R78 ;  /* 0x0008084e01007387 */ /* 0x000fe80000100a00 */
        /* <DEDUP_REMOVED lines=63> */
[----:B------:R4:W-:Y:S04]  /*36b10*/  STL.64 [R1+0x7e8], R242 ;  /* 0x0007e8f201007387 */ /* 0x0009e80000100a00 */
[----:B------:R-:W3:Y:S04]  /*36b20*/  LDL.LU R141, [R1+0x1114] ;  /* 0x00111400018d7983 */ /* 0x000ee80000300800 */
[----:B------:R-:W3:Y:S04]  /*36b30*/  LDL.LU R142, [R1+0x1118] ;  /* 0x00111800018e7983 */ /* 0x000ee80000300800 */
[----:B------:R-:W3:Y:S01]  /*36b40*/  LDL.LU R143, [R1+0x111c] ;  /* 0x00111c00018f7983 */ /* 0x000ee20000300800 */
[C---:B----4-:R-:W-:Y:S08]  /*36b50*/  HMMA.1688.F32.TF32 R240, R68.reuse, R44, R80 ;  /* 0x0000002c44f0723c */ /* 0x050ff00000081050 */
[C---:B------:R-:W-:Y:S08]  /*36b60*/  HMMA.1688.F32.TF32 R80, R68.reuse, R36, R88 ;  /* 0x000000244450723c */ /* 0x040ff00000081058 */
[C---:B------:R-:W-:Y:S07]  /*36b70*/  HMMA.1688.F32.TF32 R88, R68.reuse, R32, R92 ;  /* 0x000000204458723c */ /* 0x040fee000008105c */
[----:B------:R-:W-:Y:S04]  /*36b80*/  STL.64 [R1+0x7d0], R240 ;  /* 0x0007d0f001007387 */ /* 0x000fe80000100a00 */
[----:B------:R-:W-:Y:S04]  /*36b90*/  STL.64 [R1+0x7d8], R242 ;  /* 0x0007d8f201007387 */ /* 0x000fe80000100a00 */
[----:B------:R-:W-:Y:S04]  /*36ba0*/  STL.64 [R1+0x7c0], R84 ;  /* 0x0007c05401007387 */ /* 0x000fe80000100a00 */
[----:B------:R4:W-:Y:S04]  /*36bb0*/  STL.64 [R1+0x7c8], R86 ;  /* 0x0007c85601007387 */ /* 0x0009e80000100a00 */
[----:B------:R-:W-:Y:S04]  /*36bc0*/  STL.64 [R1+0x7b0], R80 ;  /* 0x0007b05001007387 */ /* 0x000fe80000100a00 */
[----:B------:R4:W-:Y:S02]  /*36bd0*/  STL.64 [R1+0x7b8], R82 ;  /* 0x0007b85201007387 */ /* 0x0009e40000100a00 */
[C---:B----4-:R-:W-:Y:S02]  /*36be0*/  HMMA.1688.F32.TF32 R84, R68.reuse, R28, R96 ;  /* 0x0000001c4454723c */ /* 0x050fe40000081060 */
[----:B------:R-:W-:Y:S04]  /*36bf0*/  LDS R240, [R252+0x44180] ;  /* 0x04418000fcf07984 */ /* 0x000fe80000000800 */
[----:B------:R-:W-:Y:S02]  /*36c00*/  LDS R242, [R252+0x45180] ;  /* 0x04518000fcf27984 */ /* 0x000fe40000000800 */
[C---:B------:R-:W-:Y:S02]  /*36c10*/  HMMA.1688.F32.TF32 R80, R68.reuse, R24, R100 ;  /* 0x000000184450723c */ /* 0x040fe40000081064 */
[----:B------:R-:W-:Y:S04]  /*36c20*/  STL.64 [R1+0x7a0], R88 ;  /* 0x0007a05801007387 */ /* 0x000fe80000100a00 */
[----:B------:R4:W-:Y:S04]  /*36c30*/  STL.64 [R1+0x7a8], R90 ;  /* 0x0007a85a01007387 */ /* 0x0009e80000100a00 */
[----:B------:R-:W-:Y:S04]  /*36c40*/  LDS R241, [R0+0x44180] ;  /* 0x0441800000f17984 */ /* 0x000fe80000000800 */
[----:B------:R-:W1:Y:S01]  /*36c50*/  LDS R243, [R0+0x45180] ;  /* 0x0451800000f37984 */ /* 0x000e620000000800 */
[C---:B----4-:R-:W-:Y:S03]  /*36c60*/  HMMA.1688.F32.TF32 R88, R68.reuse, R20, R104 ;  /* 0x000000144458723c */ /* 0x050fe60000081068 */
[----:B------:R-:W-:Y:S04]  /*36c70*/  STL.64 [R1+0x790], R84 ;  /* 0x0007905401007387 */ /* 0x000fe80000100a00 */
[----:B------:R4:W-:Y:S04]  /*36c80*/  STL.64 [R1+0x798], R86 ;  /* 0x0007985601007387 */ /* 0x0009e80000100a00 */
[----:B------:R-:W-:Y:S04]  /*36c90*/  STL.64 [R1+0x780], R80 ;  /* 0x0007805001007387 */ /* 0x000fe80000100a00 */
[----:B------:R4:W-:Y:S02]  /*36ca0*/  STL.64 [R1+0x788], R82 ;  /* 0x0007885201007387 */ /* 0x0009e40000100a00 */
[C---:B----4-:R-:W-:Y:S08]  /*36cb0*/  HMMA.1688.F32.TF32 R84, R68.reuse, R16, R108 ;  /* 0x000000104454723c */ /* 0x050ff0000008106c */
        /* <DEDUP_REMOVED lines=9> */
[----:B------:R1:W-:Y:S02]  /*36d50*/  STL.64 [R1+0x638], R70 ;  /* 0x0006384601007387 */ /* 0x0003e40000100a00 */
[C---:B-1----:R-:W-:Y:S08]  /*36d60*/  HMMA.1688.F32.TF32 R68, R64.reuse, R8, R132 ;  /* 0x000000084044723c */ /* 0x042ff00000081084 */
[C---:B--2---:R-:W-:Y:S08]  /*36d70*/  HMMA.1688.F32.TF32 R80, R64.reuse, R56, R136 ;  /* 0x000000384050723c */ /* 0x044ff00000081088 */
[C---:B---3--:R-:W-:Y:S11]  /*36d80*/  HMMA.1688.F32.TF32 R84, R64.reuse, R60, R140 ;  /* 0x0000003c4054723c */ /* 0x048ff6000008108c */
[----:B------:R-:W-:Y:S11]  /*36d90*/  @!UPT UIADD3 URZ, URZ, URZ, URZ ;  /* 0x0000003f3f3ff290 */ /* 0x000ff6000fffe03f */
[----:B------:R-:W-:Y:S01]  /*36da0*/  @!UPT UIADD3 URZ, URZ, URZ, URZ ;  /* 0x0000003f3f3ff290 */ /* 0x000fe2000fffe03f */
[----:B------:R-:W-:Y:S04]  /*36db0*/  STL.64 [R1+0x740], R84 ;  /* 0x0007405401007387 */ /* 0x000fe80000100a00 */
[----:B------:R1:W-:Y:S04]  /*36dc0*/  STL.64 [R1+0x748], R86 ;  /* 0x0007485601007387 */ /* 0x0003e80000100a00 */
[----:B------:R-:W-:Y:S04]  /*36dd0*/  STL.64 [R1+0x730], R80 ;  /* 0x0007305001007387 */ /* 0x000fe80000100a00 */
[----:B------:R2:W-:Y:S01]  /*36de0*/  STL.64 [R1+0x738], R82 ;  /* 0x0007385201007387 */ /* 0x0005e20000100a00 */
[C---:B-1----:R-:W-:Y:S03]  /*36df0*/  HMMA.1688.F32.TF32 R84, R64.reuse, R4, R128 ;  /* 0x000000044054723c */ /* 0x042fe60000081080 */
[----:B------:R-:W-:Y:S04]  /*36e00*/  STL.64 [R1+0x720], R68 ;  /* 0x0007204401007387 */ /* 0x000fe80000100a00 */
[----:B------:R1:W-:Y:S01]  /*36e10*/  STL.64 [R1+0x728], R70 ;  /* 0x0007284601007387 */ /* 0x0003e20000100a00 */
[C---:B--2---:R-:W-:Y:S08]  /*36e20*/  HMMA.1688.F32.TF32 R80, R64.reuse, R52, R124 ;  /* 0x000000344050723c */ /* 0x044ff0000008107c */
[C---:B-1----:R-:W-:Y:S07]  /*36e30*/  HMMA.1688.F32.TF32 R68, R64.reuse, R48, R120 ;  /* 0x000000304044723c */ /* 0x042fee0000081078 */
        /* <DEDUP_REMOVED lines=9> */
[----:B------:R-:W-:Y:S01]  /*36ed0*/  STL.64 [R1+0x6e0], R84 ;  /* 0x0006e05401007387 */ /* 0x000fe20000100a00 */
[C---:B------:R-:W-:Y:S03]  /*36ee0*/  HMMA.1688.F32.TF32 R76, R64.reuse, R32, R208 ;  /* 0x00000020404c723c */ /* 0x040fe600000810d0 */
[----:B------:R-:W-:Y:S04]  /*36ef0*/  STL.64 [R1+0x6e8], R86 ;  /* 0x0006e85601007387 */ /* 0x000fe80000100a00 */
[----:B------:R-:W-:Y:S01]  /*36f00*/  STL.64 [R1+0x6d0], R80 ;  /* 0x0006d05001007387 */ /* 0x000fe20000100a00 */
[C---:B------:R-:W-:Y:S03]  /*36f10*/  HMMA.1688.F32.TF32 R72, R64.reuse, R28, R212 ;  /* 0x0000001c4048723c */ /* 0x040fe600000810d4 */
[----:B------:R-:W-:Y:S04]  /*36f20*/  STL.64 [R1+0x6d8], R82 ;  /* 0x0006d85201007387 */ /* 0x000fe80000100a00 */
        /* <DEDUP_REMOVED lines=8> */
[----:B------:R-:W-:Y:S01]  /*36fb0*/  STL.64 [R1+0x690], R68 ;  /* 0x0006904401007387 */ /* 0x000fe20000100a00 */
[C---:B--2---:R-:W-:Y:S03]  /*36fc0*/  HMMA.1688.F32.TF32 R72, R64.reuse, R16, R224 ;  /* 0x000000104048723c */ /* 0x044fe600000810e0 */
[----:B------:R1:W-:Y:S05]  /*36fd0*/  STL.64 [R1+0x698], R70 ;  /* 0x0006984601007387 */ /* 0x0003ea0000100a00 */
[C---:B-1----:R-:W-:Y:S08]  /*36fe0*/  HMMA.1688.F32.TF32 R68, R64.reuse, R12, R228 ;  /* 0x0000000c4044723c */ /* 0x042ff000000810e4 */
[----:B------:R-:W-:Y:S01]  /*36ff0*/  HMMA.1688.F32.TF32 R64, R64, R248, R244 ;  /* 0x000000f84040723c */ /* 0x000fe200000810f4 */
        /* <DEDUP_REMOVED lines=12> */
[----:B------:R-:W-:Y:S04]  /*370c0*/  LDS R245, [R3+0x44200] ;  /* 0x0442000003f57984 */ /* 0x000fe80000000800 */
[----:B------:R-:W1:Y:S01]  /*370d0*/  LDS R247, [R3+0x45200] ;  /* 0x0452000003f77984 */ /* 0x000e620000000800 */
[C---:B------:R-:W-:Y:S07]  /*370e0*/  HMMA.1688.F32.TF32 R72, R240.reuse, R8, R192 ;  /* 0x00000008f048723c */ /* 0x040fee00000810c0 */
[----:B------:R-:W-:Y:S04]  /*370f0*/  STL.64 [R1+0x640], R68 ;  /* 0x0006404401007387 */ /* 0x000fe80000100a00 */
[----:B------:R2:W-:Y:S04]  /*37100*/  STL.64 [R1+0x648], R70 ;  /* 0x0006484601007387 */ /* 0x0005e80000100a00 */
[----:B------:R-:W-:Y:S04]  /*37110*/  STL.64 [R1+0x620], R64 ;  /* 0x0006204001007387 */ /* 0x000fe80000100a00 */
[----:B------:R3:W-:Y:S01]  /*37120*/  STL.64 [R1+0x628], R66 ;  /* 0x0006284201007387 */ /* 0x0007e20000100a00 */
[C---:B--2---:R-:W-:Y:S08]  /*37130*/  HMMA.1688.F32.TF32 R68, R240.reuse, R4, R196 ;  /* 0x00000004f044723c */ /* 0x044ff000000810c4 */
[C---:B---3--:R-:W-:Y:S01]  /*37140*/  HMMA.1688.F32.TF32 R64, R240.reuse, R52, R200 ;  /* 0x00000034f040723c */ /* 0x048fe200000810c8 */
[----:B------:R-:W-:Y:S04]  /*37150*/  STL.64 [R1+0x610], R72 ;  /* 0x0006104801007387 */ /* 0x000fe80000100a00 */
[----:B------:R2:W-:Y:S10]  /*37160*/  STL.64 [R1+0x618], R74 ;  /* 0x0006184a01007387 */ /* 0x0005f40000100a00 */
[----:B------:R-:W-:Y:S01]  /*37170*/  STL.64 [R1+0x600], R68 ;  /* 0x0006004401007387 */ /* 0x000fe20000100a00 */
[C---:B--2---:R-:W-:Y:S03]  /*37180*/  HMMA.1688.F32.TF32 R72, R240.reuse, R48, R204 ;  /* 0x00000030f048723c */ /* 0x044fe600000810cc */
[----:B------:R2:W-:Y:S04]  /*37190*/  STL.64 [R1+0x608], R70 ;  /* 0x0006084601007387 */ /* 0x0005e80000100a00 */
[----:B------:R-:W-:Y:S04]  /*371a0*/  STL.64 [R1+0x5f0], R64 ;  /* 0x0005f04001007387 */ /* 0x000fe80000100a00 */
[----:B------:R3:W-:Y:S01]  /*371b0*/  STL.64 [R1+0x5f8], R66 ;  /* 0x0005f84201007387 */ /* 0x0007e20000100a00 */
[C---:B--2---:R-:W-:Y:S08]  /*371c0*/  HMMA.1688.F32.TF32 R68, R240.reuse, R44, R144 ;  /* 0x0000002cf044723c */ /* 0x044ff00000081090 */
[C---:B---3--:R-:W-:Y:S03]  /*371d0*/  HMMA.1688.F32.TF32 R64, R240.reuse, R40, R148 ;  /* 0x00000028f040723c */ /* 0x048fe60000081094 */
[----:B------:R2:W-:Y:S04]  /*371e0*/  STL.64 [R1+0x5e0], R72 ;  /* 0x0005e04801007387 */ /* 0x0005e80000100a00 */
[----:B------:R3:W-:Y:S04]  /*371f0*/  STL.64 [R1+0x5e8], R74 ;  /* 0x0005e84a01007387 */ /* 0x0007e80000100a00 */
[----:B------:R-:W4:Y:S04]  /*37200*/  LDL.LU R224, [R1+0x1240] ;  /* 0x0012400001e07983 */ /* 0x000f280000300800 */
[----:B------:R-:W-:Y:S04]  /*37210*/  STL.64 [R1+0x5d0], R68 ;  /* 0x0005d04401007387 */ /* 0x000fe80000100a00 */
[----:B------:R-:W-:Y:S04]  /*37220*/  STL.64 [R1+0x5d8], R70 ;  /* 0x0005d84601007387 */ /* 0x000fe80000100a00 */
[----:B------:R-:W-:Y:S04]  /*37230*/  STL.64 [R1+0x5c0], R64 ;  /* 0x0005c04001007387 */ /* 0x000fe80000100a00 */
[----:B------:R1:W-:Y:S04]  /*37240*/  STL.64 [R1+0x5c8], R66 ;  /* 0x0005c84201007387 */ /* 0x0003e80000100a00 */
        /* <DEDUP_REMOVED lines=15> */
[----:B--2---:R-:W2:Y:S04]  /*37340*/  LDL.LU R72, [R1+0x1290] ;  /* 0x0012900001487983 */ /* 0x004ea80000300800 */
        /* <DEDUP_REMOVED lines=43> */
[C---:B-1----:R-:W-:Y:S08]  /*37600*/  HMMA.1688.F32.TF32 R64, R240.reuse, R36, R152 ;  /* 0x00000024f040723c */ /* 0x042ff00000081098 */
[C---:B------:R-:W-:Y:S08]  /*37610*/  HMMA.1688.F32.TF32 R80, R240.reuse, R32, R156 ;  /* 0x00000020f050723c */ /* 0x040ff0000008109c */
[C---:B------:R-:W-:Y:S07]  /*37620*/  HMMA.1688.F32.TF32 R68, R240.reuse, R28, R160 ;  /* 0x0000001cf044723c */ /* 0x040fee00000810a0 */
[----:B------:R-:W-:Y:S04]  /*37630*/  STL.64 [R1+0x5b0], R64 ;  /* 0x0005b04001007387 */ /* 0x000fe80000100a00 */
[----:B------:R1:W-:Y:S02]  /*37640*/  STL.64 [R1+0x5b8], R66 ;  /* 0x0005b84201007387 */ /* 0x0003e40000100a00 */
[C---:B-1----:R-:W-:Y:S02]  /*37650*/  HMMA.1688.F32.TF32 R64, R240.reuse, R24, R164 ;  /* 0x00000018f040723c */ /* 0x042fe400000810a4 */
[----:B------:R-:W-:Y:S04]  /*37660*/  STL.64 [R1+0x5a0], R80 ;  /* 0x0005a05001007387 */ /* 0x000fe80000100a00 */
[----:B------:R1:W-:Y:S04]  /*37670*/  STL.64 [R1+0x5a8], R82 ;  /* 0x0005a85201007387 */ /* 0x0003e80000100a00 */
[----:B------:R-:W-:Y:S04]  /*37680*/  STL.64 [R1+0x590], R68 ;  /* 0x0005904401007387 */ /* 0x000fe80000100a00 */
[----:B------:R1:W-:Y:S02]  /*37690*/  STL.64 [R1+0x598], R70 ;  /* 0x0005984601007387 */ /* 0x0003e40000100a00 */
[C---:B-1----:R-:W-:Y:S07]  /*376a0*/  HMMA.1688.F32.TF32 R80, R240.reuse, R20, R168 ;  /* 0x00000014f050723c */ /* 0x042fee00000810a8 */
[----:B------:R-:W-:Y:S01]  /*376b0*/  STL.64 [R1+0x580], R64 ;  /* 0x0005804001007387 */ /* 0x000fe20000100a00 */
[C---:B------:R-:W-:Y:S03]  /*376c0*/  HMMA.1688.F32.TF32 R68, R240.reuse, R16, R172 ;  /* 0x00000010f044723c */ /* 0x040fe600000810ac */
[----:B------:R1:W-:Y:S04]  /*376d0*/  STL.64 [R1+0x588], R66 ;  /* 0x0005884201007387 */ /* 0x0003e80000100a00 */
[----:B------:R-:W-:Y:S04]  /*376e0*/  LDS R172, [R2+0x44380] ;  /* 0x0443800002ac7984 */ /* 0x000fe80000000800 */
[----:B------:R-:W-:Y:S01]  /*376f0*/  LDS R174, [R2+0x45380] ;  /* 0x0453800002ae7984 */ /* 0x000fe20000000800 */
[C---:B-1----:R-:W-:Y:S03]  /*37700*/  HMMA.1688.F32.TF32 R64, R240.reuse, R12, R176 ;  /* 0x0000000cf040723c */ /* 0x042fe600000810b0 */
[----:B------:R-:W-:Y:S04]  /*37710*/  LDS R173, [R3+0x44380] ;  /* 0x0443800003ad7984 */ /* 0x000fe80000000800 */
[----:B------:R-:W-:Y:S01]  /*37720*/  LDS R175, [R3+0x45380] ;  /* 0x0453800003af7984 */ /* 0x000fe20000000800 */
[----:B------:R-:W-:Y:S03]  /*37730*/  HMMA.1688.F32.TF32 R240, R240, R248, R180 ;  /* 0x000000f8f0f0723c */ /* 0x000fe600000810b4 */
[----:B------:R-:W-:Y:S04]  /*37740*/  STL.64 [R1+0x510], R80 ;  /* 0x0005105001007387 */ /* 0x000fe80000100a00 */
[----:B------:R2:W-:Y:S04]  /*37750*/  STL.64 [R1+0x518], R82 ;  /* 0x0005185201007387 */ /* 0x0005e80000100a00 */
[----:B------:R-:W-:Y:S04]  /*37760*/  STL.64 [R1+0x200], R68 ;  /* 0x0002004401007387 */ /* 0x000fe80000100a00 */
[----:B------:R-:W-:Y:S04]  /*37770*/  STL.64 [R1+0x208], R70 ;  /* 0x0002084601007387 */ /* 0x000fe80000100a00 */
[----:B------:R-:W-:Y:S04]  /*37780*/  LDS R68, [R252+0x44200] ;  /* 0x04420000fc447984 */ /* 0x000fe80000000800 */
[----:B------:R-:W-:Y:S04]  /*37790*/  LDS R70, [R252+0x45200] ;  /* 0x04520000fc467984 */ /* 0x000fe80000000800 */
[----:B------:R-:W-:Y:S04]  /*377a0*/  STL [R1+0x3120], R240 ;  /* 0x003120f001007387 */ /* 0x000fe80000100800 */
[----:B------:R-:W-:Y:S04]  /*377b0*/  STL.64 [R1+0xf0], R64 ;  /* 0x0000f04001007387 */ /* 0x000fe80000100a00 */
[----:B------:R4:W-:Y:S04]  /*377c0*/  STL.64 [R1+0xf8], R66 ;  /* 0x0000f84201007387 */ /* 0x0009e80000100a00 */
[----:B------:R-:W-:Y:S04]  /*377d0*/  STL [R1+0x311c], R241 ;  /* 0x00311cf101007387 */ /* 0x000fe80000100800 */
[----:B------:R-:W-:Y:S04]  /*377e0*/  STL [R1+0x3118], R242 ;  /* 0x003118f201007387 */ /* 0x000fe80000100800 */
[----:B------:R-:W-:Y:S04]  /*377f0*/  STL [R1+0x3114], R243 ;  /* 0x003114f301007387 */ /* 0x000fe80000100800 */
        /* <DEDUP_REMOVED lines=24> */
[C---:B------:R-:W-:Y:S08]  /*37980*/  HMMA.1688.F32.TF32 R76, R244.reuse, R32, R208 ;  /* 0x00000020f44c723c */ /* 0x040ff000000810d0 */
[C---:B------:R-:W-:Y:S01]  /*37990*/  HMMA.1688.F32.TF32 R72, R244.reuse, R28, R212 ;  /* 0x0000001cf448723c */ /* 0x040fe200000810d4 */
        /* <DEDUP_REMOVED lines=14> */
[----:B------:R-:W-:Y:S04]  /*37a80*/  STL.64 [R1+0x38], R66 ;  /* 0x0000384201007387 */ /* 0x000fe80000100a00 */
[----:B------:R-:W-:Y:S04]  /*37a90*/  STL.64 [R1+0x20], R76 ;  /* 0x0000204c01007387 */ /* 0x000fe80000100a00 */
[----:B------:R-:W-:Y:S04]  /*37aa0*/  STL.64 [R1+0x28], R78 ;  /* 0x0000284e01007387 */ /* 0x000fe80000100a00 */
[----:B------:R2:W-:Y:S04]  /*37ab0*/  STL.64 [R1+0x10], R72 ;  /* 0x0000104801007387 */ /* 0x0005e80000100a00 */
        /* <DEDUP_REMOVED lines=24> */
[----:B------:R-:W2:Y:S01]  /*37c40*/  LDL.LU R123, [R1+0xaac] ;  /* 0x000aac00017b7983 */ /* 0x000ea20000300800 */
[----:B------:R-:W-:Y:S03]  /*37c50*/  HMMA.1688.F32.TF32 R64, R244, R12, R228 ;  /* 0x0000000cf440723c */ /* 0x000fe600000810e4 */
        /* <DEDUP_REMOVED lines=16> */
[----:B------:R-:W1:Y:S04]  /*37d60*/  LDL.LU R140, [R1+0x170] ;  /* 0x00017000018c7983 */ /* 0x000e680000300800 */
[----:B------:R-:W1:Y:S04]  /*37d70*/  LDL.LU R141, [R1+0x174] ;  /* 0x00017400018d7983 */ /* 0x000e680000300800 */
[----:B------:R-:W1:Y:S04]  /*37d80*/  LDL.LU R142, [R1+0x178] ;  /* 0x00017800018e7983 */ /* 0x000e680000300800 */
[----:B------:R-:W1:Y:S04]  /*37d90*/  LDL.LU R143, [R1+0x17c] ;  /* 0x00017c00018f7983 */ /* 0x000e680000300800 */
        /* <DEDUP_REMOVED lines=16> */
[----:B------:R-:W-:Y:S01]  /*37ea0*/  IMAD.MOV.U32 R242, RZ, RZ, R66 ;  /* 0x000000fffff27224 */ /* 0x000fe200078e0042 */
[----:B------:R-:W-:Y:S01]  /*37eb0*/  MOV R240, R64 ;  /* 0x0000004000f07202 */ /* 0x000fe20000000f00 */
[----:B------:R-:W-:Y:S01]  /*37ec0*/  IMAD.MOV.U32 R243, RZ, RZ, R67 ;  /* 0x000000fffff37224 */ /* 0x000fe200078e0043 */
[----:B------:R-:W-:Y:S01]  /*37ed0*/  LDS R64, [R2+0x44280] ;  /* 0x0442800002407984 */ /* 0x000fe20000000800 */
[----:B------:R-:W-:-:S03]  /*37ee0*/  IMAD.MOV.U32 R241, RZ, RZ, R65 ;  /* 0x000000fffff17224 */ /* 0x000fc600078e0041 */
[----:B------:R-:W-:Y:S04]  /*37ef0*/  STL.64 [R1+0x3130], R242 ;  /* 0x003130f201007387 */ /* 0x000fe80000100a00 */
[----:B------:R-:W-:Y:S04]  /*37f00*/  STL.64 [R1+0x3128], R240 ;  /* 0x003128f001007387 */ /* 0x000fe80000100a00 */
[----:B------:R-:W4:Y:S04]  /*37f10*/  LDL.LU R224, [R1+0xbb0] ;  /* 0x000bb00001e07983 */ /* 0x000f280000300800 */
[----:B------:R-:W4:Y:S04]  /*37f20*/  LDL.LU R225, [R1+0xbb4] ;  /* 0x000bb40001e17983 */ /* 0x000f280000300800 */
[----:B------:R-:W4:Y:S04]  /*37f30*/  LDL.LU R226, [R1+0xbb8] ;  /* 0x000bb80001e27983 */ /* 0x000f280000300800 */
[----:B------:R-:W4:Y:S04]  /*37f40*/  LDL.LU R227, [R1+0xbbc] ;  /* 0x000bbc0001e37983 */ /* 0x000f280000300800 */
[----:B------:R-:W-:Y:S04]  /*37f50*/  LDS R66, [R2+0x45280] ;  /* 0x0452800002427984 */ /* 0x000fe80000000800 */
[----:B------:R-:W-:Y:S04]  /*37f60*/  LDS R65, [R3+0x44280] ;  /* 0x0442800003417984 */ /* 0x000fe80000000800 */
[----:B------:R-:W1:Y:S01]  /*37f70*/  LDS R67, [R3+0x45280] ;  /* 0x0452800003437984 */ /* 0x000e620000000800 */
[----:B--2---:R-:W-:Y:S03]  /*37f80*/  HMMA.1688.F32.TF32 R244, R244, R248, R228 ;  /* 0x000000f8f4f4723c */ /* 0x004fe600000810e4 */
[----:B------:R-:W2:Y:S04]  /*37f90*/  LDL.LU R228, [R1+0xba0] ;  /* 0x000ba00001e47983 */ /* 0x000ea80000300800 */
[----:B------:R-:W2:Y:S04]  /*37fa0*/  LDL.LU R229, [R1+0xba4] ;  /* 0x000ba40001e57983 */ /* 0x000ea80000300800 */
[----:B------:R-:W2:Y:S04]  /*37fb0*/  LDL.LU R230, [R1+0xba8] ;  /* 0x000ba80001e67983 */ /* 0x000ea80000300800 */
[----:B------:R-:W2:Y:S08]  /*37fc0*/  LDL.LU R231, [R1+0xbac] ;  /* 0x000bac0001e77983 */ /* 0x000eb00000300800 */
[----:B------:R-:W-:Y:S04]  /*37fd0*/  STL [R1+0x30e4], R244 ;  /* 0x0030e4f401007387 */ /* 0x000fe80000100800 */
[----:B------:R-:W-:Y:S01]  /*37fe0*/  STL [R1+0x30e0], R245 ;  /* 0x0030e0f501007387 */ /* 0x000fe20000100800 */
[C---:B-1----:R-:W-:Y:S08]  /*37ff0*/  HMMA.1688.F32.TF32 R84, R68.reuse, R56, R140 ;  /* 0x000000384454723c */ /* 0x042ff0000008108c */
[C---:B---3--:R-:W-:Y:S08]  /*38000*/  HMMA.1688.F32.TF32 R88, R68.reuse, R60, R80 ;  /* 0x0000003c4458723c */ /* 0x048ff00000081050 */
[C---:B------:R-:W-:Y:S01]  /*38010*/  HMMA.1688.F32.TF32 R80, R68.reuse, R8, R136 ;  /* 0x000000084450723c */ /* 0x040fe20000081088 */
[----:B------:R-:W-:Y:S04]  /*38020*/  STL [R1+0x30dc], R246 ;  /* 0x0030dcf601007387 */ /* 0x000fe80000100800 */
[----:B------:R-:W-:Y:S10]  /*38030*/  STL [R1+0x30d8], R247 ;  /* 0x0030d8f701007387 */ /* 0x000ff40000100800 */
[----:B------:R-:W-:Y:S04]  /*38040*/  STL.64 [R1+0x1f0], R88 ;  /* 0x0001f05801007387 */ /* 0x000fe80000100a00 */
[----:B------:R4:W-:Y:S04]  /*38050*/  STL.64 [R1+0x1f8], R90 ;  /* 0x0001f85a01007387 */ /* 0x0009e80000100a00 */
[----:B------:R-:W-:Y:S04]  /*38060*/  STL.64 [R1+0x1e0], R84 ;  /* 0x0001e05401007387 */ /* 0x000fe80000100a00 */
[----:B------:R1:W-:Y:S01]  /*38070*/  STL.64 [R1+0x1e8], R86 ;  /* 0x0001e85601007387 */ /* 0x0003e20000100a00 */
[C---:B----4-:R-:W-:Y:S03]  /*38080*/  HMMA.1688.F32.TF32 R88, R68.reuse, R4, R132 ;  /* 0x000000044458723c */ /* 0x050fe60000081084 */
[----:B------:R-:W-:Y:S04]  /*38090*/  STL.64 [R1+0x1d0], R80 ;  /* 0x0001d05001007387 */ /* 0x000fe80000100a00 */
[----:B------:R3:W-:Y:S01]  /*380a0*/  STL.64 [R1+0x1d8], R82 ;  /* 0x0001d85201007387 */ /* 0x0007e20000100a00 */
[C---:B-1----:R-:W-:Y:S08]  /*380b0*/  HMMA.1688.F32.TF32 R84, R68.reuse, R52, R128 ;  /* 0x000000344454723c */ /* 0x042ff00000081080 */
[C---:B---3--:R-:W-:Y:S07]  /*380c0*/  HMMA.1688.F32.TF32 R80, R68.reuse, R48, R124 ;  /* 0x000000304450723c */ /* 0x048fee000008107c */
        /* <DEDUP_REMOVED lines=8> */
[C---:B-1----:R-:W-:Y:S08]  /*38150*/  HMMA.1688.F32.TF32 R80, R68.reuse, R36, R76 ;  /* 0x000000244450723c */ /* 0x042ff0000008104c */
        /* <DEDUP_REMOVED lines=16> */
[----:B------:R-:W-:Y:S04]  /*38260*/  STL.64 [R1+0x148], R82 ;  /* 0x0001485201007387 */ /* 0x000fe80000100a00 */
[----:B------:R-:W-:Y:S04]  /*38270*/  STL.64 [R1+0x130], R76 ;  /* 0x0001304c01007387 */ /* 0x000fe80000100a00 */
[----:B------:R-:W-:Y:S04]  /*38280*/  STL.64 [R1+0x138], R78 ;  /* 0x0001384e01007387 */ /* 0x000fe80000100a00 */
[----:B------:R1:W-:Y:S01]  /*38290*/  STL [R1+0x12c], R75 ;  /* 0x00012c4b01007387 */ /* 0x0003e20000100800 */
[----:B------:R-:W-:-:S02]  /*382a0*/  IMAD.MOV.U32 R245, RZ, RZ, R72 ;  /* 0x000000fffff57224 */ /* 0x000fc400078e0048 */
[----:B------:R-:W-:Y:S02]  /*382b0*/  IMAD.MOV.U32 R246, RZ, RZ, R73 ;  /* 0x000000fffff67224 */ /* 0x000fe400078e0049 */
[----:B------:R-:W-:Y:S02]  /*382c0*/  IMAD.MOV.U32 R247, RZ, RZ, R74 ;  /* 0x000000fffff77224 */ /* 0x000fe400078e004a */
[C---:B-1----:R-:W-:Y:S03]  /*382d0*/  HMMA.1688.F32.TF32 R72, R68.reuse, R12, R224 ;  /* 0x0000000c4448723c */ /* 0x042fe600000810e0 */
[----:B------:R-:W-:Y:S04]  /*382e0*/  STL [R1+0x30f0], R247 ;  /* 0x0030f0f701007387 */ /* 0x000fe80000100800 */
[----:B------:R-:W-:Y:S04]  /*382f0*/  STL [R1+0x30ec], R246 ;  /* 0x0030ecf601007387 */ /* 0x000fe80000100800 */
[----:B------:R-:W-:Y:S11]  /*38300*/  STL [R1+0x30e8], R245 ;  /* 0x0030e8f501007387 */ /* 0x000ff60000100800 */
[----:B------:R-:W-:Y:S02]  /*38310*/  @!UPT UIADD3 URZ, URZ, URZ, URZ ;  /* 0x0000003f3f3ff290 */ /* 0x000fe4000fffe03f */
[----:B------:R-:W-:Y:S01]  /*38320*/  IMAD.MOV.U32 R244, RZ, RZ, R75 ;  /* 0x000000fffff47224 */ /* 0x000fe200078e004b */
[----:B------:R1:W-:Y:S04]  /*38330*/  STL.64 [R1+0x110], R72 ;  /* 0x0001104801007387 */ /* 0x0003e80000100a00 */
[----:B------:R3:W-:Y:S04]  /*38340*/  STL [R1+0x118], R74 ;  /* 0x0001184a01007387 */ /* 0x0007e80000100800 */
[----:B------:R-:W-:Y:S01]  /*38350*/  STL [R1+0x30f4], R244 ;  /* 0x0030f4f401007387 */ /* 0x000fe20000100800 */
[----:B--2---:R-:W-:Y:S11]  /*38360*/  HMMA.1688.F32.TF32 R68, R68, R248, R228 ;  /* 0x000000f84444723c */ /* 0x004ff600000810e4 */
[----:B------:R-:W-:Y:S11]  /*38370*/  @!UPT UIADD3 URZ, URZ, URZ, URZ ;  /* 0x0000003f3f3ff290 */ /* 0x000ff6000fffe03f */
[----:B------:R-:W-:Y:S01]  /*38380*/  @!UPT UIADD3 URZ, URZ, URZ, URZ ;  /* 0x0000003f3f3ff290 */ /* 0x000fe2000fffe03f */
[----:B------:R-:W-:Y:S04]  /*38390*/  STL [R1+0x100], R68 ;  /* 0x0001004401007387 */ /* 0x000fe80000100800 */
        /* <DEDUP_REMOVED lines=53> */
[----:B------:R-:W-:Y:S01]  /*386f0*/  IMAD.MOV.U32 R246, RZ, RZ, R70 ;  /* 0x000000fffff67224 */ /* 0x000fe200078e0046 */
[----:B------:R-:W-:Y:S01]  /*38700*/  LDS R68, [R252+0x44280] ;  /* 0x04428000fc447984 */ /* 0x000fe20000000800 */
[----:B------:R-:W-:-:S03]  /*38710*/  IMAD.MOV.U32 R245, RZ, RZ, R71 ;  /* 0x000000fffff57224 */ /* 0x000fc600078e0047 */
[----:B------:R-:W-:Y:S04]  /*38720*/  STL [R1+0x3100], R247 ;  /* 0x003100f701007387 */ /* 0x000fe80000100800 */
[----:B------:R1:W-:Y:S04]  /*38730*/  STL [R1+0x30fc], R246 ;  /* 0x0030fcf601007387 */ /* 0x0003e80000100800 */
[----:B------:R1:W-:Y:S04]  /*38740*/  STL [R1+0x30f8], R245 ;  /* 0x0030f8f501007387 */ /* 0x0003e80000100800 */
[----:B------:R-:W-:Y:S04]  /*38750*/  LDS R70, [R252+0x45280] ;  /* 0x04528000fc467984 */ /* 0x000fe80000000800 */
[----:B------:R-:W-:Y:S04]  /*38760*/  LDS R69, [R0+0x44280] ;  /* 0x0442800000457984 */ /* 0x000fe80000000800 */
[----:B------:R-:W1:Y:S01]  /*38770*/  LDS R71, [R0+0x45280] ;  /* 0x0452800000477984 */ /* 0x000e620000000800 */
[C---:B---3--:R-:W-:Y:S08]  /*38780*/  HMMA.1688.F32.TF32 R80, R64.reuse, R56, R128 ;  /* 0x000000384050723c */ /* 0x048ff00000081080 */
[----:B--2---:R-:W-:Y:S11]  /*38790*/  HMMA.1688.F32.TF32 R84, R64, R60, R132 ;  /* 0x0000003c4054723c */ /* 0x004ff60000081084 */
[----:B------:R-:W-:Y:S05]  /*387a0*/  @!UPT UIADD3 URZ, URZ, URZ, URZ ;  /* 0x0000003f3f3ff290 */ /* 0x000fea000fffe03f */
[----:B-1----:R-:W-:Y:S02]  /*387b0*/  IMAD.MOV.U32 R246, RZ, RZ, R80 ;  /* 0x000000fffff67224 */ /* 0x002fe400078e0050 */
[----:B------:R-:W-:Y:S02]  /*387c0*/  IMAD.MOV.U32 R245, RZ, RZ, R81 ;  /* 0x000000fffff57224 */ /* 0x000fe400078e0051 */
[----:B------:R-:W-:-:S03]  /*387d0*/  IMAD.MOV.U32 R244, RZ, RZ, R83 ;  /* 0x000000fffff47224 */ /* 0x000fc600078e0053 */
[----:B------:R-:W-:Y:S04]  /*387e0*/  STL.64 [R1+0x500], R84 ;  /* 0x0005005401007387 */ /* 0x000fe80000100a00 */
[----:B------:R-:W-:Y:S04]  /*387f0*/  STL.64 [R1+0x508], R86 ;  /* 0x0005085601007387 */ /* 0x000fe80000100a00 */
[----:B------:R4:W-:Y:S02]  /*38800*/  STL [R1+0x4f8], R82 ;  /* 0x0004f85201007387 */ /* 0x0009e40000100800 */
[----:B----4-:R-:W-:Y:S02]  /*38810*/  HMMA.1688.F32.TF32 R80, R64, R8, R124 ;  /* 0x000000084050723c */ /* 0x010fe4000008107c */
[----:B------:R-:W-:Y:S04]  /*38820*/  STL [R1+0x310c], R244 ;  /* 0x00310cf401007387 */ /* 0x000fe80000100800 */
[----:B------:R-:W-:Y:S04]  /*38830*/  STL [R1+0x3108], R246 ;  /* 0x003108f601007387 */ /* 0x000fe80000100800 */
[----:B------:R-:W-:Y:S11]  /*38840*/  STL [R1+0x3104], R245 ;  /* 0x003104f501007387 */ /* 0x000ff60000100800 */
[----:B------:R-:W-:Y:S02]  /*38850*/  @!UPT UIADD3 URZ, URZ, URZ, URZ ;  /* 0x0000003f3f3ff290 */ /* 0x000fe4000fffe03f */
[----:B------:R-:W-:Y:S01]  /*38860*/  STL.64 [R1+0x4e0], R80 ;  /* 0x0004e05001007387 */ /* 0x000fe20000100a00 */
[----:B------:R-:W-:-:S03]  /*38870*/  IMAD.MOV.U32 R247, RZ, RZ, R83 ;  /* 0x000000fffff77224 */ /* 0x000fc600078e0053 */
[----:B------:R1:W-:Y:S02]  /*38880*/  STL [R1+0x4e8], R82 ;  /* 0x0004e85201007387 */ /* 0x0003e40000100800 */
[C---:B-1----:R-:W-:Y:S02]  /*38890*/  HMMA.1688.F32.TF32 R80, R64.reuse, R4, R120 ;  /* 0x000000044050723c */ /* 0x042fe40000081078 */
[----:B------:R-:W-:Y:S06]  /*388a0*/  STL [R1+0x3110], R247 ;  /* 0x003110f701007387 */ /* 0x000fec0000100800 */
[C---:B------:R-:W-:Y:S08]  /*388b0*/  HMMA.1688.F32.TF32 R76, R64.reuse, R48, R76 ;  /* 0x00000030404c723c */ /* 0x040ff0000008104c */
[----:B------:R-:W-:Y:S07]  /*388c0*/  HMMA.1688.F32.TF32 R72, R64, R44, R72 ;  /* 0x0000002c4048723c */ /* 0x000fee0000081048 */
[----:B------:R1:W-:Y:S01]  /*388d0*/  STL [R1+0x4d0], R80 ;  /* 0x0004d05001007387 */ /* 0x0003e20000100800 */
[----:B------:R-:W-:Y:S01]  /*388e0*/  MOV R244, R81 ;  /* 0x0000005100f47202 */ /* 0x000fe20000000f00 */
[----:B------:R-:W-:-:S02]  /*388f0*/  IMAD.MOV.U32 R246, RZ, RZ, R82 ;  /* 0x000000fffff67224 */ /* 0x000fc400078e0052 */
[----:B------:R-:W-:Y:S02]  /*38900*/  IMAD.MOV.U32 R245, RZ, RZ, R83 ;  /* 0x000000fffff57224 */ /* 0x000fe400078e0053 */
[----:B-1----:R-:W-:Y:S11]  /*38910*/  HMMA.1688.F32.TF32 R80, R64, R52, R232 ;  /* 0x000000344050723c */ /* 0x002ff600000810e8 */
[----:B------:R-:W-:Y:S11]  /*38920*/  @!UPT UIADD3 URZ, URZ, URZ, URZ ;  /* 0x0000003f3f3ff290 */ /* 0x000ff6000fffe03f */
[----:B------:R-:W-:Y:S01]  /*38930*/  @!UPT UIADD3 URZ, URZ, URZ, URZ ;  /* 0x0000003f3f3ff290 */ /* 0x000fe2000fffe03f */
[----:B------:R-:W-:Y:S01]  /*38940*/  STL.64 [R1+0x4c0], R80 ;  /* 0x0004c05001007387 */ /* 0x000fe20000100a00 */
[----:B------:R-:W-:-:S03]  /*38950*/  IMAD.MOV.U32 R247, RZ, RZ, R83 ;  /* 0x000000fffff77224 */ /* 0x000fc600078e0053 */
[----:B------:R1:W-:Y:S04]  /*38960*/  STL [R1+0x4c8], R82 ;  /* 0x0004c85201007387 */ /* 0x0003e80000100800 */
        /* <DEDUP_REMOVED lines=17> */
[----:B------:R-:W-:Y:S04]  /*38a80*/  STL.64 [R1+0x268], R82 ;  /* 0x0002685201007387 */ /* 0x000fe80000100a00 */
[----:B------:R-:W2:Y:S04]  /*38a90*/  LDL.LU R224, [R1+0x16f0] ;  /* 0x0016f00001e07983 */ /* 0x000ea80000300800 */
[----:B------:R-:W-:Y:S04]  /*38aa0*/  STL.64 [R1+0x250], R76 ;  /* 0x0002504c01007387 */ /* 0x000fe80000100a00 */
[----:B------:R-:W-:Y:S04]  /*38ab0*/  STL.64 [R1+0x258], R78 ;  /* 0x0002584e01007387 */ /* 0x000fe80000100a00 */
[----:B------:R1:W-:Y:S04]  /*38ac0*/  STL.64 [R1+0x240], R72 ;  /* 0x0002404801007387 */ /* 0x0003e80000100a00 */
[----:B------:R3:W-:Y:S04]  /*38ad0*/  STL.64 [R1+0x248], R74 ;  /* 0x0002484a01007387 */ /* 0x0007e80000100a00 */
        /* <DEDUP_REMOVED lines=91> */
[C---:B--2---:R-:W-:Y:S08]  /*39090*/  HMMA.1688.F32.TF32 R104, R64.reuse, R12, R104 ;  /* 0x0000000c4068723c */ /* 0x044ff00000081068 */
[C---:B---3--:R-:W-:Y:S08]  /*390a0*/  HMMA.1688.F32.TF32 R108, R64.reuse, R16, R108 ;  /* 0x00000010406c723c */ /* 0x048ff0000008106c */
[----:B----4-:R-:W-:Y:S01]  /*390b0*/  HMMA.1688.F32.TF32 R100, R64, R248, R100 ;  /* 0x000000f84064723c */ /* 0x010fe20000081064 */
[----:B------:R-:W-:Y:S04]  /*390c0*/  LDS R64, [R2+0x44300] ;  /* 0x0443000002407984 */ /* 0x000fe80000000800 */
[----:B------:R-:W-:Y:S10]  /*390d0*/  LDS R66, [R2+0x45300] ;  /* 0x0453000002427984 */ /* 0x000ff40000000800 */
        /* <DEDUP_REMOVED lines=8> */
[----:B------:R-:W1:Y:S01]  /*39160*/  LDS R67, [R3+0x45300] ;  /* 0x0453000003437984 */ /* 0x000e620000000800 */
[C---:B--2---:R-:W-:Y:S03]  /*39170*/  HMMA.1688.F32.TF32 R100, R68.reuse, R56, R92 ;  /* 0x000000384464723c */ /* 0x044fe6000008105c */
[----:B------:R-:W-:Y:S04]  /*39180*/  LDS R108, [R252+0x44300] ;  /* 0x04430000fc6c7984 */ /* 0x000fe80000000800 */
[----:B------:R-:W-:Y:S01]  /*39190*/  LDS R110, [R252+0x45300] ;  /* 0x04530000fc6e7984 */ /* 0x000fe20000000800 */
[C---:B------:R-:W-:Y:S03]  /*391a0*/  HMMA.1688.F32.TF32 R96, R68.reuse, R8, R88 ;  /* 0x000000084460723c */ /* 0x040fe60000081058 */
[----:B------:R-:W-:Y:S04]  /*391b0*/  LDS R109, [R0+0x44300] ;  /* 0x04430000006d7984 */ /* 0x000fe80000000800 */
[----:B------:R-:W2:Y:S01]  /*391c0*/  LDS R111, [R0+0x45300] ;  /* 0x04530000006f7984 */ /* 0x000ea20000000800 */
[C---:B------:R-:W-:Y:S08]  /*391d0*/  HMMA.1688.F32.TF32 R92, R68.reuse, R4, R84 ;  /* 0x00000004445c723c */ /* 0x040ff00000081054 */
[C---:B------:R-:W-:Y:S08]  /*391e0*/  HMMA.1688.F32.TF32 R88, R68.reuse, R52, R80 ;  /* 0x000000344458723c */ /* 0x040ff00000081050 */
        /* <DEDUP_REMOVED lines=14> */
[C---:B---3--:R-:W-:Y:S03]  /*392d0*/  HMMA.1688.F32.TF32 R88, R68.reuse, R40, R132 ;  /* 0x000000284458723c */ /* 0x048fe60000081084 */
[----:B------:R-:W-:Y:S04]  /*392e0*/  STL.64 [R1+0x420], R80 ;  /* 0x0004205001007387 */ /* 0x000fe80000100a00 */
[----:B------:R3:W-:Y:S01]  /*392f0*/  STL.64 [R1+0x428], R82 ;  /* 0x0004285201007387 */ /* 0x0007e20000100a00 */
[C---:B----4-:R-:W-:Y:S08]  /*39300*/  HMMA.1688.F32.TF32 R84, R68.reuse, R36, R128 ;  /* 0x000000244454723c */ /* 0x050ff00000081080 */
[C---:B---3--:R-:W-:Y:S07]  /*39310*/  HMMA.1688.F32.TF32 R80, R68.reuse, R32, R124 ;  /* 0x000000204450723c */ /* 0x048fee000008107c */
        /* <DEDUP_REMOVED lines=8> */
[C---:B---3--:R-:W-:Y:S08]  /*393a0*/  HMMA.1688.F32.TF32 R80, R68.reuse, R20, R76 ;  /* 0x000000144450723c */ /* 0x048ff0000008104c */
        /* <DEDUP_REMOVED lines=16> */
[C---:B------:R-:W-:Y:S08]  /*394b0*/  HMMA.1688.F32.TF32 R76, R64.reuse, R56, R220 ;  /* 0x00000038404c723c */ /* 0x040ff000000810dc */
[C---:B------:R-:W-:Y:S07]  /*394c0*/  HMMA.1688.F32.TF32 R72, R64.reuse, R8, R224 ;  /* 0x000000084048723c */ /* 0x040fee00000810e0 */
        /* <DEDUP_REMOVED lines=79> */
[C---:B------:R-:W-:Y:S08]  /*399c0*/  HMMA.1688.F32.TF32 R80, R64.reuse, R40, R136 ;  /* 0x000000284050723c */ /* 0x040ff00000081088 */
[C---:B----4-:R-:W-:Y:S07]  /*399d0*/  HMMA.1688.F32.TF32 R84, R64.reuse, R44, R140 ;  /* 0x0000002c4054723c */ /* 0x050fee000008108c */
[----:B------:R-:W-:Y:S04]  /*399e0*/  STL.64 [R1+0x350], R88 ;  /* 0x0003505801007387 */ /* 0x000fe80000100a00 */
[----:B------:R-:W-:Y:S04]  /*399f0*/  STL.64 [R1+0x358], R90 ;  /* 0x0003585a01007387 */ /* 0x000fe80000100a00 */
[----:B------:R-:W-:Y:S04]  /*39a00*/  STL.64 [R1+0x340], R68 ;  /* 0x0003404401007387 */ /* 0x000fe80000100a00 */
[----:B------:R1:W-:Y:S02]  /*39a10*/  STL.64 [R1+0x348], R70 ;  /* 0x0003484601007387 */ /* 0x0003e40000100a00 */
[C---:B-1----:R-:W-:Y:S02]  /*39a20*/  HMMA.1688.F32.TF32 R68, R64.reuse, R36, R228 ;  /* 0x000000244044723c */ /* 0x042fe400000810e4 */
[----:B------:R-:W-:Y:S04]  /*39a30*/  STL.64 [R1+0x330], R84 ;  /* 0x0003305401007387 */ /* 0x000fe80000100a00 */
[----:B------:R1:W-:Y:S04]  /*39a40*/  STL.64 [R1+0x338], R86 ;  /* 0x0003385601007387 */ /* 0x0003e80000100a00 */
[----:B------:R-:W2:Y:S04]  /*39a50*/  LDL.LU R228, [R1+0xfa0] ;  /* 0x000fa00001e47983 */ /* 0x000ea80000300800 */
[----:B------:R-:W-:Y:S04]  /*39a60*/  STL.64 [R1+0x320], R80 ;  /* 0x0003205001007387 */ /* 0x000fe80000100a00 */
[----:B------:R3:W-:Y:S05]  /*39a70*/  STL.64 [R1+0x328], R82 ;  /* 0x0003285201007387 */ /* 0x0007ea0000100a00 */
[----:B------:R-:W-:Y:S04]  /*39a80*/  STL.64 [R1+0x310], R68 ;  /* 0x0003104401007387 */ /* 0x000fe80000100a00 */
[----:B------:R4:W-:Y:S04]  /*39a90*/  STL.64 [R1+0x318], R70 ;  /* 0x0003184601007387 */ /* 0x0009e80000100a00 */
[----:B------:R-:W2:Y:S04]  /*39aa0*/  LDL.LU R229, [R1+0xfa4] ;  /* 0x000fa40001e57983 */ /* 0x000ea80000300800 */
[----:B------:R-:W2:Y:S04]  /*39ab0*/  LDL.LU R230, [R1+0xfa8] ;  /* 0x000fa80001e67983 */ /* 0x000ea80000300800 */
[----:B------:R-:W2:Y:S01]  /*39ac0*/  LDL.LU R231, [R1+0xfac] ;  /* 0x000fac0001e77983 */ /* 0x000ea20000300800 */
[C---:B-1----:R-:W-:Y:S08]  /*39ad0*/  HMMA.1688.F32.TF32 R84, R64.reuse, R32, R132 ;  /* 0x000000204054723c */ /* 0x042ff00000081084 */
[C---:B---3--:R-:W-:Y:S08]  /*39ae0*/  HMMA.1688.F32.TF32 R80, R64.reuse, R28, R128 ;  /* 0x0000001c4050723c */ /* 0x048ff00000081080 */
[C---:B----4-:R-:W-:Y:S07]  /*39af0*/  HMMA.1688.F32.TF32 R68, R64.reuse, R24, R124 ;  /* 0x000000184044723c */ /* 0x050fee000008107c */
        /* <DEDUP_REMOVED lines=8> */
[C---:B-1----:R-:W-:Y:S07]  /*39b80*/  HMMA.1688.F32.TF32 R68, R64.reuse, R12, R76 ;  /* 0x0000000c4044723c */ /* 0x042fee000008104c */
[----:B------:R-:W-:Y:S01]  /*39b90*/  STL.64 [R1+0x2d0], R84 ;  /* 0x0002d05401007387 */ /* 0x000fe20000100a00 */
[----:B------:R-:W-:Y:S03]  /*39ba0*/  HMMA.1688.F32.TF32 R64, R64, R248, R72 ;  /* 0x000000f84040723c */ /* 0x000fe60000081048 */
        /* <DEDUP_REMOVED lines=8> */
[----:B------:R-:W-:Y:S04]  /*39c30*/  STL.64 [R1+0x288], R66 ;  /* 0x0002884201007387 */ /* 0x000fe80000100a00 */
[----:B------:R-:W-:Y:S04]  /*39c40*/  STL.64 [R1+0x2f80], R74 ;  /* 0x002f804a01007387 */ /* 0x000fe80000100a00 */
[----:B------:R1:W-:Y:S01]  /*39c50*/  STL.64 [R1+0x2f78], R72 ;  /* 0x002f784801007387 */ /* 0x0003e20000100a00 */
[C---:B------:R-:W-:Y:S03]  /*39c60*/  HMMA.1688.F32.TF32 R76, R108.reuse, R4, R220 ;  /* 0x000000046c4c723c */ /* 0x040fe600000810dc */
[----:B------:R-:W-:Y:S04]  /*39c70*/  LDS R64, [R252+0x44380] ;  /* 0x04438000fc407984 */ /* 0x000fe80000000800 */
[----:B------:R-:W-:Y:S04]  /*39c80*/  LDS R66, [R252+0x45380] ;  /* 0x04538000fc427984 */ /* 0x000fe80000000800 */
[----:B------:R-:W-:Y:S01]  /*39c90*/  STL.64 [R1+0x570], R68 ;  /* 0x0005704401007387 */ /* 0x000fe20000100a00 */
[C---:B-1----:R-:W-:Y:S03]  /*39ca0*/  HMMA.1688.F32.TF32 R72, R108.reuse, R8, R216 ;  /* 0x000000086c48723c */ /* 0x042fe600000810d8 */
[----:B------:R1:W-:Y:S04]  /*39cb0*/  STL.64 [R1+0x578], R70 ;  /* 0x0005784601007387 */ /* 0x0003e80000100a00 */
[----:B------:R-:W-:Y:S04]  /*39cc0*/  LDS R65, [R0+0x44380] ;  /* 0x0443800000417984 */ /* 0x000fe80000000800 */
[----:B------:R-:W3:Y:S01]  /*39cd0*/  LDS R67, [R0+0x45380] ;  /* 0x0453800000437984 */ /* 0x000ee20000000800 */
[----:B-1----:R-:W-:Y:S11]  /*39ce0*/  HMMA.1688.F32.TF32 R68, R108, R52, R224 ;  /* 0x000000346c44723c */ /* 0x002ff600000810e0 */
[----:B------:R-:W-:Y:S04]  /*39cf0*/  STL.64 [R1+0x560], R72 ;  /* 0x0005604801007387 */ /* 0x000fe80000100a00 */
[----:B------:R1:W-:Y:S09]  /*39d00*/  STL.64 [R1+0x568], R74 ;  /* 0x0005684a01007387 */ /* 0x0003f20000100a00 */
[----:B-1----:R-:W-:-:S02]  /*39d10*/  IMAD.MOV.U32 R75, RZ, RZ, R68 ;  /* 0x000000ffff4b7224 */ /* 0x002fc400078e0044 */
[----:B------:R-:W-:Y:S02]  /*39d20*/  IMAD.MOV.U32 R74, RZ, RZ, R69 ;  /* 0x000000ffff4a7224 */ /* 0x000fe400078e0045 */
[----:B------:R-:W-:Y:S02]  /*39d30*/  IMAD.MOV.U32 R73, RZ, RZ, R70 ;  /* 0x000000ffff497224 */ /* 0x000fe400078e0046 */
[----:B------:R-:W-:Y:S01]  /*39d40*/  IMAD.MOV.U32 R72, RZ, RZ, R71 ;  /* 0x000000ffff487224 */ /* 0x000fe200078e0047 */
[----:B------:R1:W-:Y:S04]  /*39d50*/  STL.64 [R1+0x550], R76 ;  /* 0x0005504c01007387 */ /* 0x0003e80000100a00 */
[----:B------:R4:W-:Y:S04]  /*39d60*/  STL.64 [R1+0x558], R78 ;  /* 0x0005584e01007387 */ /* 0x0009e80000100a00 */
[----:B------:R-:W-:Y:S04]  /*39d70*/  STL [R1+0x3074], R72 ;  /* 0x0030744801007387 */ /* 0x000fe80000100800 */
[----:B------:R-:W-:Y:S04]  /*39d80*/  STL [R1+0x3070], R74 ;  /* 0x0030704a01007387 */ /* 0x000fe80000100800 */
[----:B------:R-:W-:Y:S04]  /*39d90*/  STL [R1+0x306c], R75 ;  /* 0x00306c4b01007387 */ /* 0x000fe80000100800 */
[----:B------:R-:W-:Y:S01]  /*39da0*/  STL [R1+0x3068], R73 ;  /* 0x0030684901007387 */ /* 0x000fe20000100800 */
[C---:B--2---:R-:W-:Y:S03]  /*39db0*/  HMMA.1688.F32.TF32 R68, R108.reuse, R48, R228 ;  /* 0x000000306c44723c */ /* 0x044fe600000810e4 */
[----:B------:R-:W2:Y:S11]  /*39dc0*/  LDL.LU R228, [R1+0x1910] ;  /* 0x0019100001e47983 */ /* 0x000eb60000300800 */
[----:B------:R-:W-:Y:S09]  /*39dd0*/  @!UPT UIADD3 URZ, URZ, URZ, URZ ;  /* 0x0000003f3f3ff290 */ /* 0x000ff2000fffe03f */
        /* <DEDUP_REMOVED lines=17> */
[----:B-1----:R-:W3:Y:S04]  /*39ef0*/  LDL.LU R76, [R1+0xf80] ;  /* 0x000f8000014c7983 */ /* 0x002ee80000300800 */
        /* <DEDUP_REMOVED lines=28> */
[C---:B------:R-:W-:Y:S08]  /*3a0c0*/  HMMA.1688.F32.TF32 R100, R108.reuse, R16, R216 ;  /* 0x000000106c64723c */ /* 0x040ff000000810d8 */
[C---:B---3--:R-:W-:Y:S08]  /*3a0d0*/  HMMA.1688.F32.TF32 R84, R108.reuse, R32, R120 ;  /* 0x000000206c54723c */ /* 0x048ff00000081078 */
[----:B----4-:R-:W-:Y:S01]  /*3a0e0*/  HMMA.1688.F32.TF32 R76, R108, R40, R76 ;  /* 0x000000286c4c723c */ /* 0x010fe2000008104c */
[----:B------:R-:W-:-:S07]  /*3a0f0*/  IMAD.MOV.U32 R74, RZ, RZ, R69 ;  /* 0x000000ffff4a7224 */ /* 0x000fce00078e0045 */
[----:B------:R-:W-:Y:S01]  /*3a100*/  HMMA.1688.F32.TF32 R80, R108, R36, R124 ;  /* 0x000000246c50723c */ /* 0x000fe2000008107c */
[----:B------:R-:W-:Y:S02]  /*3a110*/  IMAD.MOV.U32 R75, RZ, RZ, R70 ;  /* 0x000000ffff4b7224 */ /* 0x000fe400078e0046 */
[----:B------:R-:W-:Y:S02]  /*3a120*/  IMAD.MOV.U32 R72, RZ, RZ, R68 ;  /* 0x000000ffff487224 */ /* 0x000fe400078e0044 */
[----:B------:R-:W-:-:S03]  /*3a130*/  IMAD.MOV.U32 R73, RZ, RZ, R71 ;  /* 0x000000ffff497224 */ /* 0x000fc600078e0047 */
[C---:B------:R-:W-:Y:S01]  /*3a140*/  HMMA.1688.F32.TF32 R88, R108.reuse, R28, R232 ;  /* 0x0000001c6c58723c */ /* 0x040fe200000810e8 */
[----:B------:R-:W-:Y:S07]  /*3a150*/  STL.64 [R1+0x3080], R74 ;  /* 0x0030804a01007387 */ /* 0x000fee0000100a00 */
[C---:B------:R-:W-:Y:S01]  /*3a160*/  HMMA.1688.F32.TF32 R92, R108.reuse, R24, R208 ;  /* 0x000000186c5c723c */ /* 0x040fe200000810d0 */
[----:B------:R1:W-:Y:S07]  /*3a170*/  STL.64 [R1+0x3078], R72 ;  /* 0x0030784801007387 */ /* 0x0003ee0000100a00 */
[C---:B------:R-:W-:Y:S01]  /*3a180*/  HMMA.1688.F32.TF32 R96, R108.reuse, R20, R212 ;  /* 0x000000146c60723c */ /* 0x040fe200000810d4 */
[----:B------:R-:W-:Y:S04]  /*3a190*/  STL.64 [R1+0x2f20], R78 ;  /* 0x002f204e01007387 */ /* 0x000fe80000100a00 */
[----:B------:R2:W-:Y:S03]  /*3a1a0*/  STL.64 [R1+0x2f18], R76 ;  /* 0x002f184c01007387 */ /* 0x0005e60000100a00 */
[C---:B------:R-:W-:Y:S01]  /*3a1b0*/  HMMA.1688.F32.TF32 R104, R108.reuse, R12, R220 ;  /* 0x0000000c6c68723c */ /* 0x040fe200000810dc */
[----:B------:R-:W-:Y:S04]  /*3a1c0*/  STL.64 [R1+0x2f30], R82 ;  /* 0x002f305201007387 */ /* 0x000fe80000100a00 */
[----:B------:R3:W-:Y:S03]  /*3a1d0*/  STL.64 [R1+0x2f28], R80 ;  /* 0x002f285001007387 */ /* 0x0007e60000100a00 */
[----:B------:R-:W-:Y:S01]  /*3a1e0*/  HMMA.1688.F32.TF32 R108, R108, R248, R224 ;  /* 0x000000f86c6c723c */ /* 0x000fe200000810e0 */
[----:B------:R-:W-:Y:S04]  /*3a1f0*/  STL.64 [R1+0x2f40], R86 ;  /* 0x002f405601007387 */ /* 0x000fe80000100a00 */
        /* <DEDUP_REMOVED lines=8> */
[----:B------:R1:W-:Y:S04]  /*3a280*/  STL.64 [R1+0x2f88], R100 ;  /* 0x002f886401007387 */ /* 0x0003e80000100a00 */
        /* <DEDUP_REMOVED lines=46> */
[----:B------:R-:W4:Y:S04]  /*3a570*/  LDL.LU R229, [R1+0x1864] ;  /* 0x0018640001e57983 */ /* 0x000f280000300800 */
[----:B------:R-:W4:Y:S04]  /*3a580*/  LDL.LU R230, [R1+0x1868] ;  /* 0x0018680001e67983 */ /* 0x000f280000300800 */
[----:B------:R-:W4:Y:S08]  /*3a590*/  LDL.LU R231, [R1+0x186c] ;  /* 0x00186c0001e77983 */ /* 0x000f300000300800 */
[----:B------:R-:W-:Y:S04]  /*3a5a0*/  STL.64 [R1+0x2fc0], R114 ;  /* 0x002fc07201007387 */ /* 0x000fe80000100a00 */
[----:B------:R1:W-:Y:S01]  /*3a5b0*/  STL.64 [R1+0x2fb8], R112 ;  /* 0x002fb87001007387 */ /* 0x0003e20000100a00 */
[C---:B--2---:R-:W-:Y:S08]  /*3a5c0*/  HMMA.1688.F32.TF32 R152, R172.reuse, R28, R224 ;  /* 0x0000001cac98723c */ /* 0x044ff000000810e0 */
[C---:B---3--:R-:W-:Y:S08]  /*3a5d0*/  HMMA.1688.F32.TF32 R136, R172.reuse, R44, R208 ;  /* 0x0000002cac88723c */ /* 0x048ff000000810d0 */
[C---:B----4-:R-:W-:Y:S08]  /*3a5e0*/  HMMA.1688.F32.TF32 R120, R172.reuse, R8, R120 ;  /* 0x00000008ac78723c */ /* 0x050ff00000081078 */
[C---:B------:R-:W-:Y:S08]  /*3a5f0*/  HMMA.1688.F32.TF32 R116, R172.reuse, R56, R132 ;  /* 0x00000038ac74723c */ /* 0x040ff00000081084 */
[C---:B------:R-:W-:Y:S08]  /*3a600*/  HMMA.1688.F32.TF32 R124, R172.reuse, R4, R124 ;  /* 0x00000004ac7c723c */ /* 0x040ff0000008107c */
[C---:B------:R-:W-:Y:S07]  /*3a610*/  HMMA.1688.F32.TF32 R128, R172.reuse, R52, R128 ;  /* 0x00000034ac80723c */ /* 0x040fee0000081080 */
[----:B------:R-:W-:Y:S01]  /*3a620*/  STL.64 [R1+0x2fd0], R118 ;  /* 0x002fd07601007387 */ /* 0x000fe20000100a00 */
[C---:B------:R-:W-:Y:S03]  /*3a630*/  HMMA.1688.F32.TF32 R132, R172.reuse, R48, R232 ;  /* 0x00000030ac84723c */ /* 0x040fe600000810e8 */
[----:B------:R-:W-:Y:S05]  /*3a640*/  STL.64 [R1+0x2fc8], R116 ;  /* 0x002fc87401007387 */ /* 0x000fea0000100a00 */
[C---:B------:R-:W-:Y:S01]  /*3a650*/  HMMA.1688.F32.TF32 R140, R172.reuse, R40, R212 ;  /* 0x00000028ac8c723c */ /* 0x040fe200000810d4 */
[----:B------:R-:W-:Y:S07]  /*3a660*/  STL.64 [R1+0x2fe0], R122 ;  /* 0x002fe07a01007387 */ /* 0x000fee0000100a00 */
[C---:B------:R-:W-:Y:S01]  /*3a670*/  HMMA.1688.F32.TF32 R144, R172.reuse, R36, R216 ;  /* 0x00000024ac90723c */ /* 0x040fe200000810d8 */
[----:B------:R-:W-:Y:S04]  /*3a680*/  STL.64 [R1+0x2fd8], R120 ;  /* 0x002fd87801007387 */ /* 0x000fe80000100a00 */
[----:B------:R-:W-:Y:S03]  /*3a690*/  STL.64 [R1+0x2ff0], R126 ;  /* 0x002ff07e01007387 */ /* 0x000fe60000100a00 */
        /* <DEDUP_REMOVED lines=85> */
[----:B------:R-:W-:Y:S04]  /*3abf0*/  STL.64 [R1+0x3090], R158 ;  /* 0x0030909e01007387 */ /* 0x000fe80000100a00 */
[----:B------:R-:W-:Y:S01]  /*3ac00*/  STL.64 [R1+0x3088], R156 ;  /* 0x0030889c01007387 */ /* 0x000fe20000100a00 */
[----:B-1----:R-:W-:-:S02]  /*3ac10*/  IMAD.MOV.U32 R72, RZ, RZ, R15 ;  /* 0x000000ffff487224 */ /* 0x002fc400078e000f */
[----:B------:R-:W-:Y:S01]  /*3ac20*/  IMAD.MOV.U32 R73, RZ, RZ, R14 ;  /* 0x000000ffff497224 */ /* 0x000fe200078e000e */
[----:B------:R-:W-:Y:S01]  /*3ac30*/  MOV R75, R250 ;  /* 0x000000fa004b7202 */ /* 0x000fe20000000f00 */
        /* <DEDUP_REMOVED lines=17> */
[----:B------:R-:W-:-:S02]  /*3ad50*/  IMAD.MOV.U32 R96, RZ, RZ, R39 ;  /* 0x000000ffff607224 */ /* 0x000fc400078e0027 */
[----:B------:R-:W-:Y:S02]  /*3ad60*/  IMAD.MOV.U32 R97, RZ, RZ, R38 ;  /* 0x000000ffff617224 */ /* 0x000fe400078e0026 */
[----:B------:R-:W-:Y:S02]  /*3ad70*/  IMAD.MOV.U32 R98, RZ, RZ, R35 ;  /* 0x000000ffff627224 */ /* 0x000fe400078e0023 */
[----:B------:R-:W-:Y:S01]  /*3ad80*/  IMAD.MOV.U32 R99, RZ, RZ, R34 ;  /* 0x000000ffff637224 */ /* 0x000fe200078e0022 */
[C---:B--2---:R-:W-:Y:S08]  /*3ad90*/  HMMA.1688.F32.TF32 R164, R172.reuse, R16, R164 ;  /* 0x00000010aca4723c */ /* 0x044ff000000810a4 */
[C---:B---3--:R-:W-:Y:S08]  /*3ada0*/  HMMA.1688.F32.TF32 R160, R172.reuse, R20, R160 ;  /* 0x00000014aca0723c */ /* 0x048ff000000810a0 */
[C---:B----4-:R-:W-:Y:S08]  /*3adb0*/  HMMA.1688.F32.TF32 R168, R172.reuse, R12, R168 ;  /* 0x0000000caca8723c */ /* 0x050ff000000810a8 */
[----:B------:R-:W-:Y:S07]  /*3adc0*/  HMMA.1688.F32.TF32 R172, R172, R248, R176 ;  /* 0x000000f8acac723c */ /* 0x000fee00000810b0 */
        /* <DEDUP_REMOVED lines=8> */
[----:B------:R-:W2:Y:S04]  /*3ae50*/  LDL.LU R15, [R1+0x3224] ;  /* 0x00322400010f7983 */ /* 0x000ea80000300800 */
        /* <DEDUP_REMOVED lines=28> */
[----:B------:R-:W-:Y:S01]  /*3b020*/  HMMA.1688.F32.TF32 R212, R64, R24, R220 ;  /* 0x0000001840d4723c */ /* 0x000fe200000810dc */
[----:B------:R-:W-:Y:S01]  /*3b030*/  MOV R100, R6 ;  /* 0x0000000600647202 */ /* 0x000fe20000000f00 */
        /* <DEDUP_REMOVED lines=11> */
[----:B--2---:R-:W-:Y:S02]  /*3b0f0*/  IMAD.MOV.U32 R107, RZ, RZ, R15 ;  /* 0x000000ffff6b7224 */ /* 0x004fe400078e000f */
[----:B---3--:R-:W-:-:S02]  /*3b100*/  IMAD.MOV.U32 R106, RZ, RZ, R14 ;  /* 0x000000ffff6a7224 */ /* 0x008fc400078e000e */
[----:B----4-:R-:W-:Y:S02]  /*3b110*/  IMAD.MOV.U32 R105, RZ, RZ, R251 ;  /* 0x000000ffff697224 */ /* 0x010fe400078e00fb */
[----:B------:R-:W-:Y:S02]  /*3b120*/  IMAD.MOV.U32 R104, RZ, RZ, R250 ;  /* 0x000000ffff687224 */ /* 0x000fe400078e00fa */
[----:B------:R-:W2:Y:S04]  /*3b130*/  LDL.LU R250, [R1+0x31c4] ;  /* 0x0031c40001fa7983 */ /* 0x000ea80000300800 */
[----:B------:R-:W2:Y:S04]  /*3b140*/  LDL.LU R251, [R1+0x31c0] ;  /* 0x0031c00001fb7983 */ /* 0x000ea80000300800 */
[----:B------:R-:W3:Y:S01]  /*3b150*/  LDL.LU R14, [R1+0x31bc] ;  /* 0x0031bc00010e7983 */ /* 0x000ee20000300800 */
[----:B------:R-:W-:-:S02]  /*3b160*/  IMAD.MOV.U32 R110, RZ, RZ, R22 ;  /* 0x000000ffff6e7224 */ /* 0x000fc400078e0016 */
[----:B------:R-:W-:Y:S01]  /*3b170*/  IMAD.MOV.U32 R109, RZ, RZ, R19 ;  /* 0x000000ffff6d7224 */ /* 0x000fe200078e0013 */
[----:B------:R-:W3:Y:S01]  /*3b180*/  LDL.LU R15, [R1+0x31b8] ;  /* 0x0031b800010f7983 */ /* 0x000ee20000300800 */
[----:B------:R-:W-:-:S03]  /*3b190*/  IMAD.MOV.U32 R108, RZ, RZ, R18 ;  /* 0x000000ffff6c7224 */ /* 0x000fc600078e0012 */
[----:B------:R-:W4:Y:S01]  /*3b1a0*/  LDL.LU R18, [R1+0x31b4] ;  /* 0x0031b40001127983 */ /* 0x000f220000300800 */
[----:B------:R-:W-:-:S03]  /*3b1b0*/  IMAD.MOV.U32 R111, RZ, RZ, R23 ;  /* 0x000000ffff6f7224 */ /* 0x000fc600078e0017 */
[----:B------:R-:W4:Y:S04]  /*3b1c0*/  LDL.LU R19, [R1+0x31b0] ;  /* 0x0031b00001137983 */ /* 0x000f280000300800 */
[----:B------:R-:W2:Y:S04]  /*3b1d0*/  LDL.LU R22, [R1+0x31ac] ;  /* 0x0031ac0001167983 */ /* 0x000ea80000300800 */
[----:B------:R-:W2:Y:S04]  /*3b1e0*/  LDL.LU R23, [R1+0x31a8] ;  /* 0x0031a80001177983 */ /* 0x000ea80000300800 */
[----:B------:R-:W2:Y:S04]  /*3b1f0*/  LDL.LU R224, [R1+0xff0] ;  /* 0x000ff00001e07983 */ /* 0x000ea80000300800 */
[----:B------:R-:W2:Y:S04]  /*3b200*/  LDL.LU R225, [R1+0xff4] ;  /* 0x000ff40001e17983 */ /* 0x000ea80000300800 */
[----:B------:R-:W2:Y:S04]  /*3b210*/  LDL.LU R226, [R1+0xff8] ;  /* 0x000ff80001e27983 */ /* 0x000ea80000300800 */
[----:B------:R-:W2:Y:S01]  /*3b220*/  LDL.LU R227, [R1+0xffc] ;  /* 0x000ffc0001e37983 */ /* 0x000ea20000300800 */
[----:B------:R-:W-:-:S03]  /*3b230*/  IMAD.MOV.U32 R112, RZ, RZ, R26 ;  /* 0x000000ffff707224 */ /* 0x000fc600078e001a */
[----:B------:R-:W3:Y:S01]  /*3b240*/  LDL.LU R220, [R1+0x1000] ;  /* 0x0010000001dc7983 */ /* 0x000ee20000300800 */
[----:B------:R-:W-:-:S03]  /*3b250*/  MOV R113, R27 ;  /* 0x0000001b00717202 */ /* 0x000fc60000000f00 */
[----:B------:R-:W3:Y:S01]  /*3b260*/  LDL.LU R221, [R1+0x1004] ;  /* 0x0010040001dd7983 */ /* 0x000ee20000300800 */
[----:B------:R-:W-:-:S03]  /*3b270*/  IMAD.MOV.U32 R114, RZ, RZ, R30 ;  /* 0x000000ffff727224 */ /* 0x000fc600078e001e */
[----:B------:R-:W3:Y:S01]  /*3b280*/  LDL.LU R222, [R1+0x1008] ;  /* 0x0010080001de7983 */ /* 0x000ee20000300800 */
[----:B------:R-:W-:-:S03]  /*3b290*/  IMAD.MOV.U32 R115, RZ, RZ, R31 ;  /* 0x000000ffff737224 */ /* 0x000fc600078e001f */
[----:B------:R-:W3:Y:S04]  /*3b2a0*/  LDL.LU R223, [R1+0x100c] ;  /* 0x00100c0001df7983 */ /* 0x000ee80000300800 */
        /* <DEDUP_REMOVED lines=45> */
[----:B------:R-:W-:Y:S04]  /*3b580*/  LDS R232, [R2+0x46000] ;  /* 0x0460000002e87984 */ /* 0x000fe80000000800 */
[----:B------:R-:W-:Y:S04]  /*3b590*/  LDS R234, [R2+0x47000] ;  /* 0x0470000002ea7984 */ /* 0x000fe80000000800 */
[----:B------:R-:W-:Y:S04]  /*3b5a0*/  LDS R233, [R3+0x46000] ;  /* 0x0460000003e97984 */ /* 0x000fe80000000800 */
[----:B------:R-:W4:Y:S01]  /*3b5b0*/  LDS R235, [R3+0x47000] ;  /* 0x0470000003eb7984 */ /* 0x000f220000000800 */
[C---:B------:R-:W-:Y:S08]  /*3b5c0*/  HMMA.1688.F32.TF32 R184, R64.reuse, R8, R184 ;  /* 0x0000000840b8723c */ /* 0x040ff000000810b8 */
[C---:B------:R-:W-:Y:S08]  /*3b5d0*/  HMMA.1688.F32.TF32 R228, R64.reuse, R4, R228 ;  /* 0x0000000440e4723c */ /* 0x040ff000000810e4 */
[C---:B--2---:R-:W-:Y:S08]  /*3b5e0*/  HMMA.1688.F32.TF32 R224, R64.reuse, R12, R224 ;  /* 0x0000000c40e0723c */ /* 0x044ff000000810e0 */
[----:B---3--:R-:W-:Y:S08]  /*3b5f0*/  HMMA.1688.F32.TF32 R220, R64, R16, R220 ;  /* 0x0000001040dc723c */ /* 0x008ff000000810dc */
[C---:B----4-:R-:W-:Y:S11]  /*3b600*/  HMMA.1688.F32.TF32 R124, R232.reuse, R58, R124 ;  /* 0x0000003ae87c723c */ /* 0x050ff6000008107c */
[----:B------:R-:W-:Y:S11]  /*3b610*/  @!UPT UIADD3 URZ, URZ, URZ, URZ ;  /* 0x0000003f3f3ff290 */ /* 0x000ff6000fffe03f */
[----:B------:R-:W-:Y:S02]  /*3b620*/  @!UPT UIADD3 URZ, URZ, URZ, URZ ;  /* 0x0000003f3f3ff290 */ /* 0x000fe4000fffe03f */
[----:B------:R-:W-:Y:S02]  /*3b630*/  IMAD.MOV.U32 R17, RZ, RZ, R124 ;  /* 0x000000ffff117224 */ /* 0x000fe400078e007c */
[----:B------:R-:W-:Y:S02]  /*3b640*/  IMAD.MOV.U32 R16, RZ, RZ, R125 ;  /* 0x000000ffff107224 */ /* 0x000fe400078e007d */
[----:B------:R-:W-:Y:S02]  /*3b650*/  IMAD.MOV.U32 R13, RZ, RZ, R126 ;  /* 0x000000ffff0d7224 */ /* 0x000fe400078e007e */
[----:B------:R-:W-:Y:S02]  /*3b660*/  IMAD.MOV.U32 R12, RZ, RZ, R127 ;  /* 0x000000ffff0c7224 */ /* 0x000fe400078e007f */
[C---:B------:R-:W-:Y:S08]  /*3b670*/  HMMA.1688.F32.TF32 R124, R232.reuse, R10, R120 ;  /* 0x0000000ae87c723c */ /* 0x040ff00000081078 */
        /* <DEDUP_REMOVED lines=45> */
[----:B-1----:R-:W4:Y:S04]  /*3b950*/  LDL.LU R72, [R1+0xaf0] ;  /* 0x000af00001487983 */ /* 0x002f280000300800 */
[----:B------:R-:W4:Y:S04]  /*3b960*/  LDL.LU R73, [R1+0xaf4] ;  /* 0x000af40001497983 */ /* 0x000f280000300800 */
[----:B---3--:R-:W4:Y:S04]  /*3b970*/  LDL.LU R74, [R1+0xaf8] ;  /* 0x000af800014a7983 */ /* 0x008f280000300800 */
[----:B------:R-:W4:Y:S04]  /*3b980*/  LDL.LU R75, [R1+0xafc] ;  /* 0x000afc00014b7983 */ /* 0x000f280000300800 */
        /* <DEDUP_REMOVED lines=35> */
[----:B------:R-:W-:-:S03]  /*3bbc0*/  IMAD.MOV.U32 R8, RZ, RZ, R129 ;  /* 0x000000ffff087224 */ /* 0x000fc600078e0081 */
[----:B------:R-:W2:Y:S01]  /*3bbd0*/  LDL.LU R125, [R1+0xc34] ;  /* 0x000c3400017d7983 */ /* 0x000ea20000300800 */
[----:B------:R-:W-:-:S03]  /*3bbe0*/  IMAD.MOV.U32 R5, RZ, RZ, R130 ;  /* 0x000000ffff057224 */ /* 0x000fc600078e0082 */
[----:B------:R-:W2:Y:S01]  /*3bbf0*/  LDL.LU R126, [R1+0xc38] ;  /* 0x000c3800017e7983 */ /* 0x000ea20000300800 */
[----:B------:R-:W-:-:S03]  /*3bc00*/  MOV R4, R131 ;  /* 0x0000008300047202 */ /* 0x000fc60000000f00 */
        /* <DEDUP_REMOVED lines=67> */
[----:B------:R-:W-:Y:S01]  /*3c040*/  LDS R234, [R2+0x47080] ;  /* 0x0470800002ea7984 */ /* 0x000fe20000000800 */
[C---:B------:R-:W-:Y:S03]  /*3c050*/  HMMA.1688.F32.TF32 R192, R64.reuse, R48, R192 ;  /* 0x0000003040c0723c */ /* 0x040fe600000810c0 */
[----:B------:R-:W-:Y:S04]  /*3c060*/  LDS R233, [R3+0x46080] ;  /* 0x0460800003e97984 */ /* 0x000fe80000000800 */
[----:B------:R-:W-:Y:S01]  /*3c070*/  LDS R235, [R3+0x47080] ;  /* 0x0470800003eb7984 */ /* 0x000fe20000000800 */
[C---:B------:R-:W-:Y:S08]  /*3c080*/  HMMA.1688.F32.TF32 R196, R64.reuse, R44, R196 ;  /* 0x0000002c40c4723c */ /* 0x040ff000000810c4 */
[C---:B------:R-:W-:Y:S08]  /*3c090*/  HMMA.1688.F32.TF32 R200, R64.reuse, R40, R200 ;  /* 0x0000002840c8723c */ /* 0x040ff000000810c8 */
[----:B------:R-:W-:Y:S01]  /*3c0a0*/  HMMA.1688.F32.TF32 R64, R64, R248, R236 ;  /* 0x000000f84040723c */ /* 0x000fe200000810ec */
[----:B------:R-:W-:Y:S04]  /*3c0b0*/  LDS R236, [R252+0x46000] ;  /* 0x04600000fcec7984 */ /* 0x000fe80000000800 */
[----:B------:R-:W-:Y:S04]  /*3c0c0*/  LDS R238, [R252+0x47000] ;  /* 0x04700000fcee7984 */ /* 0x000fe80000000800 */
[----:B------:R-:W-:Y:S04]  /*3c0d0*/  LDS R237, [R0+0x46000] ;  /* 0x0460000000ed7984 */ /* 0x000fe80000000800 */
[----:B------:R-:W2:Y:S02]  /*3c0e0*/  LDS R239, [R0+0x47000] ;  /* 0x0470000000ef7984 */ /* 0x000ea40000000800 */
[C---:B--2---:R-:W-:Y:S08]  /*3c0f0*/  HMMA.1688.F32.TF32 R136, R236.reuse, R34, R136 ;  /* 0x00000022ec88723c */ /* 0x044ff00000081088 */
        /* <DEDUP_REMOVED lines=8> */
[C---:B------:R-:W-:Y:S07]  /*3c180*/  HMMA.1688.F32.TF32 R148, R236.reuse, R46, R148 ;  /* 0x0000002eec94723c */ /* 0x040fee0000081094 */
[----:B------:R-:W-:Y:S04]  /*3c190*/  STL.64 [R1+0x1470], R172 ;  /* 0x001470ac01007387 */ /* 0x000fe80000100a00 */
[----:B------:R-:W-:Y:S01]  /*3c1a0*/  STL.64 [R1+0x1478], R174 ;  /* 0x001478ae01007387 */ /* 0x000fe20000100a00 */
[C---:B------:R-:W-:Y:S03]  /*3c1b0*/  HMMA.1688.F32.TF32 R128, R236.reuse, R26, R128 ;  /* 0x0000001aec80723c */ /* 0x040fe60000081080 */
[----:B------:R-:W-:Y:S05]  /*3c1c0*/  STL.64 [R1+0x1460], R168 ;  /* 0x001460a801007387 */ /* 0x000fea0000100a00 */
        /* <DEDUP_REMOVED lines=34> */
[C---:B------:R-:W-:Y:S03]  /*3c3f0*/  HMMA.1688.F32.TF32 R76, R232.reuse, R38, R76 ;  /* 0x00000026e84c723c */ /* 0x040fe6000008104c */
[----:B------:R-:W-:Y:S04]  /*3c400*/  LDS R236, [R252+0x46080] ;  /* 0x04608000fcec7984 */ /* 0x000fe80000000800 */
[----:B------:R-:W-:Y:S01]  /*3c410*/  LDS R238, [R252+0x47080] ;  /* 0x04708000fcee7984 */ /* 0x000fe20000000800 */
[C---:B-1----:R-:W-:Y:S03]  /*3c420*/  HMMA.1688.F32.TF32 R112, R232.reuse, R62, R108 ;  /* 0x0000003ee870723c */ /* 0x042fe6000008106c */
[----:B------:R-:W-:Y:S04]  /*3c430*/  LDS R237, [R0+0x46080] ;  /* 0x0460800000ed7984 */ /* 0x000fe80000000800 */
[----:B------:R-:W1:Y:S01]  /*3c440*/  LDS R239, [R0+0x47080] ;  /* 0x0470800000ef7984 */ /* 0x000e620000000800 */
        /* <DEDUP_REMOVED lines=27> */
[----:B--2---:R-:W2:Y:S04]  /*3c600*/  LDL.LU R76, [R1+0x860] ;  /* 0x00086000014c7983 */ /* 0x004ea80000300800 */
[----:B------:R4:W-:Y:S04]  /*3c610*/  STL.64 [R1+0x12f0], R80 ;  /* 0x0012f05001007387 */ /* 0x0009e80000100a00 */
[----:B------:R1:W-:Y:S04]  /*3c620*/  STL.64 [R1+0x12f8], R82 ;  /* 0x0012f85201007387 */ /* 0x0003e80000100a00 */
[----:B------:R1:W-:Y:S04]  /*3c630*/  STL.64 [R1+0x12e0], R72 ;  /* 0x0012e04801007387 */ /* 0x0003e80000100a00 */
[----:B------:R1:W-:Y:S04]  /*3c640*/  STL.64 [R1+0x12e8], R74 ;  /* 0x0012e84a01007387 */ /* 0x0003e80000100a00 */
[----:B------:R-:W2:Y:S04]  /*3c650*/  LDL.LU R77, [R1+0x864] ;  /* 0x00086400014d7983 */ /* 0x000ea80000300800 */
[----:B---3--:R-:W2:Y:S04]  /*3c660*/  LDL.LU R78, [R1+0x868] ;  /* 0x00086800014e7983 */ /* 0x008ea80000300800 */
[----:B------:R-:W2:Y:S04]  /*3c670*/  LDL.LU R79, [R1+0x86c] ;  /* 0x00086c00014f7983 */ /* 0x000ea80000300800 */
[----:B----4-:R-:W3:Y:S04]  /*3c680*/  LDL.LU R80, [R1+0x960] ;  /* 0x0009600001507983 */ /* 0x010ee80000300800 */
[----:B------:R-:W3:Y:S04]  /*3c690*/  LDL.LU R81, [R1+0x964] ;  /* 0x0009640001517983 */ /* 0x000ee80000300800 */
[----:B-1----:R-:W3:Y:S04]  /*3c6a0*/  LDL.LU R82, [R1+0x968] ;  /* 0x0009680001527983 */ /* 0x002ee80000300800 */
        /* <DEDUP_REMOVED lines=93> */
[----:B------:R-:W-:Y:S08]  /*3cc80*/  HMMA.1688.F32.TF32 R128, R236, R10, R128 ;  /* 0x0000000aec80723c */ /* 0x000ff00000081080 */
[C---:B------:R-:W-:Y:S08]  /*3cc90*/  HMMA.1688.F32.TF32 R140, R232.reuse, R250, R140 ;  /* 0x000000fae88c723c */ /* 0x040ff0000008108c */
[C---:B------:R-:W-:Y:S08]  /*3cca0*/  HMMA.1688.F32.TF32 R144, R232.reuse, R14, R144 ;  /* 0x0000000ee890723c */ /* 0x040ff00000081090 */
[C---:B------:R-:W-:Y:S08]  /*3ccb0*/  HMMA.1688.F32.TF32 R152, R232.reuse, R22, R152 ;  /* 0x00000016e898723c */ /* 0x040ff00000081098 */
[C---:B------:R-:W-:Y:S08]  /*3ccc0*/  HMMA.1688.F32.TF32 R156, R232.reuse, R26, R156 ;  /* 0x0000001ae89c723c */ /* 0x040ff0000008109c */
[----:B------:R-:W-:Y:S01]  /*3ccd0*/  HMMA.1688.F32.TF32 R148, R232, R18, R148 ;  /* 0x00000012e894723c */ /* 0x000fe20000081094 */
[----:B------:R-:W-:Y:S04]  /*3cce0*/  LDS R232, [R2+0x46100] ;  /* 0x0461000002e87984 */ /* 0x000fe80000000800 */
[----:B------:R-:W-:Y:S03]  /*3ccf0*/  LDS R234, [R2+0x47100] ;  /* 0x0471000002ea7984 */ /* 0x000fe60000000800 */
[C---:B------:R-:W-:Y:S07]  /*3cd00*/  HMMA.1688.F32.TF32 R136, R236.reuse, R62, R136 ;  /* 0x0000003eec88723c */ /* 0x040fee0000081088 */
[----:B------:R-:W-:Y:S04]  /*3cd10*/  STL.64 [R1+0x12d0], R156 ;  /* 0x0012d09c01007387 */ /* 0x000fe80000100a00 */
[----:B------:R-:W-:Y:S04]  /*3cd20*/  LDS R233, [R3+0x46100] ;  /* 0x0461000003e97984 */ /* 0x000fe80000000800 */
[----:B------:R-:W1:Y:S01]  /*3cd30*/  LDS R235, [R3+0x47100] ;  /* 0x0471000003eb7984 */ /* 0x000e620000000800 */
[C---:B------:R-:W-:Y:S03]  /*3cd40*/  HMMA.1688.F32.TF32 R132, R236.reuse, R58, R132 ;  /* 0x0000003aec84723c */ /* 0x040fe60000081084 */
[----:B------:R-:W-:Y:S04]  /*3cd50*/  STL.64 [R1+0x12d8], R158 ;  /* 0x0012d89e01007387 */ /* 0x000fe80000100a00 */
        /* <DEDUP_REMOVED lines=36> */
[----:B------:R-:W-:Y:S03]  /*3cfa0*/  HMMA.1688.F32.TF32 R76, R236, R250, R76 ;  /* 0x000000faec4c723c */ /* 0x000fe6000008104c */
        /* <DEDUP_REMOVED lines=10> */
[----:B------:R-:W1:Y:S01]  /*3d050*/  LDS R239, [R0+0x47100] ;  /* 0x0471000000ef7984 */ /* 0x000e620000000800 */
[C---:B------:R-:W-:Y:S03]  /*3d060*/  HMMA.1688.F32.TF32 R72, R232.reuse, R58, R240 ;  /* 0x0000003ae848723c */ /* 0x040fe600000810f0 */
        /* <DEDUP_REMOVED lines=127> */
[----:B------:R-:W-:Y:S01]  /*3d860*/  STL.64 [R1+0x1180], R240 ;  /* 0x001180f001007387 */ /* 0x000fe20000100a00 */
[C---:B------:R-:W-:Y:S03]  /*3d870*/  HMMA.1688.F32.TF32 R152, R232.reuse, R38, R152 ;  /* 0x00000026e898723c */ /* 0x040fe60000081098 */
[----:B------:R1:W-:Y:S04]  /*3d880*/  STL.64 [R1+0x1188], R242 ;  /* 0x001188f201007387 */ /* 0x0003e80000100a00 */
[----:B-1----:R-:W2:Y:S01]  /*3d890*/  LDL.LU.64 R242, [R1+0x3130] ;  /* 0x0031300001f27983 */ /* 0x002ea20000300a00 */
[-C--:B------:R-:W-:Y:S03]  /*3d8a0*/  HMMA.1688.F32.TF32 R136, R232, R22.reuse, R136 ;  /* 0x00000016e888723c */ /* 0x080fe60000081088 */
[----:B------:R-:W3:Y:S04]  /*3d8b0*/  LDL.LU.64 R240, [R1+0x3128] ;  /* 0x0031280001f07983 */ /* 0x000ee80000300a00 */
        /* <DEDUP_REMOVED lines=65> */
[----:B------:R-:W4:Y:S04]  /*3dcd0*/  LDL.LU R76, [R1+0x610] ;  /* 0x00061000014c7983 */ /* 0x000f280000300800 */
[----:B------:R1:W-:Y:S04]  /*3dce0*/  STL.64 [R1+0x1000], R80 ;  /* 0x0010005001007387 */ /* 0x0003e80000100a00 */
[----:B------:R1:W-:Y:S04]  /*3dcf0*/  STL.64 [R1+0x1008], R82 ;  /* 0x0010085201007387 */ /* 0x0003e80000100a00 */
[----:B------:R1:W-:Y:S04]  /*3dd00*/  STL.64 [R1+0xff0], R72 ;  /* 0x000ff04801007387 */ /* 0x0003e80000100a00 */
[----:B------:R1:W-:Y:S04]  /*3dd10*/  STL.64 [R1+0xff8], R74 ;  /* 0x000ff84a01007387 */ /* 0x0003e80000100a00 */
[----:B------:R-:W4:Y:S04]  /*3dd20*/  LDL.LU R77, [R1+0x614] ;  /* 0x00061400014d7983 */ /* 0x000f280000300800 */
[----:B------:R-:W4:Y:S04]  /*3dd30*/  LDL.LU R78, [R1+0x618] ;  /* 0x00061800014e7983 */ /* 0x000f280000300800 */
[----:B------:R-:W4:Y:S04]  /*3dd40*/  LDL.LU R79, [R1+0x61c] ;  /* 0x00061c00014f7983 */ /* 0x000f280000300800 */
[----:B-1----:R-:W2:Y:S04]  /*3dd50*/  LDL.LU R80, [R1+0x620] ;  /* 0x0006200001507983 */ /* 0x002ea80000300800 */
        /* <DEDUP_REMOVED lines=90> */
[C---:B----4-:R-:W-:Y:S08]  /*3e300*/  HMMA.1688.F32.TF32 R108, R232.reuse, R30, R108 ;  /* 0x0000001ee86c723c */ /* 0x050ff0000008106c */
[C---:B------:R-:W-:Y:S08]  /*3e310*/  HMMA.1688.F32.TF32 R112, R232.reuse, R34, R112 ;  /* 0x00000022e870723c */ /* 0x040ff00000081070 */
        /* <DEDUP_REMOVED lines=8> */
[----:B------:R-:W-:Y:S01]  /*3e3a0*/  HMMA.1688.F32.TF32 R152, R236, R250, R152 ;  /* 0x000000faec98723c */ /* 0x000fe20000081098 */
[----:B------:R-:W-:Y:S04]  /*3e3b0*/  LDS R236, [R252+0x46180] ;  /* 0x04618000fcec7984 */ /* 0x000fe80000000800 */
[----:B------:R-:W-:Y:S04]  /*3e3c0*/  LDS R238, [R252+0x47180] ;  /* 0x04718000fcee7984 */ /* 0x000fe80000000800 */
[----:B------:R-:W-:Y:S04]  /*3e3d0*/  LDS R237, [R0+0x46180] ;  /* 0x0461800000ed7984 */ /* 0x000fe80000000800 */
[----:B------:R-:W1:Y:S01]  /*3e3e0*/  LDS R239, [R0+0x47180] ;  /* 0x0471800000ef7984 */ /* 0x000e620000000800 */
[C---:B------:R-:W-:Y:S03]  /*3e3f0*/  HMMA.1688.F32.TF32 R148, R232.reuse, R62, R148 ;  /* 0x0000003ee894723c */ /* 0x040fe60000081094 */
[----:B------:R-:W-:Y:S05]  /*3e400*/  STL.64 [R1+0xfe0], R160 ;  /* 0x000fe0a001007387 */ /* 0x000fea0000100a00 */
        /* <DEDUP_REMOVED lines=47> */
[C---:B------:R-:W-:Y:S08]  /*3e700*/  HMMA.1688.F32.TF32 R84, R236.reuse, R58, R80 ;  /* 0x0000003aec54723c */ /* 0x040ff00000081050 */
[----:B------:R-:W-:Y:S07]  /*3e710*/  HMMA.1688.F32.TF32 R80, R236, R10, R76 ;  /* 0x0000000aec50723c */ /* 0x000fee000008104c */
[----:B------:R-:W-:Y:S04]  /*3e720*/  STL.64 [R1+0xed0], R88 ;  /* 0x000ed05801007387 */ /* 0x000fe80000100a00 */
[----:B------:R-:W-:Y:S04]  /*3e730*/  STL.64 [R1+0xed8], R90 ;  /* 0x000ed85a01007387 */ /* 0x000fe80000100a00 */
        /* <DEDUP_REMOVED lines=102> */
[----:B-1----:R-:W-:-:S03]  /*3eda0*/  IMAD.MOV.U32 R72, RZ, RZ, R240 ;  /* 0x000000ffff487224 */ /* 0x002fc600078e00f0 */
        /* <DEDUP_REMOVED lines=10> */
[----:B------:R-:W4:Y:S01]  /*3ee50*/  LDL.LU R243, [R1+0x3114] ;  /* 0x0031140001f37983 */ /* 0x000f220000300800 */
[C---:B--2---:R-:W-:Y:S11]  /*3ee60*/  HMMA.1688.F32.TF32 R172, R236.reuse, R54, R172 ;  /* 0x00000036ecac723c */ /* 0x044ff600000810ac */
[----:B------:R-:W-:Y:S11]  /*3ee70*/  @!UPT UIADD3 URZ, URZ, URZ, URZ ;  /* 0x0000003f3f3ff290 */ /* 0x000ff6000fffe03f */
[----:B------:R-:W-:Y:S01]  /*3ee80*/  @!UPT UIADD3 URZ, URZ, URZ, URZ ;  /* 0x0000003f3f3ff290 */ /* 0x000fe2000fffe03f */
[----:B------:R-:W-:Y:S04]  /*3ee90*/  STL.64 [R1+0xe90], R172 ;  /* 0x000e90ac01007387 */ /* 0x000fe80000100a00 */
[----:B------:R1:W-:Y:S02]  /*3eea0*/  STL.64 [R1+0xe98], R174 ;  /* 0x000e98ae01007387 */ /* 0x0003e40000100a00 */
[C---:B-1----:R-:W-:Y:S08]  /*3eeb0*/  HMMA.1688.F32.TF32 R172, R236.reuse, R50, R168 ;  /* 0x00000032ecac723c */ /* 0x042ff000000810a8 */
[C---:B---3--:R-:W-:Y:S08]  /*3eec0*/  HMMA.1688.F32.TF32 R168, R236.reuse, R46, R164 ;  /* 0x0000002eeca8723c */ /* 0x048ff000000810a4 */
        /* <DEDUP_REMOVED lines=9> */
[C---:B----4-:R-:W-:Y:S01]  /*3ef60*/  HMMA.1688.F32.TF32 R136, R236.reuse, R14, R132 ;  /* 0x0000000eec88723c */ /* 0x050fe20000081084 */
        /* <DEDUP_REMOVED lines=68> */
[----:B------:R-:W-:Y:S01]  /*3f3b0*/  STL.64 [R1+0xd18], R82 ;  /* 0x000d185201007387 */ /* 0x000fe20000100a00 */
[----:B------:R-:W-:-:S03]  /*3f3c0*/  IMAD.MOV.U32 R75, RZ, RZ, R247 ;  /* 0x000000ffff4b7224 */ /* 0x000fc600078e00f7 */
[----:B------:R3:W-:Y:S04]  /*3f3d0*/  STL.64 [R1+0xd00], R76 ;  /* 0x000d004c01007387 */ /* 0x0007e80000100a00 */
[----:B------:R4:W-:Y:S04]  /*3f3e0*/  STL.64 [R1+0xd08], R78 ;  /* 0x000d084e01007387 */ /* 0x0009e80000100a00 */
[----:B------:R-:W2:Y:S04]  /*3f3f0*/  LDL.LU R73, [R1+0x4c4] ;  /* 0x0004c40001497983 */ /* 0x000ea80000300800 */
[----:B------:R-:W2:Y:S01]  /*3f400*/  LDL.LU R74, [R1+0x4c8] ;  /* 0x0004c800014a7983 */ /* 0x000ea20000300800 */
[----:B---3--:R-:W-:-:S03]  /*3f410*/  IMAD.MOV.U32 R77, RZ, RZ, R244 ;  /* 0x000000ffff4d7224 */ /* 0x008fc600078e00f4 */
[----:B------:R-:W3:Y:S01]  /*3f420*/  LDL.LU R247, [R1+0x3110] ;  /* 0x0031100001f77983 */ /* 0x000ee20000300800 */
[----:B----4-:R-:W-:-:S03]  /*3f430*/  IMAD.MOV.U32 R78, RZ, RZ, R246 ;  /* 0x000000ffff4e7224 */ /* 0x010fc600078e00f6 */
[----:B------:R-:W4:Y:S01]  /*3f440*/  LDL.LU R76, [R1+0x4d0] ;  /* 0x0004d000014c7983 */ /* 0x000f220000300800 */
[----:B------:R-:W-:-:S03]  /*3f450*/  IMAD.MOV.U32 R79, RZ, RZ, R245 ;  /* 0x000000ffff4f7224 */ /* 0x000fc600078e00f5 */
[----:B------:R-:W2:Y:S04]  /*3f460*/  LDL.LU R244, [R1+0x310c] ;  /* 0x00310c0001f47983 */ /* 0x000ea80000300800 */
[----:B------:R-:W2:Y:S04]  /*3f470*/  LDL.LU R246, [R1+0x3108] ;  /* 0x0031080001f67983 */ /* 0x000ea80000300800 */
[----:B------:R-:W4:Y:S04]  /*3f480*/  LDL.LU R245, [R1+0x3104] ;  /* 0x0031040001f57983 */ /* 0x000f280000300800 */
[----:B------:R-:W4:Y:S04]  /*3f490*/  LDL.LU R80, [R1+0x4e0] ;  /* 0x0004e00001507983 */ /* 0x000f280000300800 */
[----:B------:R-:W4:Y:S04]  /*3f4a0*/  LDL.LU R81, [R1+0x4e4] ;  /* 0x0004e40001517983 */ /* 0x000f280000300800 */
[----:B------:R-:W4:Y:S01]  /*3f4b0*/  LDL.LU R82, [R1+0x4e8] ;  /* 0x0004e80001527983 */ /* 0x000f220000300800 */
[----:B---3--:R-:W-:-:S03]  /*3f4c0*/  IMAD.MOV.U32 R83, RZ, RZ, R247 ;  /* 0x000000ffff537224 */ /* 0x008fc600078e00f7 */
[----:B------:R-:W3:Y:S01]  /*3f4d0*/  LDL.LU R247, [R1+0x3100] ;  /* 0x0031000001f77983 */ /* 0x000ee20000300800 */
[----:B--2---:R-:W-:-:S03]  /*3f4e0*/  IMAD.MOV.U32 R84, RZ, RZ, R246 ;  /* 0x000000ffff547224 */ /* 0x004fc600078e00f6 */
[----:B------:R-:W2:Y:S01]  /*3f4f0*/  LDL.LU R246, [R1+0x30fc] ;  /* 0x0030fc0001f67983 */ /* 0x000ea20000300800 */
[----:B----4-:R-:W-:-:S03]  /*3f500*/  MOV R85, R245 ;  /* 0x000000f500557202 */ /* 0x010fc60000000f00 */
[----:B------:R-:W4:Y:S01]  /*3f510*/  LDL.LU R245, [R1+0x30f8] ;  /* 0x0030f80001f57983 */ /* 0x000f220000300800 */
[----:B------:R-:W-:-:S03]  /*3f520*/  IMAD.MOV.U32 R87, RZ, RZ, R244 ;  /* 0x000000ffff577224 */ /* 0x000fc600078e00f4 */
[----:B------:R-:W4:Y:S04]  /*3f530*/  LDL.LU R86, [R1+0x4f8] ;  /* 0x0004f80001567983 */ /* 0x000f280000300800 */
[----:B------:R-:W4:Y:S04]  /*3f540*/  LDL.LU R244, [R1+0x30f4] ;  /* 0x0030f40001f47983 */ /* 0x000f280000300800 */
[----:B------:R-:W4:Y:S01]  /*3f550*/  LDL.LU R92, [R1+0x100] ;  /* 0x00010000015c7983 */ /* 0x000f220000300800 */
[----:B---3--:R-:W-:-:S03]  /*3f560*/  IMAD.MOV.U32 R93, RZ, RZ, R247 ;  /* 0x000000ffff5d7224 */ /* 0x008fc600078e00f7 */
[----:B------:R-:W3:Y:S01]  /*3f570*/  LDL.LU R247, [R1+0x30f0] ;  /* 0x0030f00001f77983 */ /* 0x000ee20000300800 */
[----:B--2---:R-:W-:-:S03]  /*3f580*/  IMAD.MOV.U32 R94, RZ, RZ, R246 ;  /* 0x000000ffff5e7224 */ /* 0x004fc600078e00f6 */
[----:B------:R-:W2:Y:S01]  /*3f590*/  LDL.LU R246, [R1+0x30ec] ;  /* 0x0030ec0001f67983 */ /* 0x000ea20000300800 */
[----:B----4-:R-:W-:-:S03]  /*3f5a0*/  IMAD.MOV.U32 R95, RZ, RZ, R245 ;  /* 0x000000ffff5f7224 */ /* 0x010fc600078e00f5 */
[----:B------:R-:W4:Y:S04]  /*3f5b0*/  LDL.LU R245, [R1+0x30e8] ;  /* 0x0030e80001f57983 */ /* 0x000f280000300800 */
[----:B------:R-:W4:Y:S04]  /*3f5c0*/  LDL.LU R104, [R1+0x130] ;  /* 0x0001300001687983 */ /* 0x000f280000300800 */
[----:B------:R-:W4:Y:S04]  /*3f5d0*/  LDL.LU R105, [R1+0x134] ;  /* 0x0001340001697983 */ /* 0x000f280000300800 */
[----:B------:R-:W4:Y:S04]  /*3f5e0*/  LDL.LU R106, [R1+0x138] ;  /* 0x00013800016a7983 */ /* 0x000f280000300800 */
[----:B------:R-:W4:Y:S04]  /*3f5f0*/  LDL.LU R107, [R1+0x13c] ;  /* 0x00013c00016b7983 */ /* 0x000f280000300800 */
[----:B------:R-:W1:Y:S04]  /*3f600*/  LDL.LU R108, [R1+0x140] ;  /* 0x00014000016c7983 */ /* 0x000e680000300800 */
[----:B------:R-:W1:Y:S04]  /*3f610*/  LDL.LU R109, [R1+0x144] ;  /* 0x00014400016d7983 */ /* 0x000e680000300800 */
[----:B------:R-:W1:Y:S04]  /*3f620*/  LDL.LU R110, [R1+0x148] ;  /* 0x00014800016e7983 */ /* 0x000e680000300800 */
[----:B------:R-:W1:Y:S04]  /*3f630*/  LDL.LU R111, [R1+0x14c] ;  /* 0x00014c00016f7983 */ /* 0x000e680000300800 */
        /* <DEDUP_REMOVED lines=43> */
[----:B------:R-:W-:-:S03]  /*3f8f0*/  IMAD.MOV.U32 R99, RZ, RZ, R244 ;  /* 0x000000ffff637224 */ /* 0x000fc600078e00f4 */
[----:B------:R-:W4:Y:S04]  /*3f900*/  LDL.LU R119, [R1+0x16c] ;  /* 0x00016c0001777983 */ /* 0x000f280000300800 */
[----:B------:R-:W4:Y:S04]  /*3f910*/  LDL.LU R96, [R1+0x110] ;  /* 0x0001100001607983 */ /* 0x000f280000300800 */
[----:B------:R-:W4:Y:S04]  /*3f920*/  LDL.LU R97, [R1+0x114] ;  /* 0x0001140001617983 */ /* 0x000f280000300800 */
[----:B------:R-:W4:Y:S04]  /*3f930*/  LDL.LU R98, [R1+0x118] ;  /* 0x0001180001627983 */ /* 0x000f280000300800 */
[----:B------:R-:W4:Y:S01]  /*3f940*/  LDL.LU R244, [R1+0x30e4] ;  /* 0x0030e40001f47983 */ /* 0x000f220000300800 */
[----:B---3--:R-:W-:-:S02]  /*3f950*/  IMAD.MOV.U32 R102, RZ, RZ, R247 ;  /* 0x000000ffff667224 */ /* 0x008fc400078e00f7 */
[----:B--2---:R-:W-:Y:S02]  /*3f960*/  IMAD.MOV.U32 R101, RZ, RZ, R246 ;  /* 0x000000ffff657224 */ /* 0x004fe400078e00f6 */
[----:B----4-:R-:W-:Y:S02]  /*3f970*/  IMAD.MOV.U32 R100, RZ, RZ, R245 ;  /* 0x000000ffff647224 */ /* 0x010fe400078e00f5 */
[----:B------:R-:W2:Y:S04]  /*3f980*/  LDL.LU R245, [R1+0x30e0] ;  /* 0x0030e00001f57983 */ /* 0x000ea80000300800 */
[----:B------:R-:W2:Y:S04]  /*3f990*/  LDL.LU R246, [R1+0x30dc] ;  /* 0x0030dc0001f67983 */ /* 0x000ea80000300800 */
[----:B------:R-:W2:Y:S04]  /*3f9a0*/  LDL.LU R247, [R1+0x30d8] ;  /* 0x0030d80001f77983 */ /* 0x000ea80000300800 */
[----:B------:R-:W3:Y:S04]  /*3f9b0*/  LDL.LU R103, [R1+0x12c] ;  /* 0x00012c0001677983 */ /* 0x000ee80000300800 */
[----:B------:R-:W4:Y:S04]  /*3f9c0*/  LDL.LU R88, [R1+0x500] ;  /* 0x0005000001587983 */ /* 0x000f280000300800 */
[----:B------:R-:W4:Y:S04]  /*3f9d0*/  LDL.LU R89, [R1+0x504] ;  /* 0x0005040001597983 */ /* 0x000f280000300800 */
[----:B------:R-:W4:Y:S04]  /*3f9e0*/  LDL.LU R90, [R1+0x508] ;  /* 0x00050800015a7983 */ /* 0x000f280000300800 */
[----:B------:R-:W4:Y:S01]  /*3f9f0*/  LDL.LU R91, [R1+0x50c] ;  /* 0x00050c00015b7983 */ /* 0x000f220000300800 */
[C---:B-1----:R-:W-:Y:S08]  /*3fa00*/  HMMA.1688.F32.TF32 R108, R236.reuse, R26, R108 ;  /* 0x0000001aec6c723c */ /* 0x042ff0000008106c */
        /* <DEDUP_REMOVED lines=14> */
[----:B--2---:R-:W-:Y:S01]  /*3faf0*/  HMMA.1688.F32.TF32 R240, R232, R250, R244 ;  /* 0x000000fae8f0723c */ /* 0x004fe200000810f4 */
[----:B------:R-:W-:Y:S04]  /*3fb00*/  LDS R232, [R2+0x46280] ;  /* 0x0462800002e87984 */ /* 0x000fe80000000800 */
[----:B------:R-:W-:Y:S04]  /*3fb10*/  LDS R234, [R2+0x47280] ;  /* 0x0472800002ea7984 */ /* 0x000fe80000000800 */
[----:B------:R-:W-:Y:S04]  /*3fb20*/  LDS R233, [R3+0x46280] ;  /* 0x0462800003e97984 */ /* 0x000fe80000000800 */
[----:B------:R-:W4:Y:S01]  /*3fb30*/  LDS R235, [R3+0x47280] ;  /* 0x0472800003eb7984 */ /* 0x000f220000000800 */
[----:B---3--:R-:W-:Y:S03]  /*3fb40*/  HMMA.1688.F32.TF32 R100, R236, R18, R100 ;  /* 0x00000012ec64723c */ /* 0x008fe60000081064 */
[----:B------:R-:W-:Y:S04]  /*3fb50*/  LDS R236, [R252+0x46280] ;  /* 0x04628000fcec7984 */ /* 0x000fe80000000800 */
[----:B------:R-:W-:Y:S04]  /*3fb60*/  LDS R238, [R252+0x47280] ;  /* 0x04728000fcee7984 */ /* 0x000fe80000000800 */
[----:B------:R-:W-:Y:S04]  /*3fb70*/  STL [R1+0x2f10], R240 ;  /* 0x002f10f001007387 */ /* 0x000fe80000100800 */
[----:B------:R-:W-:Y:S04]  /*3fb80*/  STL [R1+0x2f0c], R241 ;  /* 0x002f0cf101007387 */ /* 0x000fe80000100800 */
[----:B------:R-:W-:Y:S04]  /*3fb90*/  STL [R1+0x2f08], R242 ;  /* 0x002f08f201007387 */ /* 0x000fe80000100800 */
[----:B------:R-:W-:Y:S04]  /*3fba0*/  STL [R1+0x2f04], R243 ;  /* 0x002f04f301007387 */ /* 0x000fe80000100800 */
[----:B------:R-:W-:Y:S04]  /*3fbb0*/  STL.64 [R1+0xcf0], R152 ;  /* 0x000cf09801007387 */ /* 0x000fe80000100a00 */
[----:B------:R-:W-:Y:S04]  /*3fbc0*/  STL.64 [R1+0xcf8], R154 ;  /* 0x000cf89a01007387 */ /* 0x000fe80000100a00 */
[----:B------:R-:W-:Y:S04]  /*3fbd0*/  STL.64 [R1+0xce0], R148 ;  /* 0x000ce09401007387 */ /* 0x000fe80000100a00 */
[----:B------:R-:W-:Y:S01]  /*3fbe0*/  STL.64 [R1+0xce8], R150 ;  /* 0x000ce89601007387 */ /* 0x000fe20000100a00 */
[C---:B----4-:R-:W-:Y:S03]  /*3fbf0*/  HMMA.1688.F32.TF32 R88, R232.reuse, R62, R88 ;  /* 0x0000003ee858723c */ /* 0x050fe60000081058 */
        /* <DEDUP_REMOVED lines=9> */
[C---:B------:R-:W-:Y:S03]  /*3fc90*/  HMMA.1688.F32.TF32 R76, R232.reuse, R6, R76 ;  /* 0x00000006e84c723c */ /* 0x040fe6000008104c */
        /* <DEDUP_REMOVED lines=143> */
[----:B------:R-:W1:Y:S01]  /*40590*/  LDS R239, [R0+0x47280] ;  /* 0x0472800000ef7984 */ /* 0x000e620000000800 */
[C---:B--2---:R-:W-:Y:S08]  /*405a0*/  HMMA.1688.F32.TF32 R72, R232.reuse, R30, R72 ;  /* 0x0000001ee848723c */ /* 0x044ff00000081048 */
[C---:B----4-:R-:W-:Y:S08]  /*405b0*/  HMMA.1688.F32.TF32 R156, R232.reuse, R34, R156 ;  /* 0x00000022e89c723c */ /* 0x050ff0000008109c */
[C---:B---3--:R-:W-:Y:S08]  /*405c0*/  HMMA.1688.F32.TF32 R160, R232.reuse, R38, R160 ;  /* 0x00000026e8a0723c */ /* 0x048ff000000810a0 */
        /* <DEDUP_REMOVED lines=27> */
[----:B------:R-:W3:Y:S01]  /*40780*/  LDL.LU.64 R72, [R1+0x3078] ;  /* 0x0030780001487983 */ /* 0x000ee20000300a00 */
        /* <DEDUP_REMOVED lines=68> */
[----:B------:R-:W1:Y:S01]  /*40bd0*/  LDS R239, [R0+0x47300] ;  /* 0x0473000000ef7984 */ /* 0x000e620000000800 */
[----:B--2---:R-:W-:-:S02]  /*40be0*/  IMAD.MOV.U32 R77, RZ, RZ, R74 ;  /* 0x000000ffff4d7224 */ /* 0x004fc400078e004a */
[----:B---3--:R-:W-:Y:S02]  /*40bf0*/  IMAD.MOV.U32 R76, RZ, RZ, R72 ;  /* 0x000000ffff4c7224 */ /* 0x008fe400078e0048 */
[----:B------:R-:W2:Y:S01]  /*40c00*/  LDL.LU R72, [R1+0x3074] ;  /* 0x0030740001487983 */ /* 0x000ea20000300800 */
[----:B------:R-:W-:-:S03]  /*40c10*/  MOV R78, R75 ;  /* 0x0000004b004e7202 */ /* 0x000fc60000000f00 */
[----:B------:R3:W-:Y:S01]  /*40c20*/  STL.64 [R1+0x9a0], R80 ;  /* 0x0009a05001007387 */ /* 0x0007e20000100a00 */
[----:B------:R-:W-:-:S03]  /*40c30*/  IMAD.MOV.U32 R79, RZ, RZ, R73 ;  /* 0x000000ffff4f7224 */ /* 0x000fc600078e0049 */
[----:B------:R1:W-:Y:S04]  /*40c40*/  STL.64 [R1+0x9a8], R82 ;  /* 0x0009a85201007387 */ /* 0x0003e80000100a00 */
[----:B------:R-:W4:Y:S04]  /*40c50*/  LDL.LU R74, [R1+0x3070] ;  /* 0x00307000014a7983 */ /* 0x000f280000300800 */
[----:B------:R-:W4:Y:S04]  /*40c60*/  LDL.LU R75, [R1+0x306c] ;  /* 0x00306c00014b7983 */ /* 0x000f280000300800 */
[----:B------:R-:W4:Y:S04]  /*40c70*/  LDL.LU R73, [R1+0x3068] ;  /* 0x0030680001497983 */ /* 0x000f280000300800 */
[----:B---3--:R-:W3:Y:S04]  /*40c80*/  LDL.LU R80, [R1+0x530] ;  /* 0x0005300001507983 */ /* 0x008ee80000300800 */
        /* <DEDUP_REMOVED lines=65> */
[----:B----4-:R-:W-:Y:S02]  /*410a0*/  IMAD.MOV.U32 R85, RZ, RZ, R74 ;  /* 0x000000ffff557224 */ /* 0x010fe400078e004a */
[----:B------:R-:W-:Y:S02]  /*410b0*/  IMAD.MOV.U32 R84, RZ, RZ, R75 ;  /* 0x000000ffff547224 */ /* 0x000fe400078e004b */
[----:B------:R-:W-:Y:S02]  /*410c0*/  IMAD.MOV.U32 R86, RZ, RZ, R73 ;  /* 0x000000ffff567224 */ /* 0x000fe400078e0049 */
        /* <DEDUP_REMOVED lines=14> */
[----:B------:R-:W4:Y:S01]  /*411b0*/  LDL.LU R95, [R1+0x56c] ;  /* 0x00056c00015f7983 */ /* 0x000f220000300800 */
[C---:B---3--:R-:W-:Y:S08]  /*411c0*/  HMMA.1688.F32.TF32 R100, R232.reuse, R18, R100 ;  /* 0x00000012e864723c */ /* 0x048ff00000081064 */
        /* <DEDUP_REMOVED lines=23> */
[----:B------:R1:W-:Y:S04]  /*41340*/  STL.64 [R1+0x978], R146 ;  /* 0x0009789201007387 */ /* 0x0003e80000100a00 */
        /* <DEDUP_REMOVED lines=11> */
[----:B------:R1:W-:Y:S01]  /*41400*/  STL.64 [R1+0x948], R134 ;  /* 0x0009488601007387 */ /* 0x0003e20000100a00 */
[C---:B--2---:R-:W-:Y:S03]  /*41410*/  HMMA.1688.F32.TF32 R72, R232.reuse, R14, R72 ;  /* 0x0000000ee848723c */ /* 0x044fe60000081048 */
[----:B-1----:R-:W2:Y:S04]  /*41420*/  LDL.LU.64 R134, [R1+0x3010] ;  /* 0x0030100001867983 */ /* 0x002ea80000300a00 */
[----:B------:R-:W2:Y:S04]  /*41430*/  LDL.LU.64 R132, [R1+0x3008] ;  /* 0x0030080001847983 */ /* 0x000ea80000300a00 */
[----:B------:R-:W-:Y:S04]  /*41440*/  STL.64 [R1+0x930], R128 ;  /* 0x0009308001007387 */ /* 0x000fe80000100a00 */
[----:B------:R1:W-:Y:S01]  /*41450*/  STL.64 [R1+0x938], R130 ;  /* 0x0009388201007387 */ /* 0x0003e20000100a00 */
[----:B------:R-:W-:Y:S03]  /*41460*/  HMMA.1688.F32.TF32 R244, R232, R250, R244 ;  /* 0x000000fae8f4723c */ /* 0x000fe600000810f4 */
        /* <DEDUP_REMOVED lines=12> */
[----:B------:R1:W-:Y:S01]  /*41530*/  STL.64 [R1+0x918], R122 ;  /* 0x0009187a01007387 */ /* 0x0003e20000100a00 */
[C---:B----4-:R-:W-:Y:S03]  /*41540*/  HMMA.1688.F32.TF32 R92, R236.reuse, R10, R92 ;  /* 0x0000000aec5c723c */ /* 0x050fe6000008105c */
[----:B-1----:R-:W4:Y:S04]  /*41550*/  LDL.LU.64 R122, [R1+0x2fe0] ;  /* 0x002fe000017a7983 */ /* 0x002f280000300a00 */
[----:B------:R-:W4:Y:S04]  /*41560*/  LDL.LU.64 R120, [R1+0x2fd8] ;  /* 0x002fd80001787983 */ /* 0x000f280000300a00 */
        /* <DEDUP_REMOVED lines=29> */
[----:B------:R-:W-:Y:S04]  /*41740*/  STL.64 [R1+0x898], R246 ;  /* 0x000898f601007387 */ /* 0x000fe80000100a00 */
        /* <DEDUP_REMOVED lines=24> */
[C---:B--2---:R-:W-:Y:S08]  /*418d0*/  HMMA.1688.F32.TF32 R80, R236.reuse, R38, R80 ;  /* 0x00000026ec50723c */ /* 0x044ff00000081050 */
[C---:B---3--:R-:W-:Y:S11]  /*418e0*/  HMMA.1688.F32.TF32 R76, R236.reuse, R42, R76 ;  /* 0x0000002aec4c723c */ /* 0x048ff6000008104c */
[----:B------:R-:W-:Y:S11]  /*418f0*/  @!UPT UIADD3 URZ, URZ, URZ, URZ ;  /* 0x0000003f3f3ff290 */ /* 0x000ff6000fffe03f */
[----:B------:R-:W-:Y:S01]  /*41900*/  @!UPT UIADD3 URZ, URZ, URZ, URZ ;  /* 0x0000003f3f3ff290 */ /* 0x000fe2000fffe03f */
        /* <DEDUP_REMOVED lines=18> */
[----:B-1----:R-:W-:Y:S06]  /*41a30*/  HMMA.1688.F32.TF32 R76, R236, R250, R108 ;  /* 0x000000faec4c723c */ /* 0x002fec000008106c */
[----:B------:R-:W-:Y:S04]  /*41a40*/  STL.64 [R1+0x1580], R84 ;  /* 0x0015805401007387 */ /* 0x000fe80000100a00 */
[----:B------:R1:W-:Y:S05]  /*41a50*/  STL.64 [R1+0x1588], R86 ;  /* 0x0015885601007387 */ /* 0x0003ea0000100a00 */
[----:B------:R-:W-:Y:S04]  /*41a60*/  STL.64 [R1+0x1570], R80 ;  /* 0x0015705001007387 */ /* 0x000fe80000100a00 */
[----:B------:R2:W-:Y:S01]  /*41a70*/  STL.64 [R1+0x1578], R82 ;  /* 0x0015785201007387 */ /* 0x0005e20000100a00 */
[C---:B-1----:R-:W-:Y:S03]  /*41a80*/  HMMA.1688.F32.TF32 R84, R232.reuse, R62, R112 ;  /* 0x0000003ee854723c */ /* 0x042fe60000081070 */
[----:B------:R-:W-:Y:S05]  /*41a90*/  STL.64 [R1+0x880], R76 ;  /* 0x0008804c01007387 */ /* 0x000fea0000100a00 */
[C---:B--2---:R-:W-:Y:S01]  /*41aa0*/  HMMA.1688.F32.TF32 R80, R232.reuse, R58, R116 ;  /* 0x0000003ae850723c */ /* 0x044fe20000081074 */
[----:B------:R4:W-:Y:S07]  /*41ab0*/  STL.64 [R1+0x888], R78 ;  /* 0x0008884e01007387 */ /* 0x0009ee0000100a00 */
[C---:B----4-:R-:W-:Y:S07]  /*41ac0*/  HMMA.1688.F32.TF32 R76, R232.reuse, R10, R120 ;  /* 0x0000000ae84c723c */ /* 0x050fee0000081078 */
[----:B------:R-:W-:Y:S04]  /*41ad0*/  STL.64 [R1+0x870], R84 ;  /* 0x0008705401007387 */ /* 0x000fe80000100a00 */
[----:B------:R1:W-:Y:S04]  /*41ae0*/  STL.64 [R1+0x878], R86 ;  /* 0x0008785601007387 */ /* 0x0003e80000100a00 */
[----:B------:R-:W-:Y:S04]  /*41af0*/  STL.64 [R1+0x860], R80 ;  /* 0x0008605001007387 */ /* 0x000fe80000100a00 */
[----:B------:R2:W-:Y:S01]  /*41b00*/  STL.64 [R1+0x868], R82 ;  /* 0x0008685201007387 */ /* 0x0005e20000100a00 */
[C---:B-1----:R-:W-:Y:S03]  /*41b10*/  HMMA.1688.F32.TF32 R84, R232.reuse, R6, R124 ;  /* 0x00000006e854723c */ /* 0x042fe6000008107c */
[----:B------:R-:W-:Y:S05]  /*41b20*/  STL.64 [R1+0x850], R76 ;  /* 0x0008504c01007387 */ /* 0x000fea0000100a00 */
[C---:B--2---:R-:W-:Y:S01]  /*41b30*/  HMMA.1688.F32.TF32 R80, R232.reuse, R54, R128 ;  /* 0x00000036e850723c */ /* 0x044fe20000081080 */
        /* <DEDUP_REMOVED lines=19> */
[----:B-1----:R-:W-:Y:S08]  /*41c70*/  HMMA.1688.F32.TF32 R76, R232, R26, R156 ;  /* 0x0000001ae84c723c */ /* 0x002ff0000008109c */
[----:B------:R-:W-:Y:S01]  /*41c80*/  HMMA.1688.F32.TF32 R244, R236, R62, R72 ;  /* 0x0000003eecf4723c */ /* 0x000fe20000081048 */
[----:B------:R-:W-:Y:S04]  /*41c90*/  LDS R72, [R252+0x46380] ;  /* 0x04638000fc487984 */ /* 0x000fe80000000800 */
[----:B------:R-:W-:Y:S04]  /*41ca0*/  LDS R74, [R252+0x47380] ;  /* 0x04738000fc4a7984 */ /* 0x000fe80000000800 */
[----:B------:R-:W-:Y:S04]  /*41cb0*/  LDS R73, [R0+0x46380] ;  /* 0x0463800000497984 */ /* 0x000fe80000000800 */
[----:B------:R-:W1:Y:S04]  /*41cc0*/  LDS R75, [R0+0x47380] ;  /* 0x04738000004b7984 */ /* 0x000e680000000800 */
        /* <DEDUP_REMOVED lines=13> */
[----:B--2---:R-:W-:Y:S03]  /*41da0*/  HMMA.1688.F32.TF32 R84, R232, R250, R172 ;  /* 0x000000fae854723c */ /* 0x004fe600000810ac */
[----:B------:R-:W-:Y:S04]  /*41db0*/  STL.64 [R1+0x780], R76 ;  /* 0x0007804c01007387 */ /* 0x000fe80000100a00 */
[----:B------:R2:W-:Y:S01]  /*41dc0*/  STL.64 [R1+0x788], R78 ;  /* 0x0007884e01007387 */ /* 0x0005e20000100a00 */
[C---:B-1----:R-:W-:Y:S08]  /*41dd0*/  HMMA.1688.F32.TF32 R80, R72.reuse, R62, R176 ;  /* 0x0000003e4850723c */ /* 0x042ff000000810b0 */
[C---:B--2---:R-:W-:Y:S08]  /*41de0*/  HMMA.1688.F32.TF32 R76, R72.reuse, R58, R180 ;  /* 0x0000003a484c723c */ /* 0x044ff000000810b4 */
[C---:B------:R-:W-:Y:S08]  /*41df0*/  HMMA.1688.F32.TF32 R60, R72.reuse, R10, R184 ;  /* 0x0000000a483c723c */ /* 0x040ff000000810b8 */
[C---:B------:R-:W-:Y:S08]  /*41e00*/  HMMA.1688.F32.TF32 R56, R72.reuse, R6, R228 ;  /* 0x000000064838723c */ /* 0x040ff000000810e4 */
[C---:B------:R-:W-:Y:S08]  /*41e10*/  HMMA.1688.F32.TF32 R52, R72.reuse, R54, R188 ;  /* 0x000000364834723c */ /* 0x040ff000000810bc */
[C---:B------:R-:W-:Y:S08]  /*41e20*/  HMMA.1688.F32.TF32 R48, R72.reuse, R50, R192 ;  /* 0x000000324830723c */ /* 0x040ff000000810c0 */
        /* <DEDUP_REMOVED lines=16> */
[----:B-1----:R-:W2:Y:S04]  /*41f30*/  LDL.LU R87, [R1+0x1938] ;  /* 0x0019380001577983 */ /* 0x002ea80000300800 */
[----:B------:R-:W-:Y:S04]  /*41f40*/  STL.64 [R1+0x6f0], R44 ;  /* 0x0006f02c01007387 */ /* 0x000fe80000100a00 */
[----:B------:R1:W-:Y:S04]  /*41f50*/  STL.64 [R1+0x6f8], R46 ;  /* 0x0006f82e01007387 */ /* 0x0003e80000100a00 */
[----:B------:R-:W-:Y:S04]  /*41f60*/  STL.64 [R1+0x6e0], R40 ;  /* 0x0006e02801007387 */ /* 0x000fe80000100a00 */
[----:B------:R3:W-:Y:S01]  /*41f70*/  STL.64 [R1+0x6e8], R42 ;  /* 0x0006e82a01007387 */ /* 0x0007e20000100a00 */
[C---:B-1----:R-:W-:Y:S01]  /*41f80*/  HMMA.1688.F32.TF32 R44, R72.reuse, R38, R68 ;  /* 0x00000026482c723c */ /* 0x042fe20000081044 */
[----:B------:R-:W-:Y:S01]  /*41f90*/  IMAD.MOV.U32 R82, RZ, RZ, R5 ;  /* 0x000000ffff527224 */ /* 0x000fe200078e0005 */
[----:B------:R-:W-:Y:S01]  /*41fa0*/  MOV R83, R4 ;  /* 0x0000000400537202 */ /* 0x000fe20000000f00 */
[----:B------:R-:W-:Y:S01]  /*41fb0*/  IMAD.MOV.U32 R80, RZ, RZ, R9 ;  /* 0x000000ffff507224 */ /* 0x000fe200078e0009 */
[----:B------:R-:W-:Y:S04]  /*41fc0*/  LDS R68, [R252+0x48000] ;  /* 0x04800000fc447984 */ /* 0x000fe80000000800 */
[C---:B---3--:R-:W-:Y:S01]  /*41fd0*/  HMMA.1688.F32.TF32 R40, R72.reuse, R34, R204 ;  /* 0x000000224828723c */ /* 0x048fe200000810cc */
[----:B------:R-:W-:Y:S01]  /*41fe0*/  IMAD.MOV.U32 R81, RZ, RZ, R8 ;  /* 0x000000ffff517224 */ /* 0x000fe200078e0008 */
[----:B------:R-:W-:Y:S04]  /*41ff0*/  LDS R70, [R252+0x49000] ;  /* 0x04900000fc467984 */ /* 0x000fe80000000800 */
[----:B------:R-:W-:Y:S02]  /*42000*/  LDS R229, [R3+0x48200] ;  /* 0x0482000003e57984 */ /* 0x000fe40000000800 */
[C---:B------:R-:W-:Y:S02]  /*42010*/  HMMA.1688.F32.TF32 R36, R72.reuse, R30, R208 ;  /* 0x0000001e4824723c */ /* 0x040fe400000810d0 */
[----:B------:R-:W-:Y:S06]  /*42020*/  LDS R231, [R3+0x49200] ;  /* 0x0492000003e77984 */ /* 0x000fec0000000800 */
        /* <DEDUP_REMOVED lines=8> */
[----:B------:R-:W-:Y:S01]  /*420b0*/  STL.64 [R1+0x6b0], R36 ;  /* 0x0006b02401007387 */ /* 0x000fe20000100a00 */
[----:B------:R-:W-:-:S03]  /*420c0*/  IMAD.MOV.U32 R0, RZ, RZ, R23 ;  /* 0x000000ffff007224 */ /* 0x000fc600078e0017 */
[----:B------:R-:W-:Y:S04]  /*420d0*/  STL.64 [R1+0x6b8], R38 ;  /* 0x0006b82601007387 */ /* 0x000fe80000100a00 */
[----:B------:R-:W-:Y:S01]  /*420e0*/  STL.64 [R1+0x6a0], R32 ;  /* 0x0006a02001007387 */ /* 0x000fe20000100a00 */
[----:B------:R-:W-:-:S03]  /*420f0*/  IMAD.MOV.U32 R2, RZ, RZ, R22 ;  /* 0x000000ffff027224 */ /* 0x000fc600078e0016 */
[----:B------:R-:W-:Y:S04]  /*42100*/  STL.64 [R1+0x6a8], R34 ;  /* 0x0006a82201007387 */ /* 0x000fe80000100a00 */
[----:B------:R-:W-:Y:S04]  /*42110*/  STL.64 [R1+0x690], R28 ;  /* 0x0006901c01007387 */ /* 0x000fe80000100a00 */
[----:B------:R-:W-:Y:S04]  /*42120*/  STL.64 [R1+0x698], R30 ;  /* 0x0006981e01007387 */ /* 0x000fe80000100a00 */
[----:B------:R-:W-:Y:S04]  /*42130*/  STL.64 [R1+0x680], R24 ;  /* 0x0006801801007387 */ /* 0x000fe80000100a00 */
[----:B------:R-:W-:Y:S04]  /*42140*/  STL.64 [R1+0x688], R26 ;  /* 0x0006881a01007387 */ /* 0x000fe80000100a00 */
[----:B------:R-:W-:Y:S04]  /*42150*/  STL.64 [R1+0x670], R20 ;  /* 0x0006701401007387 */ /* 0x000fe80000100a00 */
[----:B------:R1:W-:Y:S04]  /*42160*/  STL [R1+0x2f00], R0 ;  /* 0x002f000001007387 */ /* 0x0003e80000100800 */
[----:B-1----:R-:W3:Y:S04]  /*42170*/  LDL R0, [R1+0x820] ;  /* 0x0008200001007983 */ /* 0x002ee80000100800 */
[----:B------:R1:W-:Y:S04]  /*42180*/  STL [R1+0x2ea8], R2 ;  /* 0x002ea80201007387 */ /* 0x0003e80000100800 */
[----:B-1----:R-:W4:Y:S01]  /*42190*/  LDL R2, [R1+0x824] ;  /* 0x0008240001027983 */ /* 0x002f220000100800 */
[----:B------:R-:W-:-:S02]  /*421a0*/  IMAD.MOV.U32 R76, RZ, RZ, R17 ;  /* 0x000000ffff4c7224 */ /* 0x000fc400078e0011 */
[----:B------:R-:W-:Y:S01]  /*421b0*/  IMAD.MOV.U32 R77, RZ, RZ, R16 ;  /* 0x000000ffff4d7224 */ /* 0x000fe200078e0010 */
[----:B------:R-:W-:Y:S01]  /*421c0*/  HMMA.1688.F32.TF32 R248, R72, R250, R64 ;  /* 0x000000fa48f8723c */ /* 0x000fe20000081040 */
[----:B------:R-:W-:Y:S04]  /*421d0*/  LDS R73, [R3+0x48000] ;  /* 0x0480000003497984 */ /* 0x000fe80000000800 */
[----:B------:R-:W-:Y:S01]  /*421e0*/  LDS R75, [R3+0x49000] ;  /* 0x04900000034b7984 */ /* 0x000fe20000000800 */
[----:B------:R-:W-:Y:S02]  /*421f0*/  IMAD.MOV.U32 R78, RZ, RZ, R13 ;  /* 0x000000ffff4e7224 */ /* 0x000fe400078e000d */
[----:B------:R-:W-:Y:S11]  /*42200*/  IMAD.MOV.U32 R79, RZ, RZ, R12 ;  /* 0x000000ffff4f7224 */ /* 0x000ff600078e000c */
[----:B------:R-:W-:Y:S04]  /*42210*/  @!UPT UIADD3 URZ, URZ, URZ, URZ ;  /* 0x0000003f3f3ff290 */ /* 0x000fe8000fffe03f */
[----:B------:R-:W-:Y:S04]  /*42220*/  STL [R1+0x2e94], R248 ;  /* 0x002e94f801007387 */ /* 0x000fe80000100800 */
[----:B------:R-:W-:Y:S04]  /*42230*/  STL [R1+0x2e90], R249 ;  /* 0x002e90f901007387 */ /* 0x000fe80000100800 */
[----:B------:R-:W-:Y:S04]  /*42240*/  STL [R1+0x2e8c], R250 ;  /* 0x002e8cfa01007387 */ /* 0x000fe80000100800 */
[----:B------:R-:W-:Y:S04]  /*42250*/  STL [R1+0x2e88], R251 ;  /* 0x002e88fb01007387 */ /* 0x000fe80000100800 */
[----:B--2---:R-:W1:Y:S04]  /*42260*/  LDSM.16.M88.4 R4, [R87+0x80] ;  /* 0x000080005704783b */ /* 0x004e680000000200 */
[----:B------:R-:W2:Y:S04]  /*42270*/  LDSM.16.M88.4 R8, [R87+0x2080] ;  /* 0x002080005708783b */ /* 0x000ea80000000200 */
[----:B------:R-:W1:Y:S04]  /*42280*/  LDSM.16.M88.4 R16, [R87+0x6080] ;  /* 0x006080005710783b */ /* 0x000e680000000200 */
[----:B------:R-:W1:Y:S04]  /*42290*/  LDSM.16.M88.4 R20, [R87+0x8080] ;  /* 0x008080005714783b */ /* 0x000e680000000200 */
[----:B------:R-:W1:Y:S04]  /*422a0*/  LDSM.16.M88.4 R24, [R87+0xa080] ;  /* 0x00a080005718783b */ /* 0x000e680000000200 */
[----:B------:R-:W1:Y:S04]  /*422b0*/  LDSM.16.M88.4 R28, [R87+0xc080] ;  /* 0x00c08000571c783b */ /* 0x000e680000000200 */
[----:B------:R-:W2:Y:S04]  /*422c0*/  LDSM.16.M88.4 R32, [R87+0xe080] ;  /* 0x00e080005720783b */ /* 0x000ea80000000200 */
[----:B------:R-:W2:Y:S04]  /*422d0*/  LDSM.16.M88.4 R36, [R87+0x10080] ;  /* 0x010080005724783b */ /* 0x000ea80000000200 */
[----:B------:R-:W3:Y:S04]  /*422e0*/  LDSM.16.M88.4 R40, [R87+0x12080] ;  /* 0x012080005728783b */ /* 0x000ee80000000200 */
[----:B------:R-:W-:Y:S04]  /*422f0*/  LDSM.16.M88.4 R44, [R87+0x14080] ;  /* 0x01408000572c783b */ /* 0x000fe80000000200 */
[----:B------:R-:W-:Y:S04]  /*42300*/  LDSM.16.M88.4 R48, [R87+0x16080] ;  /* 0x016080005730783b */ /* 0x000fe80000000200 */
[----:B------:R-:W-:Y:S04]  /*42310*/  LDSM.16.M88.4 R52, [R87+0x18080] ;  /* 0x018080005734783b */ /* 0x000fe80000000200 */
[----:B------:R-:W-:Y:S04]  /*42320*/  LDSM.16.M88.4 R56, [R87+0x1a080] ;  /* 0x01a080005738783b */ /* 0x000fe80000000200 */
[----:B------:R-:W-:Y:S04]  /*42330*/  LDSM.16.M88.4 R60, [R87+0x1c080] ;  /* 0x01c08000573c783b */ /* 0x000fe80000000200 */
[----:B------:R-:W-:Y:S04]  /*42340*/  LDSM.16.M88.4 R64, [R87+0x1e080] ;  /* 0x01e080005740783b */ /* 0x000fe80000000200 */
[----:B-1----:R-:W-:Y:S04]  /*42350*/  STL [R1+0x2e9c], R6 ;  /* 0x002e9c0601007387 */ /* 0x002fe80000100800 */
[----:B------:R-:W-:Y:S04]  /*42360*/  STL [R1+0x2e98], R7 ;  /* 0x002e980701007387 */ /* 0x000fe80000100800 */
[----:B--2---:R-:W-:Y:S04]  /*42370*/  STL [R1+0x2ea4], R10 ;  /* 0x002ea40a01007387 */ /* 0x004fe80000100800 */
        /* <DEDUP_REMOVED lines=8> */
[----:B---3--:R-:W-:Y:S04]  /*42400*/  LDS R69, [R0+0x48000] ;  /* 0x0480000000457984 */ /* 0x008fe80000000800 */
[----:B------:R-:W-:Y:S04]  /*42410*/  LDS R71, [R0+0x49000] ;  /* 0x0490000000477984 */ /* 0x000fe80000000800 */
[----:B----4-:R-:W-:Y:S04]  /*42420*/  LDS R72, [R2+0x48000] ;  /* 0x0480000002487984 */ /* 0x010fe80000000800 */
[----:B------:R-:W1:Y:S04]  /*42430*/  LDS R74, [R2+0x49000] ;  /* 0x04900000024a7984 */ /* 0x000e680000000800 */
[----:B------:R-:W-:Y:S04]  /*42440*/  STL [R1+0x2d94], R31 ;  /* 0x002d941f01007387 */ /* 0x000fe80000100800 */
[----:B------:R-:W-:Y:S04]  /*42450*/  STL [R1+0x2d78], R34 ;  /* 0x002d782201007387 */ /* 0x000fe80000100800 */
[----:B------:R-:W-:Y:S04]  /*42460*/  STL [R1+0x2d74], R35 ;  /* 0x002d742301007387 */ /* 0x000fe80000100800 */
[----:B------:R-:W-:Y:S04]  /*42470*/  STL [R1+0x2d9c], R38 ;  /* 0x002d9c2601007387 */ /* 0x000fe80000100800 */
[----:B------:R-:W-:Y:S04]  /*42480*/  STL [R1+0x2d70], R39 ;  /* 0x002d702701007387 */ /* 0x000fe80000100800 */
[----:B------:R-:W-:Y:S04]  /*42490*/  STL [R1+0x2da4], R42 ;  /* 0x002da42a01007387 */ /* 0x000fe80000100800 */
[----:B------:R-:W-:Y:S04]  /*424a0*/  STL [R1+0x2da0], R43 ;  /* 0x002da02b01007387 */ /* 0x000fe80000100800 */
[----:B------:R2:W3:Y:S04]  /*424b0*/  LDSM.16.M88.4 R12, [R87+0x4080] ;  /* 0x00408000570c783b */ /* 0x0004e80000000200 */
[----:B------:R-:W-:Y:S01]  /*424c0*/  LDS R228, [R2+0x48200] ;  /* 0x0482000002e47984 */ /* 0x000fe20000000800 */
[C---:B-1----:R-:W-:Y:S03]  /*424d0*/  HMMA.1688.F32.TF32 R80, R72.reuse, R4, R80 ;  /* 0x000000044850723c */ /* 0x042fe60000081050 */
[----:B------:R-:W-:Y:S05]  /*424e0*/  LDS R230, [R2+0x49200] ;  /* 0x0492000002e67984 */ /* 0x000fea0000000800 */
[----:B------:R-:W-:Y:S01]  /*424f0*/  HMMA.1688.F32.TF32 R76, R72, R8, R76 ;  /* 0x00000008484c723c */ /* 0x000fe2000008104c */
        /* <DEDUP_REMOVED lines=9> */
[----:B------:R-:W-:Y:S01]  /*42590*/  STL [R1+0x2dc8], R63 ;  /* 0x002dc83f01007387 */ /* 0x000fe20000100800 */
[----:B------:R-:W-:-:S03]  /*425a0*/  IMAD.MOV.U32 R10, RZ, RZ, R76 ;  /* 0x000000ffff0a7224 */ /* 0x000fc600078e004c */
[----:B------:R-:W-:Y:S01]  /*425b0*/  STL [R1+0x2dd4], R66 ;  /* 0x002dd44201007387 */ /* 0x000fe20000100800 */
[----:B------:R-:W-:-:S03]  /*425c0*/  IMAD.MOV.U32 R11, RZ, RZ, R77 ;  /* 0x000000ffff0b7224 */ /* 0x000fc600078e004d */
[----:B------:R-:W-:Y:S01]  /*425d0*/  STL [R1+0x2dd0], R67 ;  /* 0x002dd04301007387 */ /* 0x000fe20000100800 */
[----:B------:R-:W-:-:S03]  /*425e0*/  IMAD.MOV.U32 R6, RZ, RZ, R78 ;  /* 0x000000ffff067224 */ /* 0x000fc600078e004e */
[----:B------:R1:W-:Y:S01]  /*425f0*/  STL.64 [R1+0xf0], R80 ;  /* 0x0000f05001007387 */ /* 0x0003e20000100a00 */
[----:B------:R-:W-:-:S03]  /*42600*/  IMAD.MOV.U32 R7, RZ, RZ, R79 ;  /* 0x000000ffff077224 */ /* 0x000fc600078e004f */
[----:B------:R4:W-:Y:S04]  /*42610*/  STL.64 [R1+0xf8], R82 ;  /* 0x0000f85201007387 */ /* 0x0009e80000100a00 */
[----:B------:R-:W3:Y:S04]  /*42620*/  LDL.LU R76, [R1+0x14d0] ;  /* 0x0014d000014c7983 */ /* 0x000ee80000300800 */
[----:B------:R-:W3:Y:S04]  /*42630*/  LDL.LU R77, [R1+0x14d4] ;  /* 0x0014d400014d7983 */ /* 0x000ee80000300800 */
[----:B------:R-:W3:Y:S04]  /*42640*/  LDL.LU R78, [R1+0x14d8] ;  /* 0x0014d800014e7983 */ /* 0x000ee80000300800 */
[----:B------:R-:W3:Y:S04]  /*42650*/  LDL.LU R79, [R1+0x14dc] ;  /* 0x0014dc00014f7983 */ /* 0x000ee80000300800 */
[----:B------:R-:W3:Y:S04]  /*42660*/  LDL.LU R84, [R1+0x14f0] ;  /* 0x0014f00001547983 */ /* 0x000ee80000300800 */
[----:B------:R-:W3:Y:S04]  /*42670*/  LDL.LU R85, [R1+0x14f4] ;  /* 0x0014f40001557983 */ /* 0x000ee80000300800 */
[----:B------:R-:W3:Y:S04]  /*42680*/  LDL.LU R86, [R1+0x14f8] ;  /* 0x0014f80001567983 */ /* 0x000ee80000300800 */
[----:B--2---:R-:W2:Y:S04]  /*42690*/  LDL.LU R87, [R1+0x14fc] ;  /* 0x0014fc0001577983 */ /* 0x004ea80000300800 */
        /* <DEDUP_REMOVED lines=40> */
[C---:B---3--:R-:W-:Y:S11]  /*42920*/  HMMA.1688.F32.TF32 R116, R72.reuse, R12, R116 ;  /* 0x0000000c4874723c */ /* 0x048ff60000081074 */
[----:B------:R-:W-:Y:S11]  /*42930*/  @!UPT UIADD3 URZ, URZ, URZ, URZ ;  /* 0x0000003f3f3ff290 */ /* 0x000ff6000fffe03f */
[----:B------:R-:W-:Y:S02]  /*42940*/  @!UPT UIADD3 URZ, URZ, URZ, URZ ;  /* 0x0000003f3f3ff290 */ /* 0x000fe4000fffe03f */
[----:B------:R-:W-:Y:S02]  /*42950*/  IMAD.MOV.U32 R248, RZ, RZ, R116 ;  /* 0x000000fffff87224 */ /* 0x000fe400078e0074 */
[----:B------:R-:W-:Y:S02]  /*42960*/  IMAD.MOV.U32 R249, RZ, RZ, R117 ;  /* 0x000000fffff97224 */ /* 0x000fe400078e0075 */
[----:B------:R-:W-:Y:S02]  /*42970*/  IMAD.MOV.U32 R250, RZ, RZ, R118 ;  /* 0x000000fffffa7224 */ /* 0x000fe400078e0076 */
[----:B------:R-:W-:Y:S01]  /*42980*/  IMAD.MOV.U32 R251, RZ, RZ, R119 ;  /* 0x000000fffffb7224 */ /* 0x000fe200078e0077 */
[C---:B--2---:R-:W-:Y:S08]  /*42990*/  HMMA.1688.F32.TF32 R120, R72.reuse, R16, R112 ;  /* 0x000000104878723c */ /* 0x044ff00000081070 */
        /* <DEDUP_REMOVED lines=15> */
[----:B------:R-:W-:Y:S04]  /*42a90*/  STL.64 [R1+0x80], R104 ;  /* 0x0000806801007387 */ /* 0x000fe80000100a00 */
[----:B------:R-:W-:Y:S04]  /*42aa0*/  STL.64 [R1+0x88], R106 ;  /* 0x0000886a01007387 */ /* 0x000fe80000100a00 */
[----:B------:R-:W2:Y:S01]  /*42ab0*/  LDL.LU R85, [R1+0x1484] ;  /* 0x0014840001557983 */ /* 0x000ea20000300800 */
[C---:B------:R-:W-:Y:S03]  /*42ac0*/  HMMA.1688.F32.TF32 R100, R72.reuse, R36, R100 ;  /* 0x000000244864723c */ /* 0x040fe60000081064 */
[----:B------:R-:W2:Y:S04]  /*42ad0*/  LDL.LU R86, [R1+0x1488] ;  /* 0x0014880001567983 */ /* 0x000ea80000300800 */
[----:B------:R-:W2:Y:S01]  /*42ae0*/  LDL.LU R87, [R1+0x148c] ;  /* 0x00148c0001577983 */ /* 0x000ea20000300800 */
[C---:B------:R-:W-:Y:S11]  /*42af0*/  HMMA.1688.F32.TF32 R76, R72.reuse, R40, R76 ;  /* 0x00000028484c723c */ /* 0x040ff6000008104c */
[----:B------:R-:W-:Y:S04]  /*42b00*/  @!UPT UIADD3 URZ, URZ, URZ, URZ ;  /* 0x0000003f3f3ff290 */ /* 0x000fe8000fffe03f */
[----:B------:R-:W-:Y:S04]  /*42b10*/  STL.64 [R1+0x70], R100 ;  /* 0x0000706401007387 */ /* 0x000fe80000100a00 */
[----:B------:R-:W-:Y:S04]  /*42b20*/  STL.64 [R1+0x78], R102 ;  /* 0x0000786601007387 */ /* 0x000fe80000100a00 */
[----:B------:R1:W-:Y:S01]  /*42b30*/  STL.64 [R1+0x60], R76 ;  /* 0x0000604c01007387 */ /* 0x0003e20000100a00 */
[----:B------:R-:W-:Y:S02]  /*42b40*/  IMAD.MOV.U32 R66, RZ, RZ, R78 ;  /* 0x000000ffff427224 */ /* 0x000fe400078e004e */
[----:B------:R-:W-:Y:S01]  /*42b50*/  IMAD.MOV.U32 R67, RZ, RZ, R79 ;  /* 0x000000ffff437224 */ /* 0x000fe200078e004f */
[----:B-1----:R-:W3:Y:S04]  /*42b60*/  LDL.LU R76, [R1+0xcd0] ;  /* 0x000cd000014c7983 */ /* 0x002ee80000300800 */
[----:B------:R-:W3:Y:S04]  /*42b70*/  LDL.LU R77, [R1+0xcd4] ;  /* 0x000cd400014d7983 */ /* 0x000ee80000300800 */
[----:B------:R-:W3:Y:S04]  /*42b80*/  LDL.LU R78, [R1+0xcd8] ;  /* 0x000cd800014e7983 */ /* 0x000ee80000300800 */
[----:B------:R-:W3:Y:S01]  /*42b90*/  LDL.LU R79, [R1+0xcdc] ;  /* 0x000cdc00014f7983 */ /* 0x000ee20000300800 */
[C---:B----4-:R-:W-:Y:S08]  /*42ba0*/  HMMA.1688.F32.TF32 R92, R72.reuse, R48, R92 ;  /* 0x00000030485c723c */ /* 0x050ff0000008105c */
[C---:B------:R-:W-:Y:S08]  /*42bb0*/  HMMA.1688.F32.TF32 R96, R72.reuse, R44, R96 ;  /* 0x0000002c4860723c */ /* 0x040ff00000081060 */
[C---:B------:R-:W-:Y:S08]  /*42bc0*/  HMMA.1688.F32.TF32 R88, R72.reuse, R52, R88 ;  /* 0x000000344858723c */ /* 0x040ff00000081058 */
[----:B------:R-:W-:Y:S01]  /*42bd0*/  HMMA.1688.F32.TF32 R80, R72, R56, R80 ;  /* 0x000000384850723c */ /* 0x000fe20000081050 */
[----:B------:R1:W-:Y:S04]  /*42be0*/  STL [R1+0x2ddc], R67 ;  /* 0x002ddc4301007387 */ /* 0x0003e80000100800 */
[----:B------:R4:W-:Y:S04]  /*42bf0*/  STL [R1+0x2dd8], R66 ;  /* 0x002dd84201007387 */ /* 0x0009e80000100800 */
[----:B------:R-:W-:Y:S01]  /*42c00*/  STL.64 [R1+0x50], R96 ;  /* 0x0000506001007387 */ /* 0x000fe20000100a00 */
[----:B-1----:R-:W-:-:S02]  /*42c10*/  IMAD.MOV.U32 R67, RZ, RZ, R94 ;  /* 0x000000ffff437224 */ /* 0x002fc400078e005e */
[----:B----4-:R-:W-:Y:S01]  /*42c20*/  IMAD.MOV.U32 R66, RZ, RZ, R95 ;  /* 0x000000ffff427224 */ /* 0x010fe200078e005f */
[----:B------:R-:W-:Y:S04]  /*42c30*/  STL.64 [R1+0x58], R98 ;  /* 0x0000586201007387 */ /* 0x000fe80000100a00 */
[----:B------:R-:W-:Y:S04]  /*42c40*/  STL.64 [R1+0x40], R92 ;  /* 0x0000405c01007387 */ /* 0x000fe80000100a00 */
[----:B------:R-:W-:Y:S03]  /*42c50*/  STL [R1+0x2de4], R66 ;  /* 0x002de44201007387 */ /* 0x000fe60000100800 */
[----:B------:R-:W-:Y:S01]  /*42c60*/  IMAD.MOV.U32 R62, RZ, RZ, R80 ;  /* 0x000000ffff3e7224 */ /* 0x000fe200078e0050 */
[----:B------:R1:W-:Y:S01]  /*42c70*/  STL [R1+0x2de0], R67 ;  /* 0x002de04301007387 */ /* 0x0003e20000100800 */
[----:B------:R-:W-:Y:S01]  /*42c80*/  IMAD.MOV.U32 R59, RZ, RZ, R83 ;  /* 0x000000ffff3b7224 */ /* 0x000fe200078e0053 */
[----:B------:R-:W-:-:S02]  /*42c90*/  MOV R58, R82 ;  /* 0x00000052003a7202 */ /* 0x000fc40000000f00 */
[----:B------:R4:W-:Y:S01]  /*42ca0*/  STL.64 [R1+0x30], R88 ;  /* 0x0000305801007387 */ /* 0x0009e20000100a00 */
[----:B------:R-:W-:-:S03]  /*42cb0*/  IMAD.MOV.U32 R63, RZ, RZ, R81 ;  /* 0x000000ffff3f7224 */ /* 0x000fc600078e0051 */
[----:B------:R1:W-:Y:S04]  /*42cc0*/  STL.64 [R1+0x38], R90 ;  /* 0x0000385a01007387 */ /* 0x0003e80000100a00 */
[----:B------:R-:W3:Y:S04]  /*42cd0*/  LDL.LU R80, [R1+0x1470] ;  /* 0x0014700001507983 */ /* 0x000ee80000300800 */
[----:B------:R-:W3:Y:S04]  /*42ce0*/  LDL.LU R81, [R1+0x1474] ;  /* 0x0014740001517983 */ /* 0x000ee80000300800 */
[----:B------:R-:W3:Y:S04]  /*42cf0*/  LDL.LU R82, [R1+0x1478] ;  /* 0x0014780001527983 */ /* 0x000ee80000300800 */
[----:B------:R-:W3:Y:S04]  /*42d00*/  LDL.LU R83, [R1+0x147c] ;  /* 0x00147c0001537983 */ /* 0x000ee80000300800 */
[----:B------:R1:W-:Y:S04]  /*42d10*/  STL [R1+0x2df4], R59 ;  /* 0x002df43b01007387 */ /* 0x0003e80000100800 */
[----:B------:R1:W-:Y:S04]  /*42d20*/  STL [R1+0x2df0], R58 ;  /* 0x002df03a01007387 */ /* 0x0003e80000100800 */
[----:B------:R1:W-:Y:S04]  /*42d30*/  STL [R1+0x2dec], R63 ;  /* 0x002dec3f01007387 */ /* 0x0003e80000100800 */
[----:B------:R1:W-:Y:S01]  /*42d40*/  STL [R1+0x2de8], R62 ;  /* 0x002de83e01007387 */ /* 0x0003e20000100800 */
[----:B--2---:R-:W-:Y:S11]  /*42d50*/  HMMA.1688.F32.TF32 R84, R72, R60, R84 ;  /* 0x0000003c4854723c */ /* 0x004ff60000081054 */
[----:B------:R-:W-:Y:S11]  /*42d60*/  @!UPT UIADD3 URZ, URZ, URZ, URZ ;  /* 0x0000003f3f3ff290 */ /* 0x000ff6000fffe03f */
[----:B------:R-:W-:Y:S01]  /*42d70*/  @!UPT UIADD3 URZ, URZ, URZ, URZ ;  /* 0x0000003f3f3ff290 */ /* 0x000fe2000fffe03f */
[----:B------:R2:W-:Y:S01]  /*42d80*/  STL.64 [R1+0x10], R84 ;  /* 0x0000105401007387 */ /* 0x0005e20000100a00 */
[----:B-1----:R-:W-:-:S03]  /*42d90*/  IMAD.MOV.U32 R67, RZ, RZ, R87 ;  /* 0x000000ffff437224 */ /* 0x002fc600078e0057 */
[----:B----4-:R-:W4:Y:S01]  /*42da0*/  LDL.LU R88, [R1+0x1460] ;  /* 0x0014600001587983 */ /* 0x010f220000300800 */
[----:B------:R-:W-:-:S03]  /*42db0*/  IMAD.MOV.U32 R66, RZ, RZ, R86 ;  /* 0x000000ffff427224 */ /* 0x000fc600078e0056 */
[----:B------:R-:W4:Y:S04]  /*42dc0*/  LDL.LU R89, [R1+0x1464] ;  /* 0x0014640001597983 */ /* 0x000f280000300800 */
[----:B------:R-:W4:Y:S04]  /*42dd0*/  LDL.LU R90, [R1+0x1468] ;  /* 0x00146800015a7983 */ /* 0x000f280000300800 */
[----:B------:R-:W4:Y:S04]  /*42de0*/  LDL.LU R91, [R1+0x146c] ;  /* 0x00146c00015b7983 */ /* 0x000f280000300800 */
[----:B------:R-:W-:Y:S04]  /*42df0*/  STL [R1+0x2dfc], R67 ;  /* 0x002dfc4301007387 */ /* 0x000fe80000100800 */
[----:B------:R-:W-:Y:S01]  /*42e00*/  STL [R1+0x2df8], R66 ;  /* 0x002df84201007387 */ /* 0x000fe20000100800 */
[----:B---3--:R-:W-:Y:S03]  /*42e10*/  HMMA.1688.F32.TF32 R72, R72, R64, R76 ;  /* 0x000000404848723c */ /* 0x008fe6000008104c */
[----:B------:R-:W3:Y:S04]  /*42e20*/  LDL.LU R76, [R1+0x1450] ;  /* 0x00145000014c7983 */ /* 0x000ee80000300800 */
[----:B------:R-:W3:Y:S04]  /*42e30*/  LDL.LU R77, [R1+0x1454] ;  /* 0x00145400014d7983 */ /* 0x000ee80000300800 */
[----:B------:R-:W3:Y:S04]  /*42e40*/  LDL.LU R78, [R1+0x1458] ;  /* 0x00145800014e7983 */ /* 0x000ee80000300800 */
[----:B------:R-:W3:Y:S09]  /*42e50*/  LDL.LU R79, [R1+0x145c] ;  /* 0x00145c00014f7983 */ /* 0x000ef20000300800 */
[----:B------:R-:W-:-:S02]  /*42e60*/  IMAD.MOV.U32 R59, RZ, RZ, R72 ;  /* 0x000000ffff3b7224 */ /* 0x000fc400078e0048 */
[----:B------:R-:W-:Y:S01]  /*42e70*/  IMAD.MOV.U32 R58, RZ, RZ, R73 ;  /* 0x000000ffff3a7224 */ /* 0x000fe200078e0049 */
[----:B------:R-:W-:Y:S01]  /*42e80*/  LDS R72, [R2+0x48080] ;  /* 0x0480800002487984 */ /* 0x000fe20000000800 */
[----:B------:R-:W-:Y:S02]  /*42e90*/  IMAD.MOV.U32 R63, RZ, RZ, R74 ;  /* 0x000000ffff3f7224 */ /* 0x000fe400078e004a */
[----:B------:R-:W-:Y:S01]  /*42ea0*/  IMAD.MOV.U32 R62, RZ, RZ, R75 ;  /* 0x000000ffff3e7224 */ /* 0x000fe200078e004b */
[----:B------:R-:W-:Y:S04]  /*42eb0*/  STL [R1+0x2e0c], R59 ;  /* 0x002e0c3b01007387 */ /* 0x000fe80000100800 */
[----:B------:R-:W-:Y:S04]  /*42ec0*/  STL [R1+0x2e08], R58 ;  /* 0x002e083a01007387 */ /* 0x000fe80000100800 */
[----:B------:R1:W-:Y:S04]  /*42ed0*/  STL [R1+0x2e04], R63 ;  /* 0x002e043f01007387 */ /* 0x0003e80000100800 */
[----:B------:R1:W-:Y:S04]  /*42ee0*/  STL [R1+0x2e00], R62 ;  /* 0x002e003e01007387 */ /* 0x0003e80000100800 */
[----:B--2---:R-:W2:Y:S04]  /*42ef0*/  LDL.LU R84, [R1+0x1440] ;  /* 0x0014400001547983 */ /* 0x004ea80000300800 */
[----:B------:R-:W2:Y:S04]  /*42f00*/  LDL.LU R85, [R1+0x1444] ;  /* 0x0014440001557983 */ /* 0x000ea80000300800 */
[----:B------:R-:W2:Y:S04]  /*42f10*/  LDL.LU R86, [R1+0x1448] ;  /* 0x0014480001567983 */ /* 0x000ea80000300800 */
[----:B------:R-:W2:Y:S04]  /*42f20*/  LDL.LU R87, [R1+0x144c] ;  /* 0x00144c0001577983 */ /* 0x000ea80000300800 */
[----:B------:R-:W-:Y:S04]  /*42f30*/  LDS R74, [R2+0x49080] ;  /* 0x04908000024a7984 */ /* 0x000fe80000000800 */
[----:B------:R-:W-:Y:S04]  /*42f40*/  LDS R73, [R3+0x48080] ;  /* 0x0480800003497984 */ /* 0x000fe80000000800 */
[----:B------:R-:W1:Y:S01]  /*42f50*/  LDS R75, [R3+0x49080] ;  /* 0x04908000034b7984 */ /* 0x000e620000000800 */
[C---:B------:R-:W-:Y:S11]  /*42f60*/  HMMA.1688.F32.TF32 R80, R68.reuse, R4, R80 ;  /* 0x000000044450723c */ /* 0x040ff60000081050 */
[----:B------:R-:W-:Y:S11]  /*42f70*/  @!UPT UIADD3 URZ, URZ, URZ, URZ ;  /* 0x0000003f3f3ff290 */ /* 0x000ff6000fffe03f */
[----:B------:R-:W-:Y:S02]  /*42f80*/  @!UPT UIADD3 URZ, URZ, URZ, URZ ;  /* 0x0000003f3f3ff290 */ /* 0x000fe4000fffe03f */
[----:B------:R-:W-:Y:S02]  /*42f90*/  IMAD.MOV.U32 R54, RZ, RZ, R80 ;  /* 0x000000ffff367224 */ /* 0x000fe400078e0050 */
[----:B------:R-:W-:Y:S01]  /*42fa0*/  IMAD.MOV.U32 R55, RZ, RZ, R81 ;  /* 0x000000ffff377224 */ /* 0x000fe200078e0051 */
[----:B------:R-:W2:Y:S01]  /*42fb0*/  LDL.LU R80, [R1+0x1430] ;  /* 0x0014300001507983 */ /* 0x000ea20000300800 */
[----:B------:R-:W-:Y:S02]  /*42fc0*/  IMAD.MOV.U32 R50, RZ, RZ, R82 ;  /* 0x000000ffff327224 */ /* 0x000fe400078e0052 */
[----:B------:R-:W-:Y:S01]  /*42fd0*/  IMAD.MOV.U32 R51, RZ, RZ, R83 ;  /* 0x000000ffff337224 */ /* 0x000fe200078e0053 */
[----:B------:R-:W2:Y:S04]  /*42fe0*/  LDL.LU R81, [R1+0x1434] ;  /* 0x0014340001517983 */ /* 0x000ea80000300800 */
[----:B------:R-:W2:Y:S04]  /*42ff0*/  LDL.LU R82, [R1+0x1438] ;  /* 0x0014380001527983 */ /* 0x000ea80000300800 */
[----:B------:R-:W2:Y:S04]  /*43000*/  LDL.LU R83, [R1+0x143c] ;  /* 0x00143c0001537983 */ /* 0x000ea80000300800 */
[----:B------:R-:W-:Y:S04]  /*43010*/  STL [R1+0x2e1c], R51 ;  /* 0x002e1c3301007387 */ /* 0x000fe80000100800 */
[----:B------:R-:W-:Y:S04]  /*43020*/  STL [R1+0x2e18], R50 ;  /* 0x002e183201007387 */ /* 0x000fe80000100800 */
[----:B------:R-:W-:Y:S04]  /*43030*/  STL [R1+0x2e14], R55 ;  /* 0x002e143701007387 */ /* 0x000fe80000100800 */
[----:B------:R1:W-:Y:S01]  /*43040*/  STL [R1+0x2e10], R54 ;  /* 0x002e103601007387 */ /* 0x0003e20000100800 */
[C---:B----4-:R-:W-:Y:S08]  /*43050*/  HMMA.1688.F32.TF32 R88, R68.reuse, R8, R88 ;  /* 0x000000084458723c */ /* 0x050ff00000081058 */
[----:B---3--:R-:W-:Y:S11]  /*43060*/  HMMA.1688.F32.TF32 R76, R68, R12, R76 ;  /* 0x0000000c444c723c */ /* 0x008ff6000008104c */
[----:B------:R-:W-:Y:S05]  /*43070*/  @!UPT UIADD3 URZ, URZ, URZ, URZ ;  /* 0x0000003f3f3ff290 */ /* 0x000fea000fffe03f */
[----:B------:R-:W-:Y:S01]  /*43080*/  MOV R43, R91 ;  /* 0x0000005b002b7202 */ /* 0x000fe20000000f00 */
[----:B------:R-:W-:Y:S02]  /*43090*/  IMAD.MOV.U32 R42, RZ, RZ, R90 ;  /* 0x000000ffff2a7224 */ /* 0x000fe400078e005a */
[----:B------:R-:W-:Y:S02]  /*430a0*/  IMAD.MOV.U32 R47, RZ, RZ, R89 ;  /* 0x000000ffff2f7224 */ /* 0x000fe400078e0059 */
[----:B------:R-:W-:Y:S01]  /*430b0*/  IMAD.MOV.U32 R46, RZ, RZ, R88 ;  /* 0x000000ffff2e7224 */ /* 0x000fe200078e0058 */
[----:B------:R-:W-:Y:S04]  /*430c0*/  STL [R1+0x2e2c], R43 ;  /* 0x002e2c2b01007387 */ /* 0x000fe80000100800 */
[----:B------:R-:W-:Y:S04]  /*430d0*/  STL [R1+0x2e28], R42 ;  /* 0x002e282a01007387 */ /* 0x000fe80000100800 */
[----:B------:R-:W-:Y:S04]  /*430e0*/  STL [R1+0x2e24], R47 ;  /* 0x002e242f01007387 */ /* 0x000fe80000100800 */
[----:B------:R3:W-:Y:S01]  /*430f0*/  STL [R1+0x2e20], R46 ;  /* 0x002e202e01007387 */ /* 0x0007e20000100800 */
[----:B-1----:R-:W-:-:S02]  /*43100*/  IMAD.MOV.U32 R63, RZ, RZ, R76 ;  /* 0x000000ffff3f7224 */ /* 0x002fc400078e004c */
[----:B------:R-:W-:Y:S01]  /*43110*/  IMAD.MOV.U32 R62, RZ, RZ, R77 ;  /* 0x000000ffff3e7224 */ /* 0x000fe200078e004d */
[----:B------:R-:W4:Y:S01]  /*43120*/  LDL.LU R76, [R1+0x1420] ;  /* 0x00142000014c7983 */ /* 0x000f220000300800 */
[----:B------:R-:W-:Y:S02]  /*43130*/  IMAD.MOV.U32 R67, RZ, RZ, R78 ;  /* 0x000000ffff437224 */ /* 0x000fe400078e004e */
[----:B------:R-:W-:Y:S01]  /*43140*/  IMAD.MOV.U32 R66, RZ, RZ, R79 ;  /* 0x000000ffff427224 */ /* 0x000fe200078e004f */
[----:B------:R-:W4:Y:S04]  /*43150*/  LDL.LU R77, [R1+0x1424] ;  /* 0x00142400014d7983 */ /* 0x000f280000300800 */
[----:B------:R-:W4:Y:S04]  /*43160*/  LDL.LU R78, [R1+0x1428] ;  /* 0x00142800014e7983 */ /* 0x000f280000300800 */
[----:B------:R-:W4:Y:S01]  /*43170*/  LDL.LU R79, [R1+0x142c] ;  /* 0x00142c00014f7983 */ /* 0x000f220000300800 */
[----:B--2---:R-:W-:Y:S03]  /*43180*/  HMMA.1688.F32.TF32 R84, R68, R16, R84 ;  /* 0x000000104454723c */ /* 0x004fe60000081054 */
[----:B------:R-:W-:Y:S04]  /*43190*/  STL [R1+0x2e3c], R66 ;  /* 0x002e3c4201007387 */ /* 0x000fe80000100800 */
[----:B------:R-:W-:Y:S04]  /*431a0*/  STL [R1+0x2e38], R67 ;  /* 0x002e384301007387 */ /* 0x000fe80000100800 */
[----:B------:R-:W-:Y:S04]  /*431b0*/  STL [R1+0x2e34], R62 ;  /* 0x002e343e01007387 */ /* 0x000fe80000100800 */
[----:B------:R1:W-:Y:S09]  /*431c0*/  STL [R1+0x2e30], R63 ;  /* 0x002e303f01007387 */ /* 0x0003f20000100800 */
[----:B------:R-:W-:-:S02]  /*431d0*/  IMAD.MOV.U32 R58, RZ, RZ, R87 ;  /* 0x000000ffff3a7224 */ /* 0x000fc400078e0057 */
[----:B------:R-:W-:Y:S02]  /*431e0*/  IMAD.MOV.U32 R59, RZ, RZ, R86 ;  /* 0x000000ffff3b7224 */ /* 0x000fe400078e0056 */
[----:B------:R-:W-:Y:S02]  /*431f0*/  IMAD.MOV.U32 R54, RZ, RZ, R85 ;  /* 0x000000ffff367224 */ /* 0x000fe400078e0055 */
[----:B------:R-:W-:Y:S01]  /*43200*/  IMAD.MOV.U32 R55, RZ, RZ, R84 ;  /* 0x000000ffff377224 */ /* 0x000fe200078e0054 */
[----:B------:R-:W-:Y:S04]  /*43210*/  STL [R1+0x2e4c], R58 ;  /* 0x002e4c3a01007387 */ /* 0x000fe80000100800 */
[----:B------:R-:W-:Y:S01]  /*43220*/  STL [R1+0x2e48], R59 ;  /* 0x002e483b01007387 */ /* 0x000fe20000100800 */
[----:B------:R-:W-:Y:S03]  /*43230*/  HMMA.1688.F32.TF32 R80, R68, R20, R80 ;  /* 0x000000144450723c */ /* 0x000fe60000081050 */
[----:B------:R-:W-:Y:S04]  /*43240*/  STL [R1+0x2e44], R54 ;  /* 0x002e443601007387 */ /* 0x000fe80000100800 */
[----:B------:R2:W-:Y:S04]  /*43250*/  STL [R1+0x2e40], R55 ;  /* 0x002e403701007387 */ /* 0x0005e80000100800 */
[----:B------:R-:W2:Y:S04]  /*43260*/  LDL.LU R96, [R1+0x1410] ;  /* 0x0014100001607983 */ /* 0x000ea80000300800 */
[----:B------:R-:W2:Y:S04]  /*43270*/  LDL.LU R97, [R1+0x1414] ;  /* 0x0014140001617983 */ /* 0x000ea80000300800 */
[----:B------:R-:W2:Y:S04]  /*43280*/  LDL.LU R98, [R1+0x1418] ;  /* 0x0014180001627983 */ /* 0x000ea80000300800 */
[----:B------:R-:W2:Y:S01]  /*43290*/  LDL.LU R99, [R1+0x141c] ;  /* 0x00141c0001637983 */ /* 0x000ea20000300800 */
[----:B------:R-:W-:-:S03]  /*432a0*/  IMAD.MOV.U32 R50, RZ, RZ, R83 ;  /* 0x000000ffff327224 */ /* 0x000fc600078e0053 */
[----:B------:R-:W2:Y:S01]  /*432b0*/  LDL.LU R92, [R1+0x1400] ;  /* 0x00140000015c7983 */ /* 0x000ea20000300800 */
[----:B------:R-:W-:Y:S02]  /*432c0*/  IMAD.MOV.U32 R51, RZ, RZ, R82 ;  /* 0x000000ffff337224 */ /* 0x000fe400078e0052 */
[----:B---3--:R-:W-:Y:S01]  /*432d0*/  IMAD.MOV.U32 R46, RZ, RZ, R81 ;  /* 0x000000ffff2e7224 */ /* 0x008fe200078e0051 */
[----:B------:R-:W3:Y:S01]  /*432e0*/  LDL.LU R93, [R1+0x1404] ;  /* 0x00140400015d7983 */ /* 0x000ee20000300800 */
[----:B------:R-:W-:-:S03]  /*432f0*/  IMAD.MOV.U32 R47, RZ, RZ, R80 ;  /* 0x000000ffff2f7224 */ /* 0x000fc600078e0050 */
[----:B------:R-:W3:Y:S04]  /*43300*/  LDL.LU R94, [R1+0x1408] ;  /* 0x00140800015e7983 */ /* 0x000ee80000300800 */
[----:B------:R-:W3:Y:S04]  /*43310*/  LDL.LU R95, [R1+0x140c] ;  /* 0x00140c00015f7983 */ /* 0x000ee80000300800 */
[----:B------:R-:W-:Y:S04]  /*43320*/  STL [R1+0x2e5c], R50 ;  /* 0x002e5c3201007387 */ /* 0x000fe80000100800 */
[----:B------:R-:W-:Y:S04]  /*43330*/  STL [R1+0x2e58], R51 ;  /* 0x002e583301007387 */ /* 0x000fe80000100800 */
[----:B------:R1:W-:Y:S04]  /*43340*/  STL [R1+0x2e54], R46 ;  /* 0x002e542e01007387 */ /* 0x0003e80000100800 */
[----:B------:R1:W-:Y:S04]  /*43350*/  STL [R1+0x2e50], R47 ;  /* 0x002e502f01007387 */ /* 0x0003e80000100800 */
        /* <DEDUP_REMOVED lines=8> */
[----:B----4-:R-:W-:Y:S11]  /*433e0*/  HMMA.1688.F32.TF32 R76, R68, R24, R76 ;  /* 0x00000018444c723c */ /* 0x010ff6000008104c */
[----:B------:R-:W-:Y:S11]  /*433f0*/  @!UPT UIADD3 URZ, URZ, URZ, URZ ;  /* 0x0000003f3f3ff290 */ /* 0x000ff6000fffe03f */
[----:B------:R-:W-:Y:S02]  /*43400*/  @!UPT UIADD3 URZ, URZ, URZ, URZ ;  /* 0x0000003f3f3ff290 */ /* 0x000fe4000fffe03f */
[----:B------:R-:W-:Y:S01]  /*43410*/  IMAD.MOV.U32 R38, RZ, RZ, R76 ;  /* 0x000000ffff267224 */ /* 0x000fe200078e004c */
[----:B------:R-:W-:Y:S01]  /*43420*/  MOV R31, R78 ;  /* 0x0000004e001f7202 */ /* 0x000fe20000000f00 */
[----:B------:R-:W-:Y:S01]  /*43430*/  IMAD.MOV.U32 R30, RZ, RZ, R77 ;  /* 0x000000ffff1e7224 */ /* 0x000fe200078e004d */
        /* <DEDUP_REMOVED lines=10> */
[----:B---3--:R-:W-:Y:S01]  /*434e0*/  HMMA.1688.F32.TF32 R92, R68, R32, R92 ;  /* 0x00000020445c723c */ /* 0x008fe2000008105c */
[----:B------:R-:W-:Y:S04]  /*434f0*/  STL [R1+0x2e6c], R26 ;  /* 0x002e6c1a01007387 */ /* 0x000fe80000100800 */
[----:B------:R-:W-:Y:S11]  /*43500*/  STL [R1+0x2e68], R31 ;  /* 0x002e681f01007387 */ /* 0x000ff60000100800 */
[----:B------:R-:W-:-:S02]  /*43510*/  IMAD.MOV.U32 R42, RZ, RZ, R99 ;  /* 0x000000ffff2a7224 */ /* 0x000fc400078e0063 */
[----:B------:R-:W-:Y:S01]  /*43520*/  IMAD.MOV.U32 R43, RZ, RZ, R98 ;  /* 0x000000ffff2b7224 */ /* 0x000fe200078e0062 */
[----:B------:R-:W-:Y:S01]  /*43530*/  STL [R1+0x2e64], R30 ;  /* 0x002e641e01007387 */ /* 0x000fe20000100800 */
[----:B-1----:R-:W-:Y:S02]  /*43540*/  IMAD.MOV.U32 R63, RZ, RZ, R97 ;  /* 0x000000ffff3f7224 */ /* 0x002fe400078e0061 */
[----:B------:R-:W-:Y:S01]  /*43550*/  IMAD.MOV.U32 R62, RZ, RZ, R96 ;  /* 0x000000ffff3e7224 */ /* 0x000fe200078e0060 */
[----:B------:R-:W-:Y:S04]  /*43560*/  STL [R1+0x2e60], R38 ;  /* 0x002e602601007387 */ /* 0x000fe80000100800 */
[----:B------:R-:W-:Y:S01]  /*43570*/  STL [R1+0x2e7c], R42 ;  /* 0x002e7c2a01007387 */ /* 0x000fe20000100800 */
[----:B------:R-:W-:Y:S01]  /*43580*/  HMMA.1688.F32.TF32 R88, R68, R36, R88 ;  /* 0x000000244458723c */ /* 0x000fe20000081058 */
[----:B------:R-:W-:-:S07]  /*43590*/  IMAD.MOV.U32 R55, RZ, RZ, R93 ;  /* 0x000000ffff377224 */ /* 0x000fce00078e005d */
[----:B------:R-:W-:Y:S01]  /*435a0*/  HMMA.1688.F32.TF32 R84, R68, R40, R84 ;  /* 0x000000284454723c */ /* 0x000fe20000081054 */
[----:B------:R-:W-:Y:S01]  /*435b0*/  IMAD.MOV.U32 R54, RZ, RZ, R92 ;  /* 0x000000ffff367224 */ /* 0x000fe200078e005c */
[----:B------:R-:W-:Y:S04]  /*435c0*/  STL [R1+0x2e78], R43 ;  /* 0x002e782b01007387 */ /* 0x000fe80000100800 */
[----:B------:R1:W-:Y:S04]  /*435d0*/  STL [R1+0x2e74], R63 ;  /* 0x002e743f01007387 */ /* 0x0003e80000100800 */
[----:B------:R2:W-:Y:S04]  /*435e0*/  STL [R1+0x2e70], R62 ;  /* 0x002e703e01007387 */ /* 0x0005e80000100800 */
[----:B------:R-:W-:Y:S04]  /*435f0*/  STL [R1+0x2e84], R55 ;  /* 0x002e843701007387 */ /* 0x000fe80000100800 */
[----:B------:R-:W-:Y:S01]  /*43600*/  STL [R1+0x2e80], R54 ;  /* 0x002e803601007387 */ /* 0x000fe20000100800 */
[----:B------:R-:W-:-:S05]  /*43610*/  IMAD.MOV.U32 R46, RZ, RZ, R88 ;  /* 0x000000ffff2e7224 */ /* 0x000fca00078e0058 */
        /* <DEDUP_REMOVED lines=8> */
[----:B------:R-:W-:Y:S01]  /*436a0*/  IMAD.MOV.U32 R67, RZ, RZ, R95 ;  /* 0x000000ffff437224 */ /* 0x000fe200078e005f */
[C---:B----4-:R-:W-:Y:S11]  /*436b0*/  HMMA.1688.F32.TF32 R76, R68.reuse, R48, R76 ;  /* 0x00000030444c723c */ /* 0x050ff6000008104c */
[----:B------:R-:W-:Y:S11]  /*436c0*/  @!UPT UIADD3 URZ, URZ, URZ, URZ ;  /* 0x0000003f3f3ff290 */ /* 0x000ff6000fffe03f */
[----:B------:R-:W-:Y:S02]  /*436d0*/  @!UPT UIADD3 URZ, URZ, URZ, URZ ;  /* 0x0000003f3f3ff290 */ /* 0x000fe4000fffe03f */
[----:B-1----:R-:W-:Y:S02]  /*436e0*/  IMAD.MOV.U32 R63, RZ, RZ, R76 ;  /* 0x000000ffff3f7224 */ /* 0x002fe400078e004c */
[----:B--2---:R-:W-:Y:S01]  /*436f0*/  IMAD.MOV.U32 R62, RZ, RZ, R77 ;  /* 0x000000ffff3e7224 */ /* 0x004fe200078e004d */
[----:B------:R-:W2:Y:S01]  /*43700*/  LDL.LU R76, [R1+0xcb0] ;  /* 0x000cb000014c7983 */ /* 0x000ea20000300800 */
[----:B------:R-:W-:Y:S02]  /*43710*/  IMAD.MOV.U32 R26, RZ, RZ, R78 ;  /* 0x000000ffff1a7224 */ /* 0x000fe400078e004e */
[----:B------:R-:W-:Y:S01]  /*43720*/  IMAD.MOV.U32 R31, RZ, RZ, R79 ;  /* 0x000000ffff1f7224 */ /* 0x000fe200078e004f */
        /* <DEDUP_REMOVED lines=76> */
[----:B------:R-:W-:-:S02]  /*43bf0*/  IMAD.MOV.U32 R30, RZ, RZ, R80 ;  /* 0x000000ffff1e7224 */ /* 0x000fc400078e0050 */
[----:B------:R-:W-:Y:S01]  /*43c00*/  IMAD.MOV.U32 R38, RZ, RZ, R81 ;  /* 0x000000ffff267224 */ /* 0x000fe200078e0051 */
[----:B------:R-:W2:Y:S01]  /*43c10*/  LDL.LU R80, [R1+0x12a0] ;  /* 0x0012a00001507983 */ /* 0x000ea20000300800 */
[----:B------:R-:W-:Y:S02]  /*43c20*/  IMAD.MOV.U32 R50, RZ, RZ, R82 ;  /* 0x000000ffff327224 */ /* 0x000fe400078e0052 */
[----:B------:R-:W-:Y:S01]  /*43c30*/  IMAD.MOV.U32 R51, RZ, RZ, R83 ;  /* 0x000000ffff337224 */ /* 0x000fe200078e0053 */
[----:B------:R-:W2:Y:S04]  /*43c40*/  LDL.LU R81, [R1+0x12a4] ;  /* 0x0012a40001517983 */ /* 0x000ea80000300800 */
[----:B------:R-:W2:Y:S04]  /*43c50*/  LDL.LU R82, [R1+0x12a8] ;  /* 0x0012a80001527983 */ /* 0x000ea80000300800 */
[----:B------:R-:W2:Y:S01]  /*43c60*/  LDL.LU R83, [R1+0x12ac] ;  /* 0x0012ac0001537983 */ /* 0x000ea20000300800 */
[C---:B---3--:R-:W-:Y:S08]  /*43c70*/  HMMA.1688.F32.TF32 R84, R72.reuse, R56, R84 ;  /* 0x000000384854723c */ /* 0x048ff00000081054 */
[C---:B----4-:R-:W-:Y:S08]  /*43c80*/  HMMA.1688.F32.TF32 R88, R72.reuse, R52, R88 ;  /* 0x000000344858723c */ /* 0x050ff00000081058 */
[C---:B--2---:R-:W-:Y:S08]  /*43c90*/  HMMA.1688.F32.TF32 R92, R72.reuse, R48, R92 ;  /* 0x00000030485c723c */ /* 0x044ff0000008105c */
[C---:B------:R-:W-:Y:S08]  /*43ca0*/  HMMA.1688.F32.TF32 R100, R72.reuse, R40, R100 ;  /* 0x000000284864723c */ /* 0x040ff00000081064 */
[C---:B------:R-:W-:Y:S08]  /*43cb0*/  HMMA.1688.F32.TF32 R104, R72.reuse, R36, R104 ;  /* 0x000000244868723c */ /* 0x040ff00000081068 */
[----:B------:R-:W-:Y:S08]  /*43cc0*/  HMMA.1688.F32.TF32 R108, R72, R32, R108 ;  /* 0x00000020486c723c */ /* 0x000ff0000008106c */
[C---:B------:R-:W-:Y:S08]  /*43cd0*/  HMMA.1688.F32.TF32 R136, R68.reuse, R64, R136 ;  /* 0x000000404488723c */ /* 0x040ff00000081088 */
[----:B------:R-:W-:Y:S11]  /*43ce0*/  HMMA.1688.F32.TF32 R140, R68, R60, R140 ;  /* 0x0000003c448c723c */ /* 0x000ff6000008108c */
[----:B------:R-:W-:Y:S11]  /*43cf0*/  @!UPT UIADD3 URZ, URZ, URZ, URZ ;  /* 0x0000003f3f3ff290 */ /* 0x000ff6000fffe03f */
[----:B------:R-:W-:Y:S01]  /*43d00*/  @!UPT UIADD3 URZ, URZ, URZ, URZ ;  /* 0x0000003f3f3ff290 */ /* 0x000fe2000fffe03f */
[----:B------:R-:W-:Y:S04]  /*43d10*/  STL.64 [R1+0x110], R140 ;  /* 0x0001108c01007387 */ /* 0x000fe80000100a00 */
[----:B------:R-:W-:Y:S04]  /*43d20*/  STL.64 [R1+0x118], R142 ;  /* 0x0001188e01007387 */ /* 0x000fe80000100a00 */
[----:B------:R-:W-:Y:S04]  /*43d30*/  STL.64 [R1+0x100], R136 ;  /* 0x0001008801007387 */ /* 0x000fe80000100a00 */
[----:B------:R1:W-:Y:S02]  /*43d40*/  STL.64 [R1+0x108], R138 ;  /* 0x0001088a01007387 */ /* 0x0003e40000100a00 */
[C---:B-1----:R-:W-:Y:S08]  /*43d50*/  HMMA.1688.F32.TF32 R136, R72.reuse, R4, R132 ;  /* 0x000000044888723c */ /* 0x042ff00000081084 */
        /* <DEDUP_REMOVED lines=93> */
[----:B------:R-:W4:Y:S01]  /*44330*/  LDL.LU R141, [R1+0x1224] ;  /* 0x00122400018d7983 */ /* 0x000f220000300800 */
[----:B------:R-:W-:-:S03]  /*44340*/  IMAD.MOV.U32 R42, RZ, RZ, R150 ;  /* 0x000000ffff2a7224 */ /* 0x000fc600078e0096 */
[----:B------:R-:W4:Y:S01]  /*44350*/  LDL.LU R142, [R1+0x1228] ;  /* 0x00122800018e7983 */ /* 0x000f220000300800 */
[----:B------:R-:W-:-:S03]  /*44360*/  IMAD.MOV.U32 R43, RZ, RZ, R151 ;  /* 0x000000ffff2b7224 */ /* 0x000fc600078e0097 */
[----:B------:R-:W4:Y:S01]  /*44370*/  LDL.LU R143, [R1+0x122c] ;  /* 0x00122c00018f7983 */ /* 0x000f220000300800 */
[----:B------:R-:W-:Y:S03]  /*44380*/  HMMA.1688.F32.TF32 R144, R68, R56, R144 ;  /* 0x000000384490723c */ /* 0x000fe60000081090 */
        /* <DEDUP_REMOVED lines=24> */
[----:B------:R-:W-:Y:S01]  /*44510*/  MOV R27, R144 ;  /* 0x00000090001b7202 */ /* 0x000fe20000000f00 */
[----:B------:R-:W-:-:S02]  /*44520*/  IMAD.MOV.U32 R34, RZ, RZ, R145 ;  /* 0x000000ffff227224 */ /* 0x000fc400078e0091 */
[----:B------:R-:W4:Y:S01]  /*44530*/  LDL.LU R144, [R1+0x1230] ;  /* 0x0012300001907983 */ /* 0x000f220000300800 */
[----:B------:R-:W-:Y:S02]  /*44540*/  IMAD.MOV.U32 R35, RZ, RZ, R146 ;  /* 0x000000ffff237224 */ /* 0x000fe400078e0092 */
[----:B------:R-:W-:Y:S01]  /*44550*/  IMAD.MOV.U32 R39, RZ, RZ, R147 ;  /* 0x000000ffff277224 */ /* 0x000fe200078e0093 */
        /* <DEDUP_REMOVED lines=26> */
[----:B------:R-:W-:Y:S04]  /*44700*/  LDS R71, [R0+0x49080] ;  /* 0x0490800000477984 */ /* 0x000fe80000000800 */
[----:B------:R-:W-:Y:S04]  /*44710*/  LDS R72, [R2+0x48100] ;  /* 0x0481000002487984 */ /* 0x000fe80000000800 */
[----:B------:R-:W-:Y:S04]  /*44720*/  LDS R74, [R2+0x49100] ;  /* 0x04910000024a7984 */ /* 0x000fe80000000800 */
[----:B------:R-:W-:Y:S04]  /*44730*/  LDS R73, [R3+0x48100] ;  /* 0x0481000003497984 */ /* 0x000fe80000000800 */
[----:B------:R-:W2:Y:S02]  /*44740*/  LDS R75, [R3+0x49100] ;  /* 0x04910000034b7984 */ /* 0x000ea40000000800 */
[C---:B--2---:R-:W-:Y:S08]  /*44750*/  HMMA.1688.F32.TF32 R104, R72.reuse, R8, R104 ;  /* 0x000000084868723c */ /* 0x044ff00000081068 */
[C---:B------:R-:W-:Y:S08]  /*44760*/  HMMA.1688.F32.TF32 R96, R72.reuse, R16, R96 ;  /* 0x000000104860723c */ /* 0x040ff00000081060 */
[C---:B------:R-:W-:Y:S08]  /*44770*/  HMMA.1688.F32.TF32 R92, R72.reuse, R20, R92 ;  /* 0x00000014485c723c */ /* 0x040ff0000008105c */
[C---:B---3--:R-:W-:Y:S08]  /*44780*/  HMMA.1688.F32.TF32 R88, R72.reuse, R24, R88 ;  /* 0x000000184858723c */ /* 0x048ff00000081058 */
[C---:B----4-:R-:W-:Y:S08]  /*44790*/  HMMA.1688.F32.TF32 R80, R72.reuse, R32, R80 ;  /* 0x000000204850723c */ /* 0x050ff00000081050 */
[----:B------:R-:W-:Y:S08]  /*447a0*/  HMMA.1688.F32.TF32 R76, R72, R36, R76 ;  /* 0x00000024484c723c */ /* 0x000ff0000008104c */
        /* <DEDUP_REMOVED lines=162> */
[----:B------:R-:W-:Y:S04]  /*451d0*/  LDS R70, [R252+0x49100] ;  /* 0x04910000fc467984 */ /* 0x000fe80000000800 */
[----:B------:R-:W-:Y:S04]  /*451e0*/  LDS R69, [R0+0x48100] ;  /* 0x0481000000457984 */ /* 0x000fe80000000800 */
[----:B------:R-:W1:Y:S01]  /*451f0*/  LDS R71, [R0+0x49100] ;  /* 0x0491000000477984 */ /* 0x000e620000000800 */
[C---:B--2---:R-:W-:Y:S03]  /*45200*/  HMMA.1688.F32.TF32 R164, R72.reuse, R40, R76 ;  /* 0x0000002848a4723c */ /* 0x044fe6000008104c */
[----:B------:R-:W2:Y:S11]  /*45210*/  LDL.LU R76, [R1+0xfc0] ;  /* 0x000fc000014c7983 */ /* 0x000eb60000300800 */
[----:B------:R-:W-:Y:S09]  /*45220*/  @!UPT UIADD3 URZ, URZ, URZ, URZ ;  /* 0x0000003f3f3ff290 */ /* 0x000ff2000fffe03f */
[----:B------:R-:W-:Y:S04]  /*45230*/  STL.64 [R1+0x480], R164 ;  /* 0x000480a401007387 */ /* 0x000fe80000100a00 */
[----:B------:R-:W-:Y:S04]  /*45240*/  STL.64 [R1+0x488], R166 ;  /* 0x000488a601007387 */ /* 0x000fe80000100a00 */
[----:B------:R-:W2:Y:S04]  /*45250*/  LDL.LU R77, [R1+0xfc4] ;  /* 0x000fc400014d7983 */ /* 0x000ea80000300800 */
[----:B------:R-:W2:Y:S04]  /*45260*/  LDL.LU R78, [R1+0xfc8] ;  /* 0x000fc800014e7983 */ /* 0x000ea80000300800 */
[----:B------:R-:W2:Y:S01]  /*45270*/  LDL.LU R79, [R1+0xfcc] ;  /* 0x000fcc00014f7983 */ /* 0x000ea20000300800 */
[C---:B----4-:R-:W-:Y:S03]  /*45280*/  HMMA.1688.F32.TF32 R160, R72.reuse, R44, R160 ;  /* 0x0000002c48a0723c */ /* 0x050fe600000810a0 */
[----:B------:R-:W-:Y:S04]  /*45290*/  LDS R164, [R252+0x48180] ;  /* 0x04818000fca47984 */ /* 0x000fe80000000800 */
[----:B------:R-:W-:Y:S01]  /*452a0*/  LDS R166, [R252+0x49180] ;  /* 0x04918000fca67984 */ /* 0x000fe20000000800 */
[C---:B---3--:R-:W-:Y:S03]  /*452b0*/  HMMA.1688.F32.TF32 R156, R72.reuse, R48, R156 ;  /* 0x00000030489c723c */ /* 0x048fe6000008109c */
[----:B------:R-:W-:Y:S04]  /*452c0*/  LDS R165, [R0+0x48180] ;  /* 0x0481800000a57984 */ /* 0x000fe80000000800 */
[----:B------:R-:W-:Y:S01]  /*452d0*/  LDS R167, [R0+0x49180] ;  /* 0x0491800000a77984 */ /* 0x000fe20000000800 */
        /* <DEDUP_REMOVED lines=9> */
[C---:B-1----:R-:W-:Y:S03]  /*45370*/  HMMA.1688.F32.TF32 R140, R68.reuse, R4, R140 ;  /* 0x00000004448c723c */ /* 0x042fe6000008108c */
[----:B------:R-:W-:Y:S04]  /*45380*/  STL.64 [R1+0x458], R154 ;  /* 0x0004589a01007387 */ /* 0x000fe80000100a00 */
[----:B------:R-:W-:Y:S01]  /*45390*/  STL.64 [R1+0x440], R148 ;  /* 0x0004409401007387 */ /* 0x000fe20000100a00 */
[C---:B------:R-:W-:Y:S03]  /*453a0*/  HMMA.1688.F32.TF32 R136, R68.reuse, R8, R136 ;  /* 0x000000084488723c */ /* 0x040fe60000081088 */
        /* <DEDUP_REMOVED lines=10> */
[----:B------:R-:W-:Y:S04]  /*45450*/  STL.64 [R1+0x428], R142 ;  /* 0x0004288e01007387 */ /* 0x000fe80000100a00 */
[----:B------:R-:W-:Y:S01]  /*45460*/  STL.64 [R1+0x410], R136 ;  /* 0x0004108801007387 */ /* 0x000fe20000100a00 */
[C---:B------:R-:W-:Y:S03]  /*45470*/  HMMA.1688.F32.TF32 R124, R68.reuse, R20, R124 ;  /* 0x00000014447c723c */ /* 0x040fe6000008107c */
[----:B------:R-:W-:Y:S04]  /*45480*/  STL.64 [R1+0x418], R138 ;  /* 0x0004188a01007387 */ /* 0x000fe80000100a00 */
[----:B------:R-:W-:Y:S01]  /*45490*/  LDS R101, [R3+0x48180] ;  /* 0x0481800003657984 */ /* 0x000fe20000000800 */
[C---:B------:R-:W-:Y:S03]  /*454a0*/  HMMA.1688.F32.TF32 R116, R68.reuse, R28, R116 ;  /* 0x0000001c4474723c */ /* 0x040fe60000081074 */
[----:B------:R-:W2:Y:S04]  /*454b0*/  LDS R103, [R3+0x49180] ;  /* 0x0491800003677984 */ /* 0x000ea80000000800 */
[----:B------:R-:W-:Y:S04]  /*454c0*/  STL.64 [R1+0x400], R72 ;  /* 0x0004004801007387 */ /* 0x000fe80000100a00 */
[----:B------:R1:W-:Y:S02]  /*454d0*/  STL.64 [R1+0x408], R74 ;  /* 0x0004084a01007387 */ /* 0x0003e40000100a00 */
[C---:B-1----:R-:W-:Y:S02]  /*454e0*/  HMMA.1688.F32.TF32 R72, R68.reuse, R24, R120 ;  /* 0x000000184448723c */ /* 0x042fe40000081078 */
[----:B------:R-:W-:Y:S04]  /*454f0*/  STL.64 [R1+0x3f0], R128 ;  /* 0x0003f08001007387 */ /* 0x000fe80000100a00 */
[----:B------:R-:W-:Y:S04]  /*45500*/  STL.64 [R1+0x3f8], R130 ;  /* 0x0003f88201007387 */ /* 0x000fe80000100a00 */
[----:B------:R-:W-:Y:S01]  /*45510*/  STL.64 [R1+0x3e0], R124 ;  /* 0x0003e07c01007387 */ /* 0x000fe20000100a00 */
[C---:B------:R-:W-:Y:S03]  /*45520*/  HMMA.1688.F32.TF32 R112, R68.reuse, R32, R112 ;  /* 0x000000204470723c */ /* 0x040fe60000081070 */
        /* <DEDUP_REMOVED lines=9> */
[C---:B------:R-:W-:Y:S07]  /*455c0*/  HMMA.1688.F32.TF32 R104, R68.reuse, R44, R104 ;  /* 0x0000002c4468723c */ /* 0x040fee0000081068 */
        /* <DEDUP_REMOVED lines=11> */
[C---:B-1----:R-:W-:Y:S08]  /*45680*/  HMMA.1688.F32.TF32 R72, R68.reuse, R60, R84 ;  /* 0x0000003c4448723c */ /* 0x042ff00000081054 */
[----:B------:R-:W-:Y:S01]  /*45690*/  HMMA.1688.F32.TF32 R68, R68, R64, R80 ;  /* 0x000000404444723c */ /* 0x000fe20000081050 */
[----:B------:R-:W-:Y:S04]  /*456a0*/  STL.64 [R1+0x360], R92 ;  /* 0x0003605c01007387 */ /* 0x000fe80000100a00 */
[----:B------:R-:W-:Y:S04]  /*456b0*/  STL.64 [R1+0x368], R94 ;  /* 0x0003685e01007387 */ /* 0x000fe80000100a00 */
[----:B------:R1:W-:Y:S04]  /*456c0*/  STL.64 [R1+0x350], R88 ;  /* 0x0003505801007387 */ /* 0x0003e80000100a00 */
[----:B------:R-:W-:Y:S04]  /*456d0*/  STL.64 [R1+0x358], R90 ;  /* 0x0003585a01007387 */ /* 0x000fe80000100a00 */
[----:B------:R-:W-:Y:S04]  /*456e0*/  STL.64 [R1+0x340], R72 ;  /* 0x0003404801007387 */ /* 0x000fe80000100a00 */
[----:B------:R-:W-:Y:S04]  /*456f0*/  STL.64 [R1+0x348], R74 ;  /* 0x0003484a01007387 */ /* 0x000fe80000100a00 */
[----:B------:R-:W-:Y:S04]  /*45700*/  STL.64 [R1+0x290], R68 ;  /* 0x0002904401007387 */ /* 0x000fe80000100a00 */
[----:B------:R2:W-:Y:S04]  /*45710*/  STL.64 [R1+0x298], R70 ;  /* 0x0002984601007387 */ /* 0x0005e80000100a00 */
[----:B-1----:R-:W3:Y:S01]  /*45720*/  LDL.LU R88, [R1+0xf00] ;  /* 0x000f000001587983 */ /* 0x002ee20000300800 */
[C---:B--2---:R-:W-:Y:S11]  /*45730*/  HMMA.1688.F32.TF32 R68, R100.reuse, R4, R76 ;  /* 0x000000046444723c */ /* 0x044ff6000008104c */
[----:B------:R-:W-:Y:S11]  /*45740*/  @!UPT UIADD3 URZ, URZ, URZ, URZ ;  /* 0x0000003f3f3ff290 */ /* 0x000ff6000fffe03f */
[----:B------:R-:W-:Y:S01]  /*45750*/  @!UPT UIADD3 URZ, URZ, URZ, URZ ;  /* 0x0000003f3f3ff290 */ /* 0x000fe2000fffe03f */
        /* <DEDUP_REMOVED lines=61> */
[C---:B---3--:R-:W-:Y:S08]  /*45b30*/  HMMA.1688.F32.TF32 R88, R100.reuse, R52, R88 ;  /* 0x000000346458723c */ /* 0x048ff00000081058 */
[C---:B--2---:R-:W-:Y:S08]  /*45b40*/  HMMA.1688.F32.TF32 R116, R100.reuse, R24, R116 ;  /* 0x000000186474723c */ /* 0x044ff00000081074 */
[C---:B-1----:R-:W-:Y:S08]  /*45b50*/  HMMA.1688.F32.TF32 R68, R100.reuse, R8, R132 ;  /* 0x000000086444723c */ /* 0x042ff00000081084 */
[C---:B----4-:R-:W-:Y:S08]  /*45b60*/  HMMA.1688.F32.TF32 R128, R100.reuse, R12, R128 ;  /* 0x0000000c6480723c */ /* 0x050ff00000081080 */
[C---:B------:R-:W-:Y:S07]  /*45b70*/  HMMA.1688.F32.TF32 R72, R100.reuse, R16, R124 ;  /* 0x000000106448723c */ /* 0x040fee000008107c */
        /* <DEDUP_REMOVED lines=9> */
[----:B------:R1:W-:Y:S05]  /*45c10*/  STL.64 [R1+0x2f8], R70 ;  /* 0x0002f84601007387 */ /* 0x0003ea0000100a00 */
[C---:B-1----:R-:W-:Y:S01]  /*45c20*/  HMMA.1688.F32.TF32 R68, R100.reuse, R32, R236 ;  /* 0x000000206444723c */ /* 0x042fe200000810ec */
[----:B------:R-:W-:Y:S04]  /*45c30*/  STL.64 [R1+0x2e0], R116 ;  /* 0x0002e07401007387 */ /* 0x000fe80000100a00 */
[----:B------:R-:W-:Y:S03]  /*45c40*/  STL.64 [R1+0x2e8], R118 ;  /* 0x0002e87601007387 */ /* 0x000fe60000100a00 */
[C---:B------:R-:W-:Y:S08]  /*45c50*/  HMMA.1688.F32.TF32 R76, R100.reuse, R40, R76 ;  /* 0x00000028644c723c */ /* 0x040ff0000008104c */
[C---:B------:R-:W-:Y:S07]  /*45c60*/  HMMA.1688.F32.TF32 R80, R100.reuse, R44, R80 ;  /* 0x0000002c6450723c */ /* 0x040fee0000081050 */
[----:B------:R-:W-:Y:S04]  /*45c70*/  STL.64 [R1+0x2be8], R70 ;  /* 0x002be84601007387 */ /* 0x000fe80000100a00 */
[----:B------:R-:W-:Y:S04]  /*45c80*/  STL.64 [R1+0x2d0], R72 ;  /* 0x0002d04801007387 */ /* 0x000fe80000100a00 */
[----:B------:R1:W-:Y:S01]  /*45c90*/  STL.64 [R1+0x2d8], R74 ;  /* 0x0002d84a01007387 */ /* 0x0003e20000100a00 */
[C---:B------:R-:W-:Y:S08]  /*45ca0*/  HMMA.1688.F32.TF32 R84, R100.reuse, R48, R84 ;  /* 0x000000306454723c */ /* 0x040ff00000081054 */
[C---:B-1----:R-:W-:Y:S08]  /*45cb0*/  HMMA.1688.F32.TF32 R72, R100.reuse, R36, R108 ;  /* 0x000000246448723c */ /* 0x042ff0000008106c */
[C---:B------:R-:W-:Y:S08]  /*45cc0*/  HMMA.1688.F32.TF32 R92, R100.reuse, R56, R92 ;  /* 0x00000038645c723c */ /* 0x040ff0000008105c */
[C---:B------:R-:W-:Y:S01]  /*45cd0*/  HMMA.1688.F32.TF32 R96, R100.reuse, R60, R96 ;  /* 0x0000003c6460723c */ /* 0x040fe20000081060 */
[----:B------:R-:W-:Y:S06]  /*45ce0*/  STL.64 [R1+0x2be0], R68 ;  /* 0x002be04401007387 */ /* 0x000fec0000100a00 */
        /* <DEDUP_REMOVED lines=25> */
[----:B------:R-:W3:Y:S01]  /*45e80*/  LDL.LU R127, [R1+0xe8c] ;  /* 0x000e8c00017f7983 */ /* 0x000ee20000300800 */
        /* <DEDUP_REMOVED lines=43> */
[----:B------:R2:W-:Y:S05]  /*46140*/  STL.64 [R1+0x2c70], R104 ;  /* 0x002c706801007387 */ /* 0x0005ea0000100a00 */
[C---:B------:R-:W-:Y:S01]  /*46150*/  HMMA.1688.F32.TF32 R128, R164.reuse, R28, R128 ;  /* 0x0000001ca480723c */ /* 0x040fe20000081080 */
[----:B------:R-:W-:Y:S07]  /*46160*/  STL.64 [R1+0x2c88], R110 ;  /* 0x002c886e01007387 */ /* 0x000fee0000100a00 */
[C---:B------:R-:W-:Y:S01]  /*46170*/  HMMA.1688.F32.TF32 R132, R164.reuse, R32, R132 ;  /* 0x00000020a484723c */ /* 0x040fe20000081084 */
[----:B------:R3:W-:Y:S04]  /*46180*/  STL.64 [R1+0x2c80], R108 ;  /* 0x002c806c01007387 */ /* 0x0007e80000100a00 */
[----:B------:R-:W-:Y:S03]  /*46190*/  STL.64 [R1+0x2c98], R114 ;  /* 0x002c987201007387 */ /* 0x000fe60000100a00 */
        /* <DEDUP_REMOVED lines=58> */
[C---:B------:R-:W-:Y:S07]  /*46540*/  HMMA.1688.F32.TF32 R160, R164.reuse, R60, R160 ;  /* 0x0000003ca4a0723c */ /* 0x040fee00000810a0 */
[----:B------:R-:W-:Y:S01]  /*46550*/  STL.64 [R1+0x2d28], R150 ;  /* 0x002d289601007387 */ /* 0x000fe20000100a00 */
[----:B------:R-:W-:Y:S03]  /*46560*/  HMMA.1688.F32.TF32 R164, R164, R64, R236 ;  /* 0x00000040a4a4723c */ /* 0x000fe600000810ec */
[----:B------:R-:W-:Y:S05]  /*46570*/  STL.64 [R1+0x2d20], R148 ;  /* 0x002d209401007387 */ /* 0x000fea0000100a00 */
        /* <DEDUP_REMOVED lines=118> */
[----:B------:R-:W-:-:S02]  /*46ce0*/  IMAD.MOV.U32 R68, RZ, RZ, R240 ;  /* 0x000000ffff447224 */ /* 0x000fc400078e00f0 */
[----:B------:R-:W-:Y:S01]  /*46cf0*/  IMAD.MOV.U32 R69, RZ, RZ, R241 ;  /* 0x000000ffff457224 */ /* 0x000fe200078e00f1 */
[----:B------:R-:W4:Y:S01]  /*46d00*/  LDL.LU R240, [R1+0x2f10] ;  /* 0x002f100001f07983 */ /* 0x000f220000300800 */
[----:B------:R-:W-:Y:S02]  /*46d10*/  IMAD.MOV.U32 R70, RZ, RZ, R242 ;  /* 0x000000ffff467224 */ /* 0x000fe400078e00f2 */
[----:B------:R-:W-:Y:S01]  /*46d20*/  IMAD.MOV.U32 R71, RZ, RZ, R243 ;  /* 0x000000ffff477224 */ /* 0x000fe200078e00f3 */
[----:B------:R-:W4:Y:S04]  /*46d30*/  LDL.LU R241, [R1+0x2f0c] ;  /* 0x002f0c0001f17983 */ /* 0x000f280000300800 */
[----:B------:R-:W4:Y:S04]  /*46d40*/  LDL.LU R242, [R1+0x2f08] ;  /* 0x002f080001f27983 */ /* 0x000f280000300800 */
[----:B------:R-:W4:Y:S04]  /*46d50*/  LDL.LU R243, [R1+0x2f04] ;  /* 0x002f040001f37983 */ /* 0x000f280000300800 */
[----:B------:R-:W-:Y:S04]  /*46d60*/  STL.64 [R1+0x2ef8], R182 ;  /* 0x002ef8b601007387 */ /* 0x000fe80000100a00 */
[----:B------:R-:W-:Y:S01]  /*46d70*/  STL.64 [R1+0x2ef0], R180 ;  /* 0x002ef0b401007387 */ /* 0x000fe20000100a00 */
[C---:B--2---:R-:W-:Y:S08]  /*46d80*/  HMMA.1688.F32.TF32 R116, R236.reuse, R12, R108 ;  /* 0x0000000cec74723c */ /* 0x044ff0000008106c */
[C---:B---3--:R-:W-:Y:S08]  /*46d90*/  HMMA.1688.F32.TF32 R120, R236.reuse, R8, R112 ;  /* 0x00000008ec78723c */ /* 0x048ff00000081070 */
[C---:B------:R-:W-:Y:S08]  /*46da0*/  HMMA.1688.F32.TF32 R112, R236.reuse, R16, R104 ;  /* 0x00000010ec70723c */ /* 0x040ff00000081068 */
[C---:B------:R-:W-:Y:S08]  /*46db0*/  HMMA.1688.F32.TF32 R104, R236.reuse, R24, R96 ;  /* 0x00000018ec68723c */ /* 0x040ff00000081060 */
[C---:B------:R-:W-:Y:S08]  /*46dc0*/  HMMA.1688.F32.TF32 R96, R236.reuse, R32, R88 ;  /* 0x00000020ec60723c */ /* 0x040ff00000081058 */
[C---:B----4-:R-:W-:Y:S08]  /*46dd0*/  HMMA.1688.F32.TF32 R108, R236.reuse, R20, R100 ;  /* 0x00000014ec6c723c */ /* 0x050ff00000081064 */
        /* <DEDUP_REMOVED lines=136> */
[----:B------:R-:W-:Y:S01]  /*47660*/  HMMA.1688.F32.TF32 R228, R228, R64, R240 ;  /* 0x00000040e4e4723c */ /* 0x000fe200000810f0 */
[----:B------:R-:W-:Y:S04]  /*47670*/  LDS R240, [R2+0x48280] ;  /* 0x0482800002f07984 */ /* 0x000fe80000000800 */
[----:B------:R-:W-:Y:S04]  /*47680*/  LDS R242, [R2+0x49280] ;  /* 0x0492800002f27984 */ /* 0x000fe80000000800 */
[----:B------:R-:W-:Y:S04]  /*47690*/  LDS R241, [R3+0x48280] ;  /* 0x0482800003f17984 */ /* 0x000fe80000000800 */
[----:B------:R-:W2:Y:S01]  /*476a0*/  LDS R243, [R3+0x49280] ;  /* 0x0492800003f37984 */ /* 0x000ea20000000800 */
[----:B------:R-:W-:Y:S08]  /*476b0*/  HMMA.1688.F32.TF32 R232, R236, R4, R232 ;  /* 0x00000004ece8723c */ /* 0x000ff000000810e8 */
[----:B--2---:R-:W-:Y:S08]  /*476c0*/  HMMA.1688.F32.TF32 R136, R240, R12, R136 ;  /* 0x0000000cf088723c */ /* 0x004ff00000081088 */
[C---:B---3--:R-:W-:Y:S08]  /*476d0*/  HMMA.1688.F32.TF32 R148, R236.reuse, R64, R148 ;  /* 0x00000040ec94723c */ /* 0x048ff00000081094 */
[----:B----4-:R-:W-:Y:S01]  /*476e0*/  HMMA.1688.F32.TF32 R152, R236, R60, R152 ;  /* 0x0000003cec98723c */ /* 0x010fe20000081098 */
[----:B------:R-:W-:Y:S04]  /*476f0*/  LDS R236, [R252+0x48280] ;  /* 0x04828000fcec7984 */ /* 0x000fe80000000800 */
[----:B------:R-:W-:Y:S03]  /*47700*/  LDS R238, [R252+0x49280] ;  /* 0x04928000fcee7984 */ /* 0x000fe60000000800 */
[C---:B------:R-:W-:Y:S01]  /*47710*/  HMMA.1688.F32.TF32 R132, R240.reuse, R16, R132 ;  /* 0x00000010f084723c */ /* 0x040fe20000081084 */
[----:B------:R-:W-:Y:S04]  /*47720*/  LDS R237, [R0+0x48280] ;  /* 0x0482800000ed7984 */ /* 0x000fe80000000800 */
[----:B------:R-:W1:Y:S03]  /*47730*/  LDS R239, [R0+0x49280] ;  /* 0x0492800000ef7984 */ /* 0x000e660000000800 */
        /* <DEDUP_REMOVED lines=262> */
[-C--:B-1----:R-:W-:Y:S03]  /*487a0*/  HMMA.1688.F32.TF32 R72, R236, R4.reuse, R244 ;  /* 0x00000004ec48723c */ /* 0x082fe600000810f4 */
[----:B------:R1:W-:Y:S04]  /*487b0*/  STL.64 [R1+0x980], R68 ;  /* 0x0009804401007387 */ /* 0x0003e80000100a00 */
[----:B------:R2:W-:Y:S04]  /*487c0*/  STL.64 [R1+0x988], R70 ;  /* 0x0009884601007387 */ /* 0x0005e80000100a00 */
[----:B------:R-:W-:Y:S04]  /*487d0*/  LDS R241, [R3+0x48380] ;  /* 0x0483800003f17984 */ /* 0x000fe80000000800 */
[----:B-1----:R-:W3:Y:S04]  /*487e0*/  LDL.LU R68, [R1+0x780] ;  /* 0x0007800001447983 */ /* 0x002ee80000300800 */
[----:B------:R-:W1:Y:S04]  /*487f0*/  LDS R243, [R3+0x49380] ;  /* 0x0493800003f37984 */ /* 0x000e680000000800 */
[----:B------:R-:W-:Y:S04]  /*48800*/  LDS R245, [R0+0x48380] ;  /* 0x0483800000f57984 */ /* 0x000fe80000000800 */
[----:B------:R4:W-:Y:S04]  /*48810*/  STL.64 [R1+0xaa0], R72 ;  /* 0x000aa04801007387 */ /* 0x0009e80000100a00 */
[----:B------:R4:W-:Y:S04]  /*48820*/  STL.64 [R1+0xaa8], R74 ;  /* 0x000aa84a01007387 */ /* 0x0009e80000100a00 */
[----:B------:R-:W3:Y:S04]  /*48830*/  LDL.LU R69, [R1+0x784] ;  /* 0x0007840001457983 */ /* 0x000ee80000300800 */
[----:B--2---:R-:W3:Y:S04]  /*48840*/  LDL.LU R70, [R1+0x788] ;  /* 0x0007880001467983 */ /* 0x004ee80000300800 */
[----:B------:R-:W3:Y:S04]  /*48850*/  LDL.LU R71, [R1+0x78c] ;  /* 0x00078c0001477983 */ /* 0x000ee80000300800 */
[----:B----4-:R-:W2:Y:S04]  /*48860*/  LDL.LU R72, [R1+0x790] ;  /* 0x0007900001487983 */ /* 0x010ea80000300800 */
        /* <DEDUP_REMOVED lines=115> */
[----:B------:R1:W-:Y:S04]  /*48fa0*/  LDS R247, [R0+0x49380] ;  /* 0x0493800000f77984 */ /* 0x0003e80000000800 */
[----:B------:R-:W-:Y:S04]  /*48fb0*/  LDS R244, [R252+0x48380] ;  /* 0x04838000fcf47984 */ /* 0x000fe80000000800 */
[----:B-1----:R-:W4:Y:S01]  /*48fc0*/  LDL.LU R0, [R1+0x2f00] ;  /* 0x002f000001007983 */ /* 0x002f220000300800 */
[C---:B------:R-:W-:Y:S03]  /*48fd0*/  HMMA.1688.F32.TF32 R124, R240.reuse, R4, R124 ;  /* 0x00000004f07c723c */ /* 0x040fe6000008107c */
[----:B------:R-:W1:Y:S05]  /*48fe0*/  LDS R246, [R252+0x49380] ;  /* 0x04938000fcf67984 */ /* 0x000e6a0000000800 */
        /* <DEDUP_REMOVED lines=17> */
[----:B--2---:R-:W2:Y:S04]  /*49100*/  LDL.LU.64 R182, [R1+0x2ef8] ;  /* 0x002ef80001b67983 */ /* 0x004ea80000300a00 */
[----:B------:R-:W2:Y:S04]  /*49110*/  LDL.LU.64 R180, [R1+0x2ef0] ;  /* 0x002ef00001b47983 */ /* 0x000ea80000300a00 */
[----:B------:R-:W-:Y:S01]  /*49120*/  STL.64 [R1+0xf40], R176 ;  /* 0x000f40b001007387 */ /* 0x000fe20000100a00 */
[C---:B------:R-:W-:Y:S03]  /*49130*/  HMMA.1688.F32.TF32 R144, R236.reuse, R48, R144 ;  /* 0x00000030ec90723c */ /* 0x040fe60000081090 */
[----:B------:R3:W-:Y:S04]  /*49140*/  STL.64 [R1+0xf48], R178 ;  /* 0x000f48b201007387 */ /* 0x0007e80000100a00 */
[----:B---3--:R-:W3:Y:S04]  /*49150*/  LDL.LU.64 R178, [R1+0x2ee8] ;  /* 0x002ee80001b27983 */ /* 0x008ee80000300a00 */
[----:B------:R-:W3:Y:S04]  /*49160*/  LDL.LU.64 R176, [R1+0x2ee0] ;  /* 0x002ee00001b07983 */ /* 0x000ee80000300a00 */
[----:B------:R-:W-:Y:S04]  /*49170*/  STL.64 [R1+0xf30], R172 ;  /* 0x000f30ac01007387 */ /* 0x000fe80000100a00 */
[----:B------:R4:W-:Y:S01]  /*49180*/  STL.64 [R1+0xf38], R174 ;  /* 0x000f38ae01007387 */ /* 0x0009e20000100a00 */
[----:B------:R-:W-:Y:S03]  /*49190*/  HMMA.1688.F32.TF32 R128, R236, R64, R128 ;  /* 0x00000040ec80723c */ /* 0x000fe60000081080 */
[----:B------:R-:W-:Y:S04]  /*491a0*/  LDS R236, [R2+0x4a000] ;  /* 0x04a0000002ec7984 */ /* 0x000fe80000000800 */
[----:B------:R-:W-:Y:S04]  /*491b0*/  LDS R238, [R2+0x4b000] ;  /* 0x04b0000002ee7984 */ /* 0x000fe80000000800 */
[----:B----4-:R-:W4:Y:S04]  /*491c0*/  LDL.LU.64 R174, [R1+0x2ed8] ;  /* 0x002ed80001ae7983 */ /* 0x010f280000300a00 */
[----:B------:R-:W4:Y:S04]  /*491d0*/  LDL.LU.64 R172, [R1+0x2ed0] ;  /* 0x002ed00001ac7983 */ /* 0x000f280000300a00 */
        /* <DEDUP_REMOVED lines=69> */
[----:B-1----:R-:W2:Y:S04]  /*49630*/  LDL.LU R76, [R1+0x6b0] ;  /* 0x0006b000014c7983 */ /* 0x002ea80000300800 */
        /* <DEDUP_REMOVED lines=55> */
[----:B--2---:R-:W-:Y:S03]  /*499b0*/  HMMA.1688.F32.TF32 R120, R240, R64, R68 ;  /* 0x00000040f078723c */ /* 0x004fe60000081044 */
[----:B------:R-:W2:Y:S04]  /*499c0*/  LDL.LU R68, [R1+0x690] ;  /* 0x0006900001447983 */ /* 0x000ea80000300800 */
[----:B------:R-:W-:Y:S01]  /*499d0*/  LDS R240, [R252+0x4a000] ;  /* 0x04a00000fcf07984 */ /* 0x000fe20000000800 */
[C---:B------:R-:W-:Y:S03]  /*499e0*/  HMMA.1688.F32.TF32 R80, R244.reuse, R20, R80 ;  /* 0x00000014f450723c */ /* 0x040fe60000081050 */
[----:B------:R-:W-:Y:S05]  /*499f0*/  LDS R242, [R252+0x4b000] ;  /* 0x04b00000fcf27984 */ /* 0x000fea0000000800 */
[C---:B---3--:R-:W-:Y:S08]  /*49a00*/  HMMA.1688.F32.TF32 R116, R244.reuse, R4, R116 ;  /* 0x00000004f474723c */ /* 0x048ff00000081074 */
[C---:B----4-:R-:W-:Y:S01]  /*49a10*/  HMMA.1688.F32.TF32 R112, R244.reuse, R8, R112 ;  /* 0x00000008f470723c */ /* 0x050fe20000081070 */
[----:B------:R-:W-:Y:S04]  /*49a20*/  STL.64 [R1+0x960], R120 ;  /* 0x0009607801007387 */ /* 0x000fe80000100a00 */
[----:B------:R-:W-:Y:S04]  /*49a30*/  STL.64 [R1+0x968], R122 ;  /* 0x0009687a01007387 */ /* 0x000fe80000100a00 */
[----:B------:R-:W2:Y:S04]  /*49a40*/  LDL.LU R69, [R1+0x694] ;  /* 0x0006940001457983 */ /* 0x000ea80000300800 */
[----:B------:R-:W2:Y:S04]  /*49a50*/  LDL.LU R70, [R1+0x698] ;  /* 0x0006980001467983 */ /* 0x000ea80000300800 */
[----:B------:R-:W2:Y:S04]  /*49a60*/  LDL.LU R71, [R1+0x69c] ;  /* 0x00069c0001477983 */ /* 0x000ea80000300800 */
[----:B------:R-:W-:Y:S04]  /*49a70*/  STL.64 [R1+0x940], R116 ;  /* 0x0009407401007387 */ /* 0x000fe80000100a00 */
[----:B------:R-:W-:Y:S04]  /*49a80*/  STL.64 [R1+0x948], R118 ;  /* 0x0009487601007387 */ /* 0x000fe80000100a00 */
[----:B------:R-:W-:Y:S04]  /*49a90*/  STL.64 [R1+0x920], R112 ;  /* 0x0009207001007387 */ /* 0x000fe80000100a00 */
[----:B------:R1:W-:Y:S04]  /*49aa0*/  STL.64 [R1+0x928], R114 ;  /* 0x0009287201007387 */ /* 0x0003e80000100a00 */
[----:B------:R-:W3:Y:S01]  /*49ab0*/  LDL.LU R2, [R1+0x2ea8] ;  /* 0x002ea80001027983 */ /* 0x000ee20000300800 */
[C---:B-1----:R-:W-:Y:S08]  /*49ac0*/  HMMA.1688.F32.TF32 R112, R244.reuse, R12, R108 ;  /* 0x0000000cf470723c */ /* 0x042ff0000008106c */
[C---:B------:R-:W-:Y:S08]  /*49ad0*/  HMMA.1688.F32.TF32 R108, R244.reuse, R16, R84 ;  /* 0x00000010f46c723c */ /* 0x040ff00000081054 */
[----:B------:R-:W-:Y:S07]  /*49ae0*/  HMMA.1688.F32.TF32 R104, R244, R24, R104 ;  /* 0x00000018f468723c */ /* 0x000fee0000081068 */
[----:B------:R-:W-:Y:S04]  /*49af0*/  STL.64 [R1+0x900], R112 ;  /* 0x0009007001007387 */ /* 0x000fe80000100a00 */
[----:B------:R-:W-:Y:S04]  /*49b00*/  STL.64 [R1+0x908], R114 ;  /* 0x0009087201007387 */ /* 0x000fe80000100a00 */
[----:B------:R-:W4:Y:S04]  /*49b10*/  LDL.LU R84, [R1+0x680] ;  /* 0x0006800001547983 */ /* 0x000f280000300800 */
[----:B------:R-:W-:Y:S04]  /*49b20*/  STL.64 [R1+0x8a0], R108 ;  /* 0x0008a06c01007387 */ /* 0x000fe80000100a00 */
[----:B------:R-:W-:Y:S04]  /*49b30*/  STL.64 [R1+0x8a8], R110 ;  /* 0x0008a86e01007387 */ /* 0x000fe80000100a00 */
[----:B------:R-:W-:Y:S04]  /*49b40*/  STL.64 [R1+0x860], R80 ;  /* 0x0008605001007387 */ /* 0x000fe80000100a00 */
[----:B------:R1:W-:Y:S04]  /*49b50*/  STL.64 [R1+0x868], R82 ;  /* 0x0008685201007387 */ /* 0x0003e80000100a00 */
[----:B------:R-:W4:Y:S04]  /*49b60*/  LDL.LU R85, [R1+0x684] ;  /* 0x0006840001557983 */ /* 0x000f280000300800 */
[----:B------:R-:W4:Y:S04]  /*49b70*/  LDL.LU R86, [R1+0x688] ;  /* 0x0006880001567983 */ /* 0x000f280000300800 */
[----:B------:R-:W4:Y:S01]  /*49b80*/  LDL.LU R87, [R1+0x68c] ;  /* 0x00068c0001577983 */ /* 0x000f220000300800 */
[----:B-1----:R-:W-:-:S03]  /*49b90*/  IMAD.MOV.U32 R83, RZ, RZ, R0 ;  /* 0x000000ffff537224 */ /* 0x002fc600078e0000 */
[----:B------:R-:W2:Y:S01]  /*49ba0*/  LDL.LU R80, [R1+0x670] ;  /* 0x0006700001507983 */ /* 0x000ea20000300800 */
[----:B------:R-:W-:-:S03]  /*49bb0*/  IMAD.MOV.U32 R0, RZ, RZ, R107 ;  /* 0x000000ffff007224 */ /* 0x000fc600078e006b */
[----:B------:R-:W2:Y:S04]  /*49bc0*/  LDL.LU R81, [R1+0x674] ;  /* 0x0006740001517983 */ /* 0x000ea80000300800 */
[----:B------:R1:W-:Y:S01]  /*49bd0*/  STL.64 [R1+0x810], R104 ;  /* 0x0008106801007387 */ /* 0x0003e20000100a00 */
[----:B------:R-:W-:Y:S01]  /*49be0*/  HMMA.1688.F32.TF32 R72, R244, R48, R72 ;  /* 0x00000030f448723c */ /* 0x000fe20000081048 */
[----:B---3--:R-:W-:Y:S02]  /*49bf0*/  IMAD.MOV.U32 R82, RZ, RZ, R2 ;  /* 0x000000ffff527224 */ /* 0x008fe400078e0002 */
[----:B------:R-:W-:-:S05]  /*49c00*/  IMAD.MOV.U32 R2, RZ, RZ, R106 ;  /* 0x000000ffff027224 */ /* 0x000fca00078e006a */
[C---:B-1----:R-:W-:Y:S08]  /*49c10*/  HMMA.1688.F32.TF32 R104, R244.reuse, R28, R100 ;  /* 0x0000001cf468723c */ /* 0x042ff00000081064 */
        /* <DEDUP_REMOVED lines=15> */
[----:B------:R1:W-:Y:S04]  /*49d10*/  STL.64 [R1+0x6f0], R72 ;  /* 0x0006f04801007387 */ /* 0x0003e80000100a00 */
[----:B------:R2:W-:Y:S04]  /*49d20*/  STL.64 [R1+0x6f8], R74 ;  /* 0x0006f84a01007387 */ /* 0x0005e80000100a00 */
[----:B------:R-:W3:Y:S04]  /*49d30*/  LDL.LU R77, [R1+0xf4] ;  /* 0x0000f400014d7983 */ /* 0x000ee80000300800 */
[----:B------:R-:W3:Y:S01]  /*49d40*/  LDL.LU R78, [R1+0xf8] ;  /* 0x0000f800014e7983 */ /* 0x000ee20000300800 */
[----:B-1----:R-:W-:-:S02]  /*49d50*/  IMAD.MOV.U32 R72, RZ, RZ, R10 ;  /* 0x000000ffff487224 */ /* 0x002fc400078e000a */
[----:B------:R-:W-:Y:S01]  /*49d60*/  IMAD.MOV.U32 R73, RZ, RZ, R11 ;  /* 0x000000ffff497224 */ /* 0x000fe200078e000b */
[----:B------:R-:W3:Y:S01]  /*49d70*/  LDL.LU R79, [R1+0xfc] ;  /* 0x0000fc00014f7983 */ /* 0x000ee20000300800 */
[----:B--2---:R-:W-:-:S03]  /*49d80*/  IMAD.MOV.U32 R74, RZ, RZ, R6 ;  /* 0x000000ffff4a7224 */ /* 0x004fc600078e0006 */
[----:B------:R-:W2:Y:S01]  /*49d90*/  LDL.LU R10, [R1+0x2ea4] ;  /* 0x002ea400010a7983 */ /* 0x000ea20000300800 */
[----:B------:R-:W-:-:S03]  /*49da0*/  IMAD.MOV.U32 R75, RZ, RZ, R7 ;  /* 0x000000ffff4b7224 */ /* 0x000fc600078e0007 */
[----:B------:R-:W2:Y:S04]  /*49db0*/  LDL.LU R11, [R1+0x2ea0] ;  /* 0x002ea000010b7983 */ /* 0x000ea80000300800 */
[----:B------:R-:W3:Y:S04]  /*49dc0*/  LDL.LU R6, [R1+0x2e9c] ;  /* 0x002e9c0001067983 */ /* 0x000ee80000300800 */
[----:B------:R-:W3:Y:S01]  /*49dd0*/  LDL.LU R7, [R1+0x2e98] ;  /* 0x002e980001077983 */ /* 0x000ee20000300800 */
[----:B------:R-:W-:Y:S11]  /*49de0*/  HMMA.1688.F32.TF32 R68, R244, R52, R68 ;  /* 0x00000034f444723c */ /* 0x000ff60000081044 */
[----:B------:R-:W-:Y:S11]  /*49df0*/  @!UPT UIADD3 URZ, URZ, URZ, URZ ;  /* 0x0000003f3f3ff290 */ /* 0x000ff6000fffe03f */
[----:B------:R-:W-:Y:S02]  /*49e00*/  @!UPT UIADD3 URZ, URZ, URZ, URZ ;  /* 0x0000003f3f3ff290 */ /* 0x000fe4000fffe03f */
[----:B------:R-:W-:Y:S02]  /*49e10*/  IMAD.MOV.U32 R49, RZ, RZ, R68 ;  /* 0x000000ffff317224 */ /* 0x000fe400078e0044 */
[----:B------:R-:W-:Y:S02]  /*49e20*/  IMAD.MOV.U32 R48, RZ, RZ, R69 ;  /* 0x000000ffff307224 */ /* 0x000fe400078e0045 */
[----:B------:R-:W-:Y:S01]  /*49e30*/  IMAD.MOV.U32 R68, RZ, RZ, R248 ;  /* 0x000000ffff447224 */ /* 0x000fe200078e00f8 */
[----:B------:R-:W-:Y:S01]  /*49e40*/  MOV R44, R71 ;  /* 0x00000047002c7202 */ /* 0x000fe20000000f00 */
[----:B------:R-:W-:Y:S01]  /*49e50*/  IMAD.MOV.U32 R45, RZ, RZ, R70 ;  /* 0x000000ffff2d7224 */ /* 0x000fe200078e0046 */
[----:B------:R-:W4:Y:S01]  /*49e60*/  LDL.LU R248, [R1+0x2e94] ;  /* 0x002e940001f87983 */ /* 0x000f220000300800 */
[----:B------:R-:W-:Y:S02]  /*49e70*/  IMAD.MOV.U32 R69, RZ, RZ, R249 ;  /* 0x000000ffff457224 */ /* 0x000fe400078e00f9 */
[----:B------:R-:W-:Y:S01]  /*49e80*/  IMAD.MOV.U32 R70, RZ, RZ, R250 ;  /* 0x000000ffff467224 */ /* 0x000fe200078e00fa */
[----:B------:R-:W4:Y:S01]  /*49e90*/  LDL.LU R249, [R1+0x2e90] ;  /* 0x002e900001f97983 */ /* 0x000f220000300800 */
[----:B------:R-:W-:-:S03]  /*49ea0*/  IMAD.MOV.U32 R71, RZ, RZ, R251 ;  /* 0x000000ffff477224 */ /* 0x000fc600078e00fb */
[----:B------:R-:W4:Y:S04]  /*49eb0*/  LDL.LU R250, [R1+0x2e8c] ;  /* 0x002e8c0001fa7983 */ /* 0x000f280000300800 */
[----:B------:R-:W4:Y:S01]  /*49ec0*/  LDL.LU R251, [R1+0x2e88] ;  /* 0x002e880001fb7983 */ /* 0x000f220000300800 */
[----:B------:R-:W-:Y:S03]  /*49ed0*/  HMMA.1688.F32.TF32 R80, R244, R60, R80 ;  /* 0x0000003cf450723c */ /* 0x000fe60000081050 */
[----:B------:R-:W4:Y:S04]  /*49ee0*/  LDL R61, [R1+0x820] ;  /* 0x00082000013d7983 */ /* 0x000f280000100800 */
[----:B------:R-:W4:Y:S01]  /*49ef0*/  LDL R60, [R1+0x824] ;  /* 0x00082400013c7983 */ /* 0x000f220000100800 */
[C---:B--2---:R-:W-:Y:S08]  /*49f00*/  HMMA.1688.F32.TF32 R72, R236.reuse, R10, R72 ;  /* 0x0000000aec48723c */ /* 0x044ff00000081048 */
[----:B---3--:R-:W-:Y:S11]  /*49f10*/  HMMA.1688.F32.TF32 R76, R236, R6, R76 ;  /* 0x00000006ec4c723c */ /* 0x008ff6000008104c */
[----:B------:R-:W-:Y:S05]  /*49f20*/  @!UPT UIADD3 URZ, URZ, URZ, URZ ;  /* 0x0000003f3f3ff290 */ /* 0x000fea000fffe03f */
[----:B------:R-:W-:Y:S02]  /*49f30*/  IMAD.MOV.U32 R25, RZ, RZ, R72 ;  /* 0x000000ffff197224 */ /* 0x000fe400078e0048 */
[----:B------:R-:W-:Y:S02]  /*49f40*/  IMAD.MOV.U32 R24, RZ, RZ, R73 ;  /* 0x000000ffff187224 */ /* 0x000fe400078e0049 */
[----:B------:R-:W-:Y:S02]  /*49f50*/  IMAD.MOV.U32 R72, RZ, RZ, R55 ;  /* 0x000000ffff487224 */ /* 0x000fe400078e0037 */
[----:B------:R-:W-:Y:S01]  /*49f60*/  IMAD.MOV.U32 R21, RZ, RZ, R74 ;  /* 0x000000ffff157224 */ /* 0x000fe200078e004a */
[----:B------:R-:W2:Y:S01]  /*49f70*/  LDL.LU R55, [R1+0x2e84] ;  /* 0x002e840001377983 */ /* 0x000ea20000300800 */
[----:B------:R-:W-:Y:S02]  /*49f80*/  IMAD.MOV.U32 R73, RZ, RZ, R54 ;  /* 0x000000ffff497224 */ /* 0x000fe400078e0036 */
[----:B------:R-:W-:Y:S01]  /*49f90*/  IMAD.MOV.U32 R20, RZ, RZ, R75 ;  /* 0x000000ffff147224 */ /* 0x000fe200078e004b */
[----:B------:R-:W3:Y:S01]  /*49fa0*/  LDL.LU R54, [R1+0x2e80] ;  /* 0x002e800001367983 */ /* 0x000ee20000300800 */
[----:B------:R-:W-:-:S02]  /*49fb0*/  IMAD.MOV.U32 R74, RZ, RZ, R42 ;  /* 0x000000ffff4a7224 */ /* 0x000fc400078e002a */
[----:B------:R-:W-:Y:S01]  /*49fc0*/  IMAD.MOV.U32 R17, RZ, RZ, R76 ;  /* 0x000000ffff117224 */ /* 0x000fe200078e004c */
[----:B------:R-:W3:Y:S01]  /*49fd0*/  LDL.LU R42, [R1+0x2e7c] ;  /* 0x002e7c00012a7983 */ /* 0x000ee20000300800 */
[----:B------:R-:W-:Y:S02]  /*49fe0*/  IMAD.MOV.U32 R75, RZ, RZ, R43 ;  /* 0x000000ffff4b7224 */ /* 0x000fe400078e002b */
[----:B------:R-:W-:Y:S01]  /*49ff0*/  IMAD.MOV.U32 R16, RZ, RZ, R77 ;  /* 0x000000ffff107224 */ /* 0x000fe200078e004d */
[----:B------:R-:W3:Y:S01]  /*4a000*/  LDL.LU R43, [R1+0x2e78] ;  /* 0x002e7800012b7983 */ /* 0x000ee20000300800 */
[----:B------:R-:W-:Y:S02]  /*4a010*/  IMAD.MOV.U32 R76, RZ, RZ, R63 ;  /* 0x000000ffff4c7224 */ /* 0x000fe400078e003f */
[----:B------:R-:W-:Y:S01]  /*4a020*/  IMAD.MOV.U32 R77, RZ, RZ, R62 ;  /* 0x000000ffff4d7224 */ /* 0x000fe200078e003e */
[----:B------:R-:W3:Y:S04]  /*4a030*/  LDL.LU R63, [R1+0x2e74] ;  /* 0x002e7400013f7983 */ /* 0x000ee80000300800 */
[----:B------:R-:W3:Y:S01]  /*4a040*/  LDL.LU R62, [R1+0x2e70] ;  /* 0x002e7000013e7983 */ /* 0x000ee20000300800 */
[----:B------:R-:W-:Y:S01]  /*4a050*/  IMAD.MOV.U32 R41, RZ, RZ, R80 ;  /* 0x000000ffff297224 */ /* 0x000fe200078e0050 */
[----:B------:R-:W-:Y:S01]  /*4a060*/  MOV R37, R82 ;  /* 0x0000005200257202 */ /* 0x000fe20000000f00 */
[----:B------:R-:W-:-:S02]  /*4a070*/  IMAD.MOV.U32 R40, RZ, RZ, R81 ;  /* 0x000000ffff287224 */ /* 0x000fc400078e0051 */
[----:B------:R-:W-:Y:S01]  /*4a080*/  IMAD.MOV.U32 R36, RZ, RZ, R83 ;  /* 0x000000ffff247224 */ /* 0x000fe200078e0053 */
[----:B------:R-:W-:Y:S01]  /*4a090*/  MOV R88, R46 ;  /* 0x0000002e00587202 */ /* 0x000fe20000000f00 */
[----:B----4-:R-:W-:Y:S01]  /*4a0a0*/  HMMA.1688.F32.TF32 R80, R244, R64, R248 ;  /* 0x00000040f450723c */ /* 0x010fe200000810f8 */
[----:B------:R-:W-:Y:S01]  /*4a0b0*/  IMAD.MOV.U32 R13, RZ, RZ, R78 ;  /* 0x000000ffff0d7224 */ /* 0x000fe200078e004e */
[----:B------:R-:W-:Y:S01]  /*4a0c0*/  LDS R241, [R61+0x4a000] ;  /* 0x04a000003df17984 */ /* 0x000fe20000000800 */
[----:B------:R-:W-:Y:S02]  /*4a0d0*/  IMAD.MOV.U32 R12, RZ, RZ, R79 ;  /* 0x000000ffff0c7224 */ /* 0x000fe400078e004f */
[----:B------:R-:W-:Y:S01]  /*4a0e0*/  IMAD.MOV.U32 R78, RZ, RZ, R26 ;  /* 0x000000ffff4e7224 */ /* 0x000fe200078e001a */
[----:B------:R-:W1:Y:S01]  /*4a0f0*/  LDS R243, [R61+0x4b000] ;  /* 0x04b000003df37984 */ /* 0x000e620000000800 */
[----:B------:R-:W-:-:S03]  /*4a100*/  IMAD.MOV.U32 R79, RZ, RZ, R31 ;  /* 0x000000ffff4f7224 */ /* 0x000fc600078e001f */
[----:B------:R-:W4:Y:S04]  /*4a110*/  LDL.LU R26, [R1+0x2e6c] ;  /* 0x002e6c00011a7983 */ /* 0x000f280000300800 */
[----:B------:R-:W4:Y:S01]  /*4a120*/  LDL.LU R31, [R1+0x2e68] ;  /* 0x002e6800011f7983 */ /* 0x000f220000300800 */
[----:B------:R-:W-:Y:S02]  /*4a130*/  IMAD.MOV.U32 R89, RZ, RZ, R47 ;  /* 0x000000ffff597224 */ /* 0x000fe400078e002f */
[----:B------:R-:W-:-:S07]  /*4a140*/  IMAD.MOV.U32 R90, RZ, RZ, R58 ;  /* 0x000000ffff5a7224 */ /* 0x000fce00078e003a */
[----:B------:R-:W-:Y:S02]  /*4a150*/  IMAD.MOV.U32 R33, RZ, RZ, R80 ;  /* 0x000000ffff217224 */ /* 0x000fe400078e0050 */
[----:B------:R-:W-:Y:S02]  /*4a160*/  IMAD.MOV.U32 R32, RZ, RZ, R81 ;  /* 0x000000ffff207224 */ /* 0x000fe400078e0051 */
[----:B------:R-:W-:Y:S02]  /*4a170*/  IMAD.MOV.U32 R80, RZ, RZ, R30 ;  /* 0x000000ffff507224 */ /* 0x000fe400078e001e */
[----:B------:R-:W-:Y:S01]  /*4a180*/  IMAD.MOV.U32 R29, RZ, RZ, R82 ;  /* 0x000000ffff1d7224 */ /* 0x000fe200078e0052 */
[----:B------:R-:W4:Y:S01]  /*4a190*/  LDL.LU R30, [R1+0x2e64] ;  /* 0x002e6400011e7983 */ /* 0x000f220000300800 */
[----:B------:R-:W-:Y:S02]  /*4a1a0*/  IMAD.MOV.U32 R81, RZ, RZ, R38 ;  /* 0x000000ffff517224 */ /* 0x000fe400078e0026 */
[----:B------:R-:W-:Y:S01]  /*4a1b0*/  IMAD.MOV.U32 R28, RZ, RZ, R83 ;  /* 0x000000ffff1c7224 */ /* 0x000fe200078e0053 */
[----:B------:R-:W4:Y:S01]  /*4a1c0*/  LDL.LU R38, [R1+0x2e60] ;  /* 0x002e600001267983 */ /* 0x000f220000300800 */
[----:B------:R-:W-:-:S02]  /*4a1d0*/  IMAD.MOV.U32 R82, RZ, RZ, R50 ;  /* 0x000000ffff527224 */ /* 0x000fc400078e0032 */
[----:B------:R-:W-:Y:S01]  /*4a1e0*/  IMAD.MOV.U32 R83, RZ, RZ, R51 ;  /* 0x000000ffff537224 */ /* 0x000fe200078e0033 */
[----:B------:R-:W4:Y:S01]  /*4a1f0*/  LDL.LU R50, [R1+0x2e5c] ;  /* 0x002e5c0001327983 */ /* 0x000f220000300800 */
[----:B------:R-:W-:-:S03]  /*4a200*/  IMAD.MOV.U32 R91, RZ, RZ, R59 ;  /* 0x000000ffff5b7224 */ /* 0x000fc600078e003b */
[----:B------:R-:W4:Y:S04]  /*4a210*/  LDL.LU R51, [R1+0x2e58] ;  /* 0x002e580001337983 */ /* 0x000f280000300800 */
[----:B------:R-:W4:Y:S04]  /*4a220*/  LDL.LU R46, [R1+0x2e54] ;  /* 0x002e5400012e7983 */ /* 0x000f280000300800 */
[----:B------:R-:W4:Y:S01]  /*4a230*/  LDL.LU R47, [R1+0x2e50] ;  /* 0x002e5000012f7983 */ /* 0x000f220000300800 */
[----:B------:R-:W-:-:S03]  /*4a240*/  IMAD.MOV.U32 R94, RZ, RZ, R66 ;  /* 0x000000ffff5e7224 */ /* 0x000fc600078e0042 */
[----:B------:R-:W4:Y:S01]  /*4a250*/  LDL.LU R58, [R1+0x2e4c] ;  /* 0x002e4c00013a7983 */ /* 0x000f220000300800 */
[----:B------:R-:W-:-:S03]  /*4a260*/  IMAD.MOV.U32 R95, RZ, RZ, R67 ;  /* 0x000000ffff5f7224 */ /* 0x000fc600078e0043 */
[----:B------:R-:W4:Y:S01]  /*4a270*/  LDL.LU R59, [R1+0x2e48] ;  /* 0x002e4800013b7983 */ /* 0x000f220000300800 */
[----:B--2---:R-:W-:Y:S02]  /*4a280*/  IMAD.MOV.U32 R93, RZ, RZ, R55 ;  /* 0x000000ffff5d7224 */ /* 0x004fe400078e0037 */
[----:B---3--:R-:W-:Y:S02]  /*4a290*/  IMAD.MOV.U32 R92, RZ, RZ, R54 ;  /* 0x000000ffff5c7224 */ /* 0x008fe400078e0036 */
[----:B------:R-:W2:Y:S04]  /*4a2a0*/  LDL.LU R54, [R1+0x2e44] ;  /* 0x002e440001367983 */ /* 0x000ea80000300800 */
[----:B------:R-:W3:Y:S04]  /*4a2b0*/  LDL.LU R55, [R1+0x2e40] ;  /* 0x002e400001377983 */ /* 0x000ee80000300800 */
[----:B------:R-:W3:Y:S01]  /*4a2c0*/  LDL.LU R66, [R1+0x2e3c] ;  /* 0x002e3c0001427983 */ /* 0x000ee20000300800 */
[----:B------:R-:W-:-:S03]  /*4a2d0*/  IMAD.MOV.U32 R97, RZ, RZ, R63 ;  /* 0x000000ffff617224 */ /* 0x000fc600078e003f */
[----:B------:R-:W3:Y:S01]  /*4a2e0*/  LDL.LU R67, [R1+0x2e38] ;  /* 0x002e380001437983 */ /* 0x000ee20000300800 */
[----:B------:R-:W-:-:S03]  /*4a2f0*/  IMAD.MOV.U32 R96, RZ, RZ, R62 ;  /* 0x000000ffff607224 */ /* 0x000fc600078e003e */
[----:B------:R-:W3:Y:S04]  /*4a300*/  LDL.LU R62, [R1+0x2e34] ;  /* 0x002e3400013e7983 */ /* 0x000ee80000300800 */
[----:B------:R-:W3:Y:S01]  /*4a310*/  LDL.LU R63, [R1+0x2e30] ;  /* 0x002e3000013f7983 */ /* 0x000ee20000300800 */
[----:B------:R-:W-:Y:S02]  /*4a320*/  IMAD.MOV.U32 R98, RZ, RZ, R43 ;  /* 0x000000ffff627224 */ /* 0x000fe400078e002b */
[----:B------:R-:W-:Y:S01]  /*4a330*/  IMAD.MOV.U32 R99, RZ, RZ, R42 ;  /* 0x000000ffff637224 */ /* 0x000fe200078e002a */
[----:B------:R-:W3:Y:S04]  /*4a340*/  LDL.LU R43, [R1+0x2e2c] ;  /* 0x002e2c00012b7983 */ /* 0x000ee80000300800 */
[----:B------:R-:W3:Y:S01]  /*4a350*/  LDL.LU R42, [R1+0x2e28] ;  /* 0x002e2800012a7983 */ /* 0x000ee20000300800 */
[----:B----4-:R-:W-:Y:S01]  /*4a360*/  MOV R107, R50 ;  /* 0x00000032006b7202 */ /* 0x010fe20000000f00 */
[----:B------:R-:W-:-:S02]  /*4a370*/  IMAD.MOV.U32 R106, RZ, RZ, R51 ;  /* 0x000000ffff6a7224 */ /* 0x000fc400078e0033 */
[----:B------:R-:W-:Y:S02]  /*4a380*/  IMAD.MOV.U32 R105, RZ, RZ, R46 ;  /* 0x000000ffff697224 */ /* 0x000fe400078e002e */
[----:B------:R-:W-:Y:S02]  /*4a390*/  IMAD.MOV.U32 R104, RZ, RZ, R47 ;  /* 0x000000ffff687224 */ /* 0x000fe400078e002f */
[----:B------:R-:W4:Y:S04]  /*4a3a0*/  LDL.LU R47, [R1+0x2e24] ;  /* 0x002e2400012f7983 */ /* 0x000f280000300800 */
[----:B------:R-:W4:Y:S04]  /*4a3b0*/  LDL.LU R46, [R1+0x2e20] ;  /* 0x002e2000012e7983 */ /* 0x000f280000300800 */
[----:B------:R-:W4:Y:S01]  /*4a3c0*/  LDL.LU R51, [R1+0x2e1c] ;  /* 0x002e1c0001337983 */ /* 0x000f220000300800 */
[----:B------:R-:W-:-:S03]  /*4a3d0*/  IMAD.MOV.U32 R110, RZ, RZ, R59 ;  /* 0x000000ffff6e7224 */ /* 0x000fc600078e003b */
[----:B------:R-:W4:Y:S01]  /*4a3e0*/  LDL.LU R50, [R1+0x2e18] ;  /* 0x002e180001327983 */ /* 0x000f220000300800 */
[----:B------:R-:W-:Y:S02]  /*4a3f0*/  IMAD.MOV.U32 R111, RZ, RZ, R58 ;  /* 0x000000ffff6f7224 */ /* 0x000fe400078e003a */
[----:B--2---:R-:W-:Y:S02]  /*4a400*/  IMAD.MOV.U32 R109, RZ, RZ, R54 ;  /* 0x000000ffff6d7224 */ /* 0x004fe400078e0036 */
[----:B---3--:R-:W-:Y:S02]  /*4a410*/  IMAD.MOV.U32 R108, RZ, RZ, R55 ;  /* 0x000000ffff6c7224 */ /* 0x008fe400078e0037 */
[----:B------:R-:W2:Y:S04]  /*4a420*/  LDL.LU R55, [R1+0x2e14] ;  /* 0x002e140001377983 */ /* 0x000ea80000300800 */
[----:B------:R-:W3:Y:S04]  /*4a430*/  LDL.LU R54, [R1+0x2e10] ;  /* 0x002e100001367983 */ /* 0x000ee80000300800 */
[----:B------:R-:W2:Y:S01]  /*4a440*/  LDL.LU R59, [R1+0x2e0c] ;  /* 0x002e0c00013b7983 */ /* 0x000ea20000300800 */
[----:B------:R-:W-:-:S03]  /*4a450*/  IMAD.MOV.U32 R113, RZ, RZ, R62 ;  /* 0x000000ffff717224 */ /* 0x000fc600078e003e */
[----:B------:R-:W3:Y:S01]  /*4a460*/  LDL.LU R58, [R1+0x2e08] ;  /* 0x002e0800013a7983 */ /* 0x000ee20000300800 */
[----:B------:R-:W-:-:S03]  /*4a470*/  IMAD.MOV.U32 R112, RZ, RZ, R63 ;  /* 0x000000ffff707224 */ /* 0x000fc600078e003f */
[----:B------:R-:W4:Y:S01]  /*4a480*/  LDL.LU R63, [R1+0x2e04] ;  /* 0x002e0400013f7983 */ /* 0x000f220000300800 */
[----:B------:R-:W-:-:S03]  /*4a490*/  IMAD.MOV.U32 R114, RZ, RZ, R67 ;  /* 0x000000ffff727224 */ /* 0x000fc600078e0043 */
[----:B------:R-:W4:Y:S01]  /*4a4a0*/  LDL.LU R62, [R1+0x2e00] ;  /* 0x002e0000013e7983 */ /* 0x000f220000300800 */
[----:B------:R-:W-:-:S03]  /*4a4b0*/  IMAD.MOV.U32 R115, RZ, RZ, R66 ;  /* 0x000000ffff737224 */ /* 0x000fc600078e0042 */
[----:B------:R-:W4:Y:S04]  /*4a4c0*/  LDL.LU R67, [R1+0x2dfc] ;  /* 0x002dfc0001437983 */ /* 0x000f280000300800 */
[----:B------:R-:W4:Y:S01]  /*4a4d0*/  LDL.LU R66, [R1+0x2df8] ;  /* 0x002df80001427983 */ /* 0x000f220000300800 */
[----:B--2---:R-:W-:-:S03]  /*4a4e0*/  IMAD.MOV.U32 R124, RZ, RZ, R59 ;  /* 0x000000ffff7c7224 */ /* 0x004fc600078e003b */
[----:B------:R-:W2:Y:S01]  /*4a4f0*/  LDL.LU R59, [R1+0x2df4] ;  /* 0x002df400013b7983 */ /* 0x000ea20000300800 */
[----:B---3--:R-:W-:-:S03]  /*4a500*/  IMAD.MOV.U32 R125, RZ, RZ, R58 ;  /* 0x000000ffff7d7224 */ /* 0x008fc600078e003a */
[----:B------:R-:W3:Y:S01]  /*4a510*/  LDL.LU R58, [R1+0x2df0] ;  /* 0x002df000013a7983 */ /* 0x000ee20000300800 */
[----:B----4-:R-:W-:-:S03]  /*4a520*/  IMAD.MOV.U32 R126, RZ, RZ, R63 ;  /* 0x000000ffff7e7224 */ /* 0x010fc600078e003f */
[----:B------:R-:W4:Y:S01]  /*4a530*/  LDL.LU R63, [R1+0x2dec] ;  /* 0x002dec00013f7983 */ /* 0x000f220000300800 */
[----:B------:R-:W-:-:S03]  /*4a540*/  IMAD.MOV.U32 R127, RZ, RZ, R62 ;  /* 0x000000ffff7f7224 */ /* 0x000fc600078e003e */
[----:B------:R-:W2:Y:S01]  /*4a550*/  LDL.LU R62, [R1+0x2de8] ;  /* 0x002de800013e7983 */ /* 0x000ea20000300800 */
[----:B------:R-:W-:-:S03]  /*4a560*/  IMAD.MOV.U32 R131, RZ, RZ, R67 ;  /* 0x000000ffff837224 */ /* 0x000fc600078e0043 */
[----:B------:R-:W2:Y:S01]  /*4a570*/  LDL.LU R128, [R1+0x10] ;  /* 0x0000100001807983 */ /* 0x000ea20000300800 */
[----:B------:R-:W-:-:S03]  /*4a580*/  IMAD.MOV.U32 R130, RZ, RZ, R66 ;  /* 0x000000ffff827224 */ /* 0x000fc600078e0042 */
[----:B------:R-:W2:Y:S04]  /*4a590*/  LDL.LU R129, [R1+0x14] ;  /* 0x0000140001817983 */ /* 0x000ea80000300800 */
[----:B------:R-:W2:Y:S04]  /*4a5a0*/  LDL.LU R66, [R1+0x2de4] ;  /* 0x002de40001427983 */ /* 0x000ea80000300800 */
[----:B------:R-:W3:Y:S04]  /*4a5b0*/  LDL.LU R67, [R1+0x2de0] ;  /* 0x002de00001437983 */ /* 0x000ee80000300800 */
[----:B------:R-:W4:Y:S04]  /*4a5c0*/  LDL.LU R136, [R1+0x30] ;  /* 0x0000300001887983 */ /* 0x000f280000300800 */
[----:B------:R-:W4:Y:S04]  /*4a5d0*/  LDL.LU R137, [R1+0x34] ;  /* 0x0000340001897983 */ /* 0x000f280000300800 */
[----:B------:R-:W4:Y:S04]  /*4a5e0*/  LDL.LU R138, [R1+0x38] ;  /* 0x00003800018a7983 */ /* 0x000f280000300800 */
[----:B------:R-:W4:Y:S04]  /*4a5f0*/  LDL.LU R139, [R1+0x3c] ;  /* 0x00003c00018b7983 */ /* 0x000f280000300800 */
[----:B------:R-:W4:Y:S04]  /*4a600*/  LDL.LU R140, [R1+0x40] ;  /* 0x00004000018c7983 */ /* 0x000f280000300800 */
[----:B------:R-:W4:Y:S01]  /*4a610*/  LDL.LU R141, [R1+0x44] ;  /* 0x00004400018d7983 */ /* 0x000f220000300800 */
[----:B--2---:R-:W-:Y:S01]  /*4a620*/  IMAD.MOV.U32 R143, RZ, RZ, R66 ;  /* 0x000000ffff8f7224 */ /* 0x004fe200078e0042 */
[----:B---3--:R-:W-:-:S02]  /*4a630*/  MOV R142, R67 ;  /* 0x00000043008e7202 */ /* 0x008fc40000000f00 */
        /* <DEDUP_REMOVED lines=33> */
[----:B----4-:R-:W-:-:S03]  /*4a850*/  IMAD.MOV.U32 R133, RZ, RZ, R63 ;  /* 0x000000ffff857224 */ /* 0x010fc600078e003f */
[----:B------:R-:W4:Y:S01]  /*4a860*/  LDL.LU R149, [R1+0x64] ;  /* 0x0000640001957983 */ /* 0x000f220000300800 */
        /* <DEDUP_REMOVED lines=19> */
[----:B------:R-:W-:Y:S01]  /*4a9a0*/  IMAD.MOV.U32 R86, RZ, RZ, R19 ;  /* 0x000000ffff567224 */ /* 0x000fe200078e0013 */
[----:B------:R-:W-:Y:S01]  /*4a9b0*/  HMMA.1688.F32.TF32 R68, R236, R14, R68 ;  /* 0x0000000eec44723c */ /* 0x000fe20000081044 */
[----:B------:R-:W-:Y:S02]  /*4a9c0*/  IMAD.MOV.U32 R52, RZ, RZ, R87 ;  /* 0x000000ffff347224 */ /* 0x000fe400078e0057 */
[----:B------:R-:W-:Y:S11]  /*4a9d0*/  IMAD.MOV.U32 R87, RZ, RZ, R23 ;  /* 0x000000ffff577224 */ /* 0x000ff600078e0017 */
[----:B------:R-:W-:Y:S10]  /*4a9e0*/  @!UPT UIADD3 URZ, URZ, URZ, URZ ;  /* 0x0000003f3f3ff290 */ /* 0x000ff4000fffe03f */
        /* <DEDUP_REMOVED lines=8> */
[----:B--2---:R-:W-:Y:S02]  /*4aa70*/  IMAD.MOV.U32 R151, RZ, RZ, R67 ;  /* 0x000000ffff977224 */ /* 0x004fe400078e0043 */
[----:B---3--:R-:W-:Y:S02]  /*4aa80*/  IMAD.MOV.U32 R150, RZ, RZ, R66 ;  /* 0x000000ffff967224 */ /* 0x008fe400078e0042 */
        /* <DEDUP_REMOVED lines=33> */
[C---:B------:R-:W-:Y:S07]  /*4aca0*/  HMMA.1688.F32.TF32 R160, R236.reuse, R30, R160 ;  /* 0x0000001eeca0723c */ /* 0x040fee00000810a0 */
[----:B------:R-:W-:Y:S04]  /*4acb0*/  STL.64 [R1+0x1570], R244 ;  /* 0x001570f401007387 */ /* 0x000fe80000100a00 */
[----:B------:R2:W-:Y:S01]  /*4acc0*/  STL.64 [R1+0x1578], R246 ;  /* 0x001578f601007387 */ /* 0x0005e20000100a00 */
[C---:B------:R-:W-:Y:S08]  /*4acd0*/  HMMA.1688.F32.TF32 R156, R236.reuse, R34, R156 ;  /* 0x00000022ec9c723c */ /* 0x040ff0000008109c */
[C---:B--2---:R-:W-:Y:S08]  /*4ace0*/  HMMA.1688.F32.TF32 R244, R236.reuse, R22, R248 ;  /* 0x00000016ecf4723c */ /* 0x044ff000000810f8 */
        /* <DEDUP_REMOVED lines=177> */
[----:B------:R-:W-:Y:S01]  /*4b800*/  HMMA.1688.F32.TF32 R156, R240, R62, R156 ;  /* 0x0000003ef09c723c */ /* 0x000fe2000008109c */
[----:B------:R-:W-:Y:S04]  /*4b810*/  LDS R240, [R252+0x4a080] ;  /* 0x04a08000fcf07984 */ /* 0x000fe80000000800 */
[----:B------:R-:W-:Y:S04]  /*4b820*/  LDS R242, [R252+0x4b080] ;  /* 0x04b08000fcf27984 */ /* 0x000fe80000000800 */
[----:B------:R-:W-:Y:S04]  /*4b830*/  LDS R241, [R61+0x4a080] ;  /* 0x04a080003df17984 */ /* 0x000fe80000000800 */
[----:B------:R-:W1:Y:S01]  /*4b840*/  LDS R243, [R61+0x4b080] ;  /* 0x04b080003df37984 */ /* 0x000e620000000800 */
[C---:B------:R-:W-:Y:S08]  /*4b850*/  HMMA.1688.F32.TF32 R144, R236.reuse, R10, R144 ;  /* 0x0000000aec90723c */ /* 0x040ff00000081090 */
[C---:B------:R-:W-:Y:S01]  /*4b860*/  HMMA.1688.F32.TF32 R148, R236.reuse, R6, R148 ;  /* 0x00000006ec94723c */ /* 0x040fe20000081094 */
[----:B------:R-:W-:Y:S07]  /*4b870*/  STL.64 [R1+0x13d0], R156 ;  /* 0x0013d09c01007387 */ /* 0x000fee0000100a00 */
[C---:B------:R-:W-:Y:S01]  /*4b880*/  HMMA.1688.F32.TF32 R132, R236.reuse, R22, R132 ;  /* 0x00000016ec84723c */ /* 0x040fe20000081084 */
[----:B------:R-:W-:Y:S04]  /*4b890*/  STL.64 [R1+0x13d8], R158 ;  /* 0x0013d89e01007387 */ /* 0x000fe80000100a00 */
[----:B------:R-:W-:Y:S04]  /*4b8a0*/  STL.64 [R1+0x1070], R152 ;  /* 0x0010709801007387 */ /* 0x000fe80000100a00 */
[----:B------:R-:W-:Y:S01]  /*4b8b0*/  STL.64 [R1+0x1078], R154 ;  /* 0x0010789a01007387 */ /* 0x000fe20000100a00 */
[C---:B------:R-:W-:Y:S05]  /*4b8c0*/  HMMA.1688.F32.TF32 R116, R236.reuse, R38, R116 ;  /* 0x00000026ec74723c */ /* 0x040fea0000081074 */
        /* <DEDUP_REMOVED lines=162> */
[C---:B------:R-:W-:Y:S08]  /*4c2f0*/  HMMA.1688.F32.TF32 R104, R236.reuse, R30, R104 ;  /* 0x0000001eec68723c */ /* 0x040ff00000081068 */
        /* <DEDUP_REMOVED lines=12> */
[----:B------:R1:W-:Y:S04]  /*4c3c0*/  STL.64 [R1+0x12b8], R166 ;  /* 0x0012b8a601007387 */ /* 0x0003e80000100a00 */
[----:B-1----:R-:W2:Y:S04]  /*4c3d0*/  LDL.LU.64 R166, [R1+0x2d68] ;  /* 0x002d680001a67983 */ /* 0x002ea80000300a00 */
[----:B------:R-:W2:Y:S04]  /*4c3e0*/  LDL.LU.64 R164, [R1+0x2d60] ;  /* 0x002d600001a47983 */ /* 0x000ea80000300a00 */
[----:B------:R-:W-:Y:S04]  /*4c3f0*/  STL.64 [R1+0x12a0], R160 ;  /* 0x0012a0a001007387 */ /* 0x000fe80000100a00 */
[----:B------:R1:W-:Y:S04]  /*4c400*/  STL.64 [R1+0x12a8], R162 ;  /* 0x0012a8a201007387 */ /* 0x0003e80000100a00 */
[----:B-1----:R-:W3:Y:S04]  /*4c410*/  LDL.LU.64 R162, [R1+0x2d58] ;  /* 0x002d580001a27983 */ /* 0x002ee80000300a00 */
[----:B------:R-:W3:Y:S04]  /*4c420*/  LDL.LU.64 R160, [R1+0x2d50] ;  /* 0x002d500001a07983 */ /* 0x000ee80000300a00 */
[----:B------:R-:W-:Y:S04]  /*4c430*/  STL.64 [R1+0x1290], R156 ;  /* 0x0012909c01007387 */ /* 0x000fe80000100a00 */
[----:B------:R1:W-:Y:S01]  /*4c440*/  STL.64 [R1+0x1298], R158 ;  /* 0x0012989e01007387 */ /* 0x0003e20000100a00 */
[C---:B------:R-:W-:Y:S03]  /*4c450*/  HMMA.1688.F32.TF32 R148, R240.reuse, R50, R148 ;  /* 0x00000032f094723c */ /* 0x040fe60000081094 */
[----:B-1----:R-:W4:Y:S04]  /*4c460*/  LDL.LU.64 R158, [R1+0x2d48] ;  /* 0x002d4800019e7983 */ /* 0x002f280000300a00 */
[----:B------:R-:W4:Y:S04]  /*4c470*/  LDL.LU.64 R156, [R1+0x2d40] ;  /* 0x002d4000019c7983 */ /* 0x000f280000300a00 */
[----:B------:R-:W-:Y:S04]  /*4c480*/  STL.64 [R1+0x1280], R152 ;  /* 0x0012809801007387 */ /* 0x000fe80000100a00 */
[----:B------:R1:W-:Y:S04]  /*4c490*/  STL.64 [R1+0x1288], R154 ;  /* 0x0012889a01007387 */ /* 0x0003e80000100a00 */
[----:B-1----:R-:W2:Y:S04]  /*4c4a0*/  LDL.LU.64 R154, [R1+0x2d38] ;  /* 0x002d3800019a7983 */ /* 0x002ea80000300a00 */
[----:B------:R-:W2:Y:S04]  /*4c4b0*/  LDL.LU.64 R152, [R1+0x2d30] ;  /* 0x002d300001987983 */ /* 0x000ea80000300a00 */
[----:B------:R-:W-:Y:S04]  /*4c4c0*/  STL.64 [R1+0x1270], R244 ;  /* 0x001270f401007387 */ /* 0x000fe80000100a00 */
[----:B------:R1:W-:Y:S01]  /*4c4d0*/  STL.64 [R1+0x1278], R246 ;  /* 0x001278f601007387 */ /* 0x0003e20000100a00 */
[C---:B------:R-:W-:Y:S08]  /*4c4e0*/  HMMA.1688.F32.TF32 R132, R240.reuse, R66, R132 ;  /* 0x00000042f084723c */ /* 0x040ff00000081084 */
[----:B-1----:R-:W-:Y:S01]  /*4c4f0*/  HMMA.1688.F32.TF32 R244, R240, R46, R248 ;  /* 0x0000002ef0f4723c */ /* 0x002fe200000810f8 */
[----:B------:R-:W-:Y:S04]  /*4c500*/  LDS R240, [R252+0x4a100] ;  /* 0x04a10000fcf07984 */ /* 0x000fe80000000800 */
[----:B------:R-:W-:Y:S03]  /*4c510*/  LDS R242, [R252+0x4b100] ;  /* 0x04b10000fcf27984 */ /* 0x000fe60000000800 */
[C---:B------:R-:W-:Y:S01]  /*4c520*/  HMMA.1688.F32.TF32 R128, R236.reuse, R6, R128 ;  /* 0x00000006ec80723c */ /* 0x040fe20000081080 */
[----:B------:R-:W-:Y:S04]  /*4c530*/  LDS R241, [R61+0x4a100] ;  /* 0x04a100003df17984 */ /* 0x000fe80000000800 */
[----:B------:R-:W1:Y:S03]  /*4c540*/  LDS R243, [R61+0x4b100] ;  /* 0x04b100003df37984 */ /* 0x000e660000000800 */
[C---:B------:R-:W-:Y:S07]  /*4c550*/  HMMA.1688.F32.TF32 R116, R236.reuse, R18, R116 ;  /* 0x00000012ec74723c */ /* 0x040fee0000081074 */
[----:B------:R1:W-:Y:S01]  /*4c560*/  STL.64 [R1+0x1260], R244 ;  /* 0x001260f401007387 */ /* 0x0003e20000100a00 */
[C---:B------:R-:W-:Y:S03]  /*4c570*/  HMMA.1688.F32.TF32 R100, R236.reuse, R34, R100 ;  /* 0x00000022ec64723c */ /* 0x040fe60000081064 */
[----:B------:R1:W-:Y:S04]  /*4c580*/  STL.64 [R1+0x1268], R246 ;  /* 0x001268f601007387 */ /* 0x0003e80000100a00 */
        /* <DEDUP_REMOVED lines=164> */
[----:B------:R-:W-:Y:S04]  /*4cfd0*/  STL.64 [R1+0x1110], R144 ;  /* 0x0011109001007387 */ /* 0x000fe80000100a00 */
[----:B------:R3:W-:Y:S01]  /*4cfe0*/  STL.64 [R1+0x1118], R146 ;  /* 0x0011189201007387 */ /* 0x0007e20000100a00 */
[C---:B------:R-:W-:Y:S03]  /*4cff0*/  HMMA.1688.F32.TF32 R108, R240.reuse, R46, R108 ;  /* 0x0000002ef06c723c */ /* 0x040fe6000008106c */
        /* <DEDUP_REMOVED lines=93> */
[----:B------:R-:W-:Y:S04]  /*4d5d0*/  STL.64 [R1+0xf70], R248 ;  /* 0x000f70f801007387 */ /* 0x000fe80000100a00 */
[----:B------:R-:W-:Y:S01]  /*4d5e0*/  STL.64 [R1+0xf78], R250 ;  /* 0x000f78fa01007387 */ /* 0x000fe20000100a00 */
[C---:B--2---:R-:W-:Y:S08]  /*4d5f0*/  HMMA.1688.F32.TF32 R244, R236.reuse, R38, R72 ;  /* 0x00000026ecf4723c */ /* 0x044ff00000081048 */
[C---:B------:R-:W-:Y:S08]  /*4d600*/  HMMA.1688.F32.TF32 R72, R236.reuse, R42, R76 ;  /* 0x0000002aec48723c */ /* 0x040ff0000008104c */
[C---:B---3--:R-:W-:Y:S08]  /*4d610*/  HMMA.1688.F32.TF32 R68, R236.reuse, R34, R68 ;  /* 0x00000022ec44723c */ /* 0x048ff00000081044 */
[C---:B------:R-:W-:Y:S11]  /*4d620*/  HMMA.1688.F32.TF32 R76, R236.reuse, R50, R84 ;  /* 0x00000032ec4c723c */ /* 0x040ff60000081054 */
[----:B------:R-:W-:Y:S04]  /*4d630*/  @!UPT UIADD3 URZ, URZ, URZ, URZ ;  /* 0x0000003f3f3ff290 */ /* 0x000fe8000fffe03f */
[----:B------:R-:W-:Y:S04]  /*4d640*/  STL.64 [R1+0xf60], R68 ;  /* 0x000f604401007387 */ /* 0x000fe80000100a00 */
[----:B------:R1:W-:Y:S04]  /*4d650*/  STL.64 [R1+0xf68], R70 ;  /* 0x000f684601007387 */ /* 0x0003e80000100a00 */
[----:B------:R-:W-:Y:S04]  /*4d660*/  STL.64 [R1+0xe70], R244 ;  /* 0x000e70f401007387 */ /* 0x000fe80000100a00 */
[----:B------:R-:W-:Y:S01]  /*4d670*/  STL.64 [R1+0xe78], R246 ;  /* 0x000e78f601007387 */ /* 0x000fe20000100a00 */
[C---:B-1----:R-:W-:Y:S03]  /*4d680*/  HMMA.1688.F32.TF32 R68, R236.reuse, R46, R80 ;  /* 0x0000002eec44723c */ /* 0x042fe60000081050 */
[----:B------:R-:W-:Y:S04]  /*4d690*/  STL.64 [R1+0xe60], R72 ;  /* 0x000e604801007387 */ /* 0x000fe80000100a00 */
[----:B------:R1:W-:Y:S02]  /*4d6a0*/  STL.64 [R1+0xe68], R74 ;  /* 0x000e684a01007387 */ /* 0x0003e40000100a00 */
[C---:B-1----:R-:W-:Y:S11]  /*4d6b0*/  HMMA.1688.F32.TF32 R72, R236.reuse, R54, R88 ;  /* 0x00000036ec48723c */ /* 0x042ff60000081058 */
[----:B------:R-:W-:Y:S03]  /*4d6c0*/  @!UPT UIADD3 URZ, URZ, URZ, URZ ;  /* 0x0000003f3f3ff290 */ /* 0x000fe6000fffe03f */
        /* <DEDUP_REMOVED lines=8> */
[----:B-1----:R-:W-:Y:S07]  /*4d750*/  HMMA.1688.F32.TF32 R72, R236, R66, R100 ;  /* 0x00000042ec48723c */ /* 0x002fee0000081064 */
[----:B------:R-:W-:Y:S04]  /*4d760*/  STL.64 [R1+0x910], R68 ;  /* 0x0009104401007387 */ /* 0x000fe80000100a00 */
[----:B------:R-:W-:Y:S04]  /*4d770*/  STL.64 [R1+0x918], R70 ;  /* 0x0009184601007387 */ /* 0x000fe80000100a00 */
[----:B------:R-:W-:Y:S04]  /*4d780*/  STL.64 [R1+0x8f0], R76 ;  /* 0x0008f04c01007387 */ /* 0x000fe80000100a00 */
[----:B------:R-:W-:Y:S01]  /*4d790*/  STL.64 [R1+0x8f8], R78 ;  /* 0x0008f84e01007387 */ /* 0x000fe20000100a00 */
[C---:B------:R-:W-:Y:S03]  /*4d7a0*/  HMMA.1688.F32.TF32 R80, R240.reuse, R10, R108 ;  /* 0x0000000af050723c */ /* 0x040fe6000008106c */
[----:B------:R-:W-:Y:S04]  /*4d7b0*/  LDS R68, [R60+0x4a200] ;  /* 0x04a200003c447984 */ /* 0x000fe80000000800 */
[----:B------:R-:W-:Y:S04]  /*4d7c0*/  STL.64 [R1+0x8d0], R72 ;  /* 0x0008d04801007387 */ /* 0x000fe80000100a00 */
[----:B------:R1:W-:Y:S04]  /*4d7d0*/  STL.64 [R1+0x8d8], R74 ;  /* 0x0008d84a01007387 */ /* 0x0003e80000100a00 */
[----:B------:R-:W-:Y:S04]  /*4d7e0*/  LDS R70, [R60+0x4b200] ;  /* 0x04b200003c467984 */ /* 0x000fe80000000800 */
[----:B------:R-:W-:Y:S01]  /*4d7f0*/  LDS R69, [R3+0x4a200] ;  /* 0x04a2000003457984 */ /* 0x000fe20000000800 */
[C---:B-1----:R-:W-:Y:S03]  /*4d800*/  HMMA.1688.F32.TF32 R72, R240.reuse, R6, R104 ;  /* 0x00000006f048723c */ /* 0x042fe60000081068 */
[----:B------:R-:W1:Y:S05]  /*4d810*/  LDS R71, [R3+0x4b200] ;  /* 0x04b2000003477984 */ /* 0x000e6a0000000800 */
[C---:B------:R-:W-:Y:S11]  /*4d820*/  HMMA.1688.F32.TF32 R76, R240.reuse, R14, R112 ;  /* 0x0000000ef04c723c */ /* 0x040ff60000081070 */
[----:B------:R-:W-:Y:S04]  /*4d830*/  @!UPT UIADD3 URZ, URZ, URZ, URZ ;  /* 0x0000003f3f3ff290 */ /* 0x000fe8000fffe03f */
[----:B------:R-:W-:Y:S04]  /*4d840*/  STL.64 [R1+0x8c0], R72 ;  /* 0x0008c04801007387 */ /* 0x000fe80000100a00 */
[----:B------:R2:W-:Y:S02]  /*4d850*/  STL.64 [R1+0x8c8], R74 ;  /* 0x0008c84a01007387 */ /* 0x0005e40000100a00 */
[C---:B--2---:R-:W-:Y:S02]  /*4d860*/  HMMA.1688.F32.TF32 R72, R240.reuse, R18, R116 ;  /* 0x00000012f048723c */ /* 0x044fe40000081074 */
[----:B------:R-:W-:Y:S04]  /*4d870*/  STL.64 [R1+0x8b0], R80 ;  /* 0x0008b05001007387 */ /* 0x000fe80000100a00 */
[----:B------:R2:W-:Y:S04]  /*4d880*/  STL.64 [R1+0x8b8], R82 ;  /* 0x0008b85201007387 */ /* 0x0005e80000100a00 */
[----:B------:R-:W-:Y:S04]  /*4d890*/  STL.64 [R1+0x890], R76 ;  /* 0x0008904c01007387 */ /* 0x000fe80000100a00 */
[----:B------:R3:W-:Y:S01]  /*4d8a0*/  STL.64 [R1+0x898], R78 ;  /* 0x0008984e01007387 */ /* 0x0007e20000100a00 */
[C---:B--2---:R-:W-:Y:S08]  /*4d8b0*/  HMMA.1688.F32.TF32 R80, R240.reuse, R22, R120 ;  /* 0x00000016f050723c */ /* 0x044ff00000081078 */
[----:B------:R-:W-:Y:S01]  /*4d8c0*/  STL.64 [R1+0x880], R72 ;  /* 0x0008804801007387 */ /* 0x000fe20000100a00 */
[C---:B---3--:R-:W-:Y:S03]  /*4d8d0*/  HMMA.1688.F32.TF32 R76, R240.reuse, R26, R124 ;  /* 0x0000001af04c723c */ /* 0x048fe6000008107c */
[----:B------:R2:W-:Y:S05]  /*4d8e0*/  STL.64 [R1+0x888], R74 ;  /* 0x0008884a01007387 */ /* 0x0005ea0000100a00 */
[C---:B--2---:R-:W-:Y:S06]  /*4d8f0*/  HMMA.1688.F32.TF32 R72, R240.reuse, R30, R128 ;  /* 0x0000001ef048723c */ /* 0x044fec0000081080 */
[----:B------:R-:W-:Y:S04]  /*4d900*/  STL.64 [R1+0x870], R80 ;  /* 0x0008705001007387 */ /* 0x000fe80000100a00 */
[----:B------:R2:W-:Y:S05]  /*4d910*/  STL.64 [R1+0x878], R82 ;  /* 0x0008785201007387 */ /* 0x0005ea0000100a00 */
[----:B------:R-:W-:Y:S04]  /*4d920*/  STL.64 [R1+0x850], R76 ;  /* 0x0008504c01007387 */ /* 0x000fe80000100a00 */
[----:B------:R3:W-:Y:S01]  /*4d930*/  STL.64 [R1+0x858], R78 ;  /* 0x0008584e01007387 */ /* 0x0007e20000100a00 */
[C---:B--2---:R-:W-:Y:S03]  /*4d940*/  HMMA.1688.F32.TF32 R80, R240.reuse, R34, R132 ;  /* 0x00000022f050723c */ /* 0x044fe60000081084 */
[----:B------:R-:W-:Y:S05]  /*4d950*/  STL.64 [R1+0x840], R72 ;  /* 0x0008404801007387 */ /* 0x000fea0000100a00 */
[C---:B---3--:R-:W-:Y:S01]  /*4d960*/  HMMA.1688.F32.TF32 R76, R240.reuse, R38, R136 ;  /* 0x00000026f04c723c */ /* 0x048fe20000081088 */
[----:B------:R4:W-:Y:S07]  /*4d970*/  STL.64 [R1+0x848], R74 ;  /* 0x0008484a01007387 */ /* 0x0009ee0000100a00 */
[C---:B----4-:R-:W-:Y:S07]  /*4d980*/  HMMA.1688.F32.TF32 R72, R240.reuse, R42, R140 ;  /* 0x0000002af048723c */ /* 0x050fee000008108c */
[----:B------:R-:W-:Y:S04]  /*4d990*/  STL.64 [R1+0x830], R80 ;  /* 0x0008305001007387 */ /* 0x000fe80000100a00 */
[----:B------:R2:W-:Y:S04]  /*4d9a0*/  STL.64 [R1+0x838], R82 ;  /* 0x0008385201007387 */ /* 0x0005e80000100a00 */
[----:B------:R-:W-:Y:S04]  /*4d9b0*/  STL.64 [R1+0x800], R76 ;  /* 0x0008004c01007387 */ /* 0x000fe80000100a00 */
[----:B------:R3:W-:Y:S01]  /*4d9c0*/  STL.64 [R1+0x808], R78 ;  /* 0x0008084e01007387 */ /* 0x0007e20000100a00 */
[C---:B--2---:R-:W-:Y:S03]  /*4d9d0*/  HMMA.1688.F32.TF32 R80, R240.reuse, R46, R144 ;  /* 0x0000002ef050723c */ /* 0x044fe60000081090 */
[----:B------:R-:W-:Y:S05]  /*4d9e0*/  STL.64 [R1+0x7f0], R72 ;  /* 0x0007f04801007387 */ /* 0x000fea0000100a00 */
[C---:B---3--:R-:W-:Y:S01]  /*4d9f0*/  HMMA.1688.F32.TF32 R76, R240.reuse, R50, R148 ;  /* 0x00000032f04c723c */ /* 0x048fe20000081094 */
[----:B------:R2:W-:Y:S07]  /*4da00*/  STL.64 [R1+0x7f8], R74 ;  /* 0x0007f84a01007387 */ /* 0x0005ee0000100a00 */
[C---:B--2---:R-:W-:Y:S07]  /*4da10*/  HMMA.1688.F32.TF32 R72, R240.reuse, R54, R152 ;  /* 0x00000036f048723c */ /* 0x044fee0000081098 */
        /* <DEDUP_REMOVED lines=8> */
[----:B--2---:R-:W-:Y:S07]  /*4daa0*/  HMMA.1688.F32.TF32 R72, R240, R66, R164 ;  /* 0x00000042f048723c */ /* 0x004fee00000810a4 */
[----:B------:R-:W-:Y:S04]  /*4dab0*/  STL.64 [R1+0x790], R80 ;  /* 0x0007905001007387 */ /* 0x000fe80000100a00 */
[----:B------:R1:W-:Y:S04]  /*4dac0*/  STL.64 [R1+0x798], R82 ;  /* 0x0007985201007387 */ /* 0x0003e80000100a00 */
[----:B------:R-:W-:Y:S04]  /*4dad0*/  STL.64 [R1+0x780], R76 ;  /* 0x0007804c01007387 */ /* 0x000fe80000100a00 */
[----:B------:R2:W-:Y:S01]  /*4dae0*/  STL.64 [R1+0x788], R78 ;  /* 0x0007884e01007387 */ /* 0x0005e20000100a00 */
[C---:B-1----:R-:W-:Y:S03]  /*4daf0*/  HMMA.1688.F32.TF32 R80, R68.reuse, R6, R168 ;  /* 0x000000064450723c */ /* 0x042fe600000810a8 */
[----:B------:R-:W-:Y:S04]  /*4db00*/  LDS R240, [R252+0x4a200] ;  /* 0x04a20000fcf07984 */ /* 0x000fe80000000800 */
[----:B------:R-:W-:Y:S04]  /*4db10*/  LDS R242, [R252+0x4b200] ;  /* 0x04b20000fcf27984 */ /* 0x000fe80000000800 */
[----:B------:R-:W-:Y:S01]  /*4db20*/  STL.64 [R1+0x770], R72 ;  /* 0x0007704801007387 */ /* 0x000fe20000100a00 */
[C---:B--2---:R-:W-:Y:S03]  /*4db30*/  HMMA.1688.F32.TF32 R76, R68.reuse, R14, R176 ;  /* 0x0000000e444c723c */ /* 0x044fe600000810b0 */
[----:B------:R1:W-:Y:S04]  /*4db40*/  STL.64 [R1+0x778], R74 ;  /* 0x0007784a01007387 */ /* 0x0003e80000100a00 */
[----:B------:R-:W-:Y:S04]  /*4db50*/  LDS R241, [R61+0x4a200] ;  /* 0x04a200003df17984 */ /* 0x000fe80000000800 */
[----:B------:R-:W2:Y:S01]  /*4db60*/  LDS R243, [R61+0x4b200] ;  /* 0x04b200003df37984 */ /* 0x000ea20000000800 */
        /* <DEDUP_REMOVED lines=9> */
[C---:B-1----:R-:W-:Y:S08]  /*4dc00*/  HMMA.1688.F32.TF32 R72, R68.reuse, R22, R184 ;  /* 0x000000164448723c */ /* 0x042ff000000810b8 */
[C---:B---3--:R-:W-:Y:S01]  /*4dc10*/  HMMA.1688.F32.TF32 R76, R68.reuse, R26, R188 ;  /* 0x0000001a444c723c */ /* 0x048fe200000810bc */
        /* <DEDUP_REMOVED lines=8> */
[C---:B---3--:R-:W-:Y:S03]  /*4dca0*/  HMMA.1688.F32.TF32 R76, R68.reuse, R38, R200 ;  /* 0x00000026444c723c */ /* 0x048fe600000810c8 */
        /* <DEDUP_REMOVED lines=17> */
[C---:B---3--:R-:W-:Y:S08]  /*4ddc0*/  HMMA.1688.F32.TF32 R76, R68.reuse, R62, R224 ;  /* 0x0000003e444c723c */ /* 0x048ff000000810e0 */
        /* <DEDUP_REMOVED lines=9> */
[----:B------:R-:W3:Y:S04]  /*4de60*/  LDL.LU R88, [R1+0xd80] ;  /* 0x000d800001587983 */ /* 0x000ee80000300800 */
[----:B------:R-:W-:Y:S01]  /*4de70*/  LDS R72, [R60+0x4a280] ;  /* 0x04a280003c487984 */ /* 0x000fe20000000800 */
[C---:B--2---:R-:W-:Y:S03]  /*4de80*/  HMMA.1688.F32.TF32 R68, R240.reuse, R6, R232 ;  /* 0x00000006f044723c */ /* 0x044fe600000810e8 */
[----:B------:R-:W-:Y:S04]  /*4de90*/  LDS R74, [R60+0x4b280] ;  /* 0x04b280003c4a7984 */ /* 0x000fe80000000800 */
[----:B------:R-:W-:Y:S04]  /*4dea0*/  LDS R73, [R3+0x4a280] ;  /* 0x04a2800003497984 */ /* 0x000fe80000000800 */
[----:B------:R-:W1:Y:S04]  /*4deb0*/  LDS R75, [R3+0x4b280] ;  /* 0x04b28000034b7984 */ /* 0x000e680000000800 */
[----:B------:R-:W-:Y:S04]  /*4dec0*/  LDS R228, [R252+0x4c000] ;  /* 0x04c00000fce47984 */ /* 0x000fe80000000800 */
[----:B------:R-:W-:Y:S04]  /*4ded0*/  LDS R230, [R252+0x4d000] ;  /* 0x04d00000fce67984 */ /* 0x000fe80000000800 */
[----:B------:R-:W-:Y:S04]  /*4dee0*/  STL.64 [R1+0xf0], R68 ;  /* 0x0000f04401007387 */ /* 0x000fe80000100a00 */
[----:B------:R2:W-:Y:S04]  /*4def0*/  STL.64 [R1+0xf8], R70 ;  /* 0x0000f84601007387 */ /* 0x0005e80000100a00 */
        /* <DEDUP_REMOVED lines=66> */
[----:B------:R-:W4:Y:S01]  /*4e320*/  LDL.LU R251, [R1+0xd6c] ;  /* 0x000d6c0001fb7983 */ /* 0x000f220000300800 */
[C---:B--2---:R-:W-:Y:S03]  /*4e330*/  HMMA.1688.F32.TF32 R68, R240.reuse, R10, R76 ;  /* 0x0000000af044723c */ /* 0x044fe6000008104c */
[----:B------:R-:W2:Y:S05]  /*4e340*/  LDL.LU R76, [R1+0xd50] ;  /* 0x000d5000014c7983 */ /* 0x000eaa0000300800 */
[C---:B---3--:R-:W-:Y:S11]  /*4e350*/  HMMA.1688.F32.TF32 R128, R240.reuse, R14, R128 ;  /* 0x0000000ef080723c */ /* 0x048ff60000081080 */
[----:B------:R-:W-:Y:S04]  /*4e360*/  @!UPT UIADD3 URZ, URZ, URZ, URZ ;  /* 0x0000003f3f3ff290 */ /* 0x000fe8000fffe03f */
[----:B------:R-:W-:Y:S04]  /*4e370*/  STL.64 [R1+0xe0], R68 ;  /* 0x0000e04401007387 */ /* 0x000fe80000100a00 */
[----:B------:R4:W-:Y:S01]  /*4e380*/  STL.64 [R1+0xe8], R70 ;  /* 0x0000e84601007387 */ /* 0x0009e20000100a00 */
[C---:B------:R-:W-:Y:S03]  /*4e390*/  HMMA.1688.F32.TF32 R120, R240.reuse, R22, R120 ;  /* 0x00000016f078723c */ /* 0x040fe60000081078 */
[----:B------:R-:W2:Y:S04]  /*4e3a0*/  LDL.LU R77, [R1+0xd54] ;  /* 0x000d5400014d7983 */ /* 0x000ea80000300800 */
[----:B------:R-:W2:Y:S01]  /*4e3b0*/  LDL.LU R78, [R1+0xd58] ;  /* 0x000d5800014e7983 */ /* 0x000ea20000300800 */
[C---:B----4-:R-:W-:Y:S03]  /*4e3c0*/  HMMA.1688.F32.TF32 R68, R240.reuse, R18, R124 ;  /* 0x00000012f044723c */ /* 0x050fe6000008107c */
[----:B------:R-:W2:Y:S04]  /*4e3d0*/  LDL.LU R79, [R1+0xd5c] ;  /* 0x000d5c00014f7983 */ /* 0x000ea80000300800 */
[----:B------:R-:W-:Y:S01]  /*4e3e0*/  STL.64 [R1+0xd0], R128 ;  /* 0x0000d08001007387 */ /* 0x000fe20000100a00 */
[C---:B------:R-:W-:Y:S03]  /*4e3f0*/  HMMA.1688.F32.TF32 R116, R240.reuse, R26, R116 ;  /* 0x0000001af074723c */ /* 0x040fe60000081074 */
[----:B------:R-:W-:Y:S11]  /*4e400*/  STL.64 [R1+0xd8], R130 ;  /* 0x0000d88201007387 */ /* 0x000ff60000100a00 */
[----:B------:R-:W-:Y:S01]  /*4e410*/  @!UPT UIADD3 URZ, URZ, URZ, URZ ;  /* 0x0000003f3f3ff290 */ /* 0x000fe2000fffe03f */
[----:B------:R-:W-:Y:S04]  /*4e420*/  STL.64 [R1+0xc0], R68 ;  /* 0x0000c04401007387 */ /* 0x000fe80000100a00 */
[----:B------:R3:W-:Y:S02]  /*4e430*/  STL.64 [R1+0xc8], R70 ;  /* 0x0000c84601007387 */ /* 0x0007e40000100a00 */
[C---:B---3--:R-:W-:Y:S02]  /*4e440*/  HMMA.1688.F32.TF32 R68, R240.reuse, R30, R244 ;  /* 0x0000001ef044723c */ /* 0x048fe400000810f4 */
[----:B------:R-:W-:Y:S04]  /*4e450*/  STL.64 [R1+0xb0], R120 ;  /* 0x0000b07801007387 */ /* 0x000fe80000100a00 */
[----:B------:R-:W-:Y:S04]  /*4e460*/  STL.64 [R1+0xb8], R122 ;  /* 0x0000b87a01007387 */ /* 0x000fe80000100a00 */
[----:B------:R-:W3:Y:S01]  /*4e470*/  LDL.LU R244, [R1+0xd40] ;  /* 0x000d400001f47983 */ /* 0x000ee20000300800 */
[C---:B------:R-:W-:Y:S03]  /*4e480*/  HMMA.1688.F32.TF32 R112, R240.reuse, R34, R112 ;  /* 0x00000022f070723c */ /* 0x040fe60000081070 */
[----:B------:R-:W-:Y:S04]  /*4e490*/  STL.64 [R1+0xa0], R116 ;  /* 0x0000a07401007387 */ /* 0x000fe80000100a00 */
[----:B------:R-:W-:Y:S05]  /*4e4a0*/  STL.64 [R1+0xa8], R118 ;  /* 0x0000a87601007387 */ /* 0x000fea0000100a00 */
[----:B------:R-:W-:Y:S04]  /*4e4b0*/  STL.64 [R1+0x90], R68 ;  /* 0x0000904401007387 */ /* 0x000fe80000100a00 */
[----:B------:R4:W-:Y:S04]  /*4e4c0*/  STL.64 [R1+0x98], R70 ;  /* 0x0000984601007387 */ /* 0x0009e80000100a00 */
[----:B------:R-:W3:Y:S04]  /*4e4d0*/  LDL.LU R245, [R1+0xd44] ;  /* 0x000d440001f57983 */ /* 0x000ee80000300800 */
[----:B------:R-:W3:Y:S01]  /*4e4e0*/  LDL.LU R246, [R1+0xd48] ;  /* 0x000d480001f67983 */ /* 0x000ee20000300800 */
[C---:B----4-:R-:W-:Y:S03]  /*4e4f0*/  HMMA.1688.F32.TF32 R68, R240.reuse, R38, R108 ;  /* 0x00000026f044723c */ /* 0x050fe6000008106c */
[----:B------:R-:W3:Y:S04]  /*4e500*/  LDL.LU R247, [R1+0xd4c] ;  /* 0x000d4c0001f77983 */ /* 0x000ee80000300800 */
[----:B------:R-:W-:Y:S01]  /*4e510*/  STL.64 [R1+0x80], R112 ;  /* 0x0000807001007387 */ /* 0x000fe20000100a00 */
[C---:B------:R-:W-:Y:S03]  /*4e520*/  HMMA.1688.F32.TF32 R108, R240.reuse, R42, R104 ;  /* 0x0000002af06c723c */ /* 0x040fe60000081068 */
[----:B------:R-:W-:Y:S05]  /*4e530*/  STL.64 [R1+0x88], R114 ;  /* 0x0000887201007387 */ /* 0x000fea0000100a00 */
[C---:B------:R-:W-:Y:S07]  /*4e540*/  HMMA.1688.F32.TF32 R104, R240.reuse, R46, R236 ;  /* 0x0000002ef068723c */ /* 0x040fee00000810ec */
[----:B------:R-:W-:Y:S04]  /*4e550*/  STL.64 [R1+0x70], R68 ;  /* 0x0000704401007387 */ /* 0x000fe80000100a00 */
[----:B------:R4:W-:Y:S02]  /*4e560*/  STL.64 [R1+0x78], R70 ;  /* 0x0000784601007387 */ /* 0x0009e40000100a00 */
[C---:B----4-:R-:W-:Y:S02]  /*4e570*/  HMMA.1688.F32.TF32 R68, R240.reuse, R50, R100 ;  /* 0x00000032f044723c */ /* 0x050fe40000081064 */
        /* <DEDUP_REMOVED lines=8> */
[C---:B----4-:R-:W-:Y:S08]  /*4e600*/  HMMA.1688.F32.TF32 R68, R240.reuse, R62, R88 ;  /* 0x0000003ef044723c */ /* 0x050ff00000081058 */
[----:B------:R-:W-:Y:S08]  /*4e610*/  HMMA.1688.F32.TF32 R240, R240, R66, R84 ;  /* 0x00000042f0f0723c */ /* 0x000ff00000081054 */
[C---:B-1----:R-:W-:Y:S08]  /*4e620*/  HMMA.1688.F32.TF32 R84, R72.reuse, R6, R80 ;  /* 0x000000064854723c */ /* 0x042ff00000081050 */
        /* <DEDUP_REMOVED lines=17> */
[----:B------:R-:W-:Y:S04]  /*4e740*/  LDS R68, [R252+0x4a280] ;  /* 0x04a28000fc447984 */ /* 0x000fe80000000800 */
[----:B------:R-:W-:Y:S04]  /*4e750*/  LDS R70, [R252+0x4b280] ;  /* 0x04b28000fc467984 */ /* 0x000fe80000000800 */
[----:B------:R-:W-:Y:S04]  /*4e760*/  LDS R69, [R61+0x4a280] ;  /* 0x04a280003d457984 */ /* 0x000fe80000000800 */
[----:B------:R-:W1:Y:S01]  /*4e770*/  LDS R71, [R61+0x4b280] ;  /* 0x04b280003d477984 */ /* 0x000e620000000800 */
[C---:B--2---:R-:W-:Y:S11]  /*4e780*/  HMMA.1688.F32.TF32 R76, R72.reuse, R14, R76 ;  /* 0x0000000e484c723c */ /* 0x044ff6000008104c */
[----:B------:R-:W-:Y:S11]  /*4e790*/  @!UPT UIADD3 URZ, URZ, URZ, URZ ;  /* 0x0000003f3f3ff290 */ /* 0x000ff6000fffe03f */
[----:B------:R-:W-:Y:S02]  /*4e7a0*/  @!UPT UIADD3 URZ, URZ, URZ, URZ ;  /* 0x0000003f3f3ff290 */ /* 0x000fe4000fffe03f */
[----:B-1----:R-:W-:Y:S02]  /*4e7b0*/  IMAD.MOV.U32 R240, RZ, RZ, R79 ;  /* 0x000000fffff07224 */ /* 0x002fe400078e004f */
[----:B------:R-:W-:Y:S01]  /*4e7c0*/  IMAD.MOV.U32 R242, RZ, RZ, R77 ;  /* 0x000000fffff27224 */ /* 0x000fe200078e004d */
[----:B------:R-:W-:Y:S01]  /*4e7d0*/  MOV R241, R78 ;  /* 0x0000004e00f17202 */ /* 0x000fe20000000f00 */
[----:B------:R-:W-:Y:S01]  /*4e7e0*/  IMAD.MOV.U32 R243, RZ, RZ, R76 ;  /* 0x000000fffff37224 */ /* 0x000fe200078e004c */
[----:B------:R-:W-:Y:S04]  /*4e7f0*/  STL [R1+0x2b84], R240 ;  /* 0x002b84f001007387 */ /* 0x000fe80000100800 */
[----:B------:R-:W-:Y:S04]  /*4e800*/  STL [R1+0x2b80], R242 ;  /* 0x002b80f201007387 */ /* 0x000fe80000100800 */
[----:B------:R-:W-:Y:S04]  /*4e810*/  STL [R1+0x2b7c], R243 ;  /* 0x002b7cf301007387 */ /* 0x000fe80000100800 */
[----:B------:R-:W-:Y:S04]  /*4e820*/  STL [R1+0x2b78], R241 ;  /* 0x002b78f101007387 */ /* 0x000fe80000100800 */
[----:B------:R-:W2:Y:S01]  /*4e830*/  LDL.LU R76, [R1+0xcd0] ;  /* 0x000cd000014c7983 */ /* 0x000ea20000300800 */
[C---:B---3--:R-:W-:Y:S11]  /*4e840*/  HMMA.1688.F32.TF32 R80, R72.reuse, R18, R244 ;  /* 0x000000124850723c */ /* 0x048ff600000810f4 */
[----:B------:R-:W-:Y:S11]  /*4e850*/  @!UPT UIADD3 URZ, URZ, URZ, URZ ;  /* 0x0000003f3f3ff290 */ /* 0x000ff6000fffe03f */
[----:B------:R-:W-:Y:S01]  /*4e860*/  @!UPT UIADD3 URZ, URZ, URZ, URZ ;  /* 0x0000003f3f3ff290 */ /* 0x000fe2000fffe03f */
        /* <DEDUP_REMOVED lines=23> */
[----:B---3--:R-:W3:Y:S04]  /*4e9e0*/  LDL.LU R82, [R1+0xce8] ;  /* 0x000ce80001527983 */ /* 0x008ee80000300800 */
        /* <DEDUP_REMOVED lines=13> */
[----:B------:R-:W-:Y:S01]  /*4eac0*/  IMAD.MOV.U32 R241, RZ, RZ, R103 ;  /* 0x000000fffff17224 */ /* 0x000fe200078e0067 */
[----:B------:R-:W-:Y:S04]  /*4ead0*/  STL [R1+0x2b94], R240 ;  /* 0x002b94f001007387 */ /* 0x000fe80000100800 */
[----:B------:R-:W-:Y:S04]  /*4eae0*/  STL [R1+0x2b90], R242 ;  /* 0x002b90f201007387 */ /* 0x000fe80000100800 */
[----:B------:R1:W-:Y:S04]  /*4eaf0*/  STL [R1+0x2b8c], R243 ;  /* 0x002b8cf301007387 */ /* 0x0003e80000100800 */
[----:B------:R1:W-:Y:S01]  /*4eb00*/  STL [R1+0x2b88], R241 ;  /* 0x002b88f101007387 */ /* 0x0003e20000100800 */
[C---:B--2---:R-:W-:Y:S08]  /*4eb10*/  HMMA.1688.F32.TF32 R96, R72.reuse, R26, R96 ;  /* 0x0000001a4860723c */ /* 0x044ff00000081060 */
[C---:B------:R-:W-:Y:S08]  /*4eb20*/  HMMA.1688.F32.TF32 R92, R72.reuse, R30, R92 ;  /* 0x0000001e485c723c */ /* 0x040ff0000008105c */
[C---:B------:R-:W-:Y:S08]  /*4eb30*/  HMMA.1688.F32.TF32 R88, R72.reuse, R34, R88 ;  /* 0x000000224858723c */ /* 0x040ff00000081058 */
[C---:B------:R-:W-:Y:S08]  /*4eb40*/  HMMA.1688.F32.TF32 R84, R72.reuse, R38, R84 ;  /* 0x000000264854723c */ /* 0x040ff00000081054 */
[----:B-1----:R-:W-:Y:S01]  /*4eb50*/  IMAD.MOV.U32 R243, RZ, RZ, R92 ;  /* 0x000000fffff37224 */ /* 0x002fe200078e005c */
[----:B------:R-:W-:Y:S01]  /*4eb60*/  STL.64 [R1+0x1c0], R96 ;  /* 0x0001c06001007387 */ /* 0x000fe20000100a00 */
[----:B------:R-:W-:Y:S01]  /*4eb70*/  IMAD.MOV.U32 R241, RZ, RZ, R93 ;  /* 0x000000fffff17224 */ /* 0x000fe200078e005d */
[----:B---3--:R-:W-:Y:S02]  /*4eb80*/  HMMA.1688.F32.TF32 R80, R72, R42, R80 ;  /* 0x0000002a4850723c */ /* 0x008fe40000081050 */
[----:B------:R-:W-:Y:S03]  /*4eb90*/  STL.64 [R1+0x1c8], R98 ;  /* 0x0001c86201007387 */ /* 0x000fe60000100a00 */
[----:B------:R-:W-:-:S02]  /*4eba0*/  IMAD.MOV.U32 R242, RZ, RZ, R91 ;  /* 0x000000fffff27224 */ /* 0x000fc400078e005b */
[----:B------:R-:W-:Y:S01]  /*4ebb0*/  IMAD.MOV.U32 R240, RZ, RZ, R90 ;  /* 0x000000fffff07224 */ /* 0x000fe200078e005a */
[----:B------:R-:W-:Y:S01]  /*4ebc0*/  STL.64 [R1+0x1b8], R94 ;  /* 0x0001b85e01007387 */ /* 0x000fe20000100a00 */
[----:B------:R-:W-:Y:S03]  /*4ebd0*/  HMMA.1688.F32.TF32 R76, R72, R46, R76 ;  /* 0x0000002e484c723c */ /* 0x000fe6000008104c */
[----:B------:R1:W-:Y:S04]  /*4ebe0*/  STL [R1+0x2b9c], R243 ;  /* 0x002b9cf301007387 */ /* 0x0003e80000100800 */
[----:B------:R2:W-:Y:S04]  /*4ebf0*/  STL [R1+0x2b98], R241 ;  /* 0x002b98f101007387 */ /* 0x0005e80000100800 */
[----:B------:R-:W-:Y:S01]  /*4ec00*/  STL.64 [R1+0x1a0], R88 ;  /* 0x0001a05801007387 */ /* 0x000fe20000100a00 */
[----:B-1----:R-:W-:-:S03]  /*4ec10*/  IMAD.MOV.U32 R243, RZ, RZ, R86 ;  /* 0x000000fffff37224 */ /* 0x002fc600078e0056 */
[----:B------:R-:W-:Y:S01]  /*4ec20*/  STL [R1+0x2ba4], R242 ;  /* 0x002ba4f201007387 */ /* 0x000fe20000100800 */
[----:B--2---:R-:W-:-:S03]  /*4ec30*/  IMAD.MOV.U32 R241, RZ, RZ, R87 ;  /* 0x000000fffff17224 */ /* 0x004fc600078e0057 */
[----:B------:R1:W-:Y:S04]  /*4ec40*/  STL [R1+0x2ba0], R240 ;  /* 0x002ba0f001007387 */ /* 0x0003e80000100800 */
[----:B------:R-:W-:Y:S04]  /*4ec50*/  STL.64 [R1+0x190], R84 ;  /* 0x0001905401007387 */ /* 0x000fe80000100a00 */
[----:B------:R2:W-:Y:S04]  /*4ec60*/  STL [R1+0x2bac], R243 ;  /* 0x002bacf301007387 */ /* 0x0005e80000100800 */
[----:B------:R3:W-:Y:S04]  /*4ec70*/  STL [R1+0x2ba8], R241 ;  /* 0x002ba8f101007387 */ /* 0x0007e80000100800 */
[----:B------:R-:W-:Y:S04]  /*4ec80*/  STL.64 [R1+0x180], R80 ;  /* 0x0001805001007387 */ /* 0x000fe80000100a00 */
[----:B------:R4:W-:Y:S01]  /*4ec90*/  STL.64 [R1+0x188], R82 ;  /* 0x0001885201007387 */ /* 0x0009e20000100a00 */
[----:B-1----:R-:W-:Y:S01]  /*4eca0*/  MOV R240, R79 ;  /* 0x0000004f00f07202 */ /* 0x002fe20000000f00 */
[----:B------:R-:W-:-:S02]  /*4ecb0*/  IMAD.MOV.U32 R242, RZ, RZ, R78 ;  /* 0x000000fffff27224 */ /* 0x000fc400078e004e */
[----:B--2---:R-:W-:Y:S02]  /*4ecc0*/  IMAD.MOV.U32 R243, RZ, RZ, R76 ;  /* 0x000000fffff37224 */ /* 0x004fe400078e004c */
[----:B---3--:R-:W-:Y:S01]  /*4ecd0*/  IMAD.MOV.U32 R241, RZ, RZ, R77 ;  /* 0x000000fffff17224 */ /* 0x008fe200078e004d */
[----:B------:R1:W-:Y:S01]  /*4ece0*/  STL [R1+0x2bbc], R240 ;  /* 0x002bbcf001007387 */ /* 0x0003e20000100800 */
[C---:B----4-:R-:W-:Y:S03]  /*4ecf0*/  HMMA.1688.F32.TF32 R80, R72.reuse, R50, R244 ;  /* 0x000000324850723c */ /* 0x050fe600000810f4 */
[----:B------:R-:W-:Y:S04]  /*4ed00*/  STL [R1+0x2bb8], R242 ;  /* 0x002bb8f201007387 */ /* 0x000fe80000100800 */
[----:B------:R-:W-:Y:S04]  /*4ed10*/  STL [R1+0x2bb4], R243 ;  /* 0x002bb4f301007387 */ /* 0x000fe80000100800 */
[----:B------:R-:W-:Y:S01]  /*4ed20*/  STL [R1+0x2bb0], R241 ;  /* 0x002bb0f101007387 */ /* 0x000fe20000100800 */
[----:B------:R-:W-:Y:S11]  /*4ed30*/  HMMA.1688.F32.TF32 R76, R72, R54, R248 ;  /* 0x00000036484c723c */ /* 0x000ff600000810f8 */
[----:B------:R2:W-:Y:S04]  /*4ed40*/  STL.64 [R1+0x160], R80 ;  /* 0x0001605001007387 */ /* 0x0005e80000100a00 */
[----:B------:R3:W-:Y:S04]  /*4ed50*/  STL.64 [R1+0x168], R82 ;  /* 0x0001685201007387 */ /* 0x0007e80000100a00 */
        /* <DEDUP_REMOVED lines=85> */
[----:B--2---:R-:W2:Y:S01]  /*4f2b0*/  LDL.LU R80, [R1+0xb90] ;  /* 0x000b900001507983 */ /* 0x004ea20000300800 */
[----:B------:R-:W-:-:S03]  /*4f2c0*/  IMAD.MOV.U32 R242, RZ, RZ, R77 ;  /* 0x000000fffff27224 */ /* 0x000fc600078e004d */
[----:B------:R-:W2:Y:S01]  /*4f2d0*/  LDL.LU R81, [R1+0xb94] ;  /* 0x000b940001517983 */ /* 0x000ea20000300800 */
[----:B------:R-:W-:-:S03]  /*4f2e0*/  IMAD.MOV.U32 R243, RZ, RZ, R78 ;  /* 0x000000fffff37224 */ /* 0x000fc600078e004e */
[----:B---3--:R-:W2:Y:S01]  /*4f2f0*/  LDL.LU R82, [R1+0xb98] ;  /* 0x000b980001527983 */ /* 0x008ea20000300800 */
[----:B------:R-:W-:-:S03]  /*4f300*/  IMAD.MOV.U32 R241, RZ, RZ, R79 ;  /* 0x000000fffff17224 */ /* 0x000fc600078e004f */
[----:B------:R-:W2:Y:S04]  /*4f310*/  LDL.LU R83, [R1+0xb9c] ;  /* 0x000b9c0001537983 */ /* 0x000ea80000300800 */
[----:B------:R-:W3:Y:S04]  /*4f320*/  LDL.LU R76, [R1+0xb80] ;  /* 0x000b8000014c7983 */ /* 0x000ee80000300800 */
[----:B------:R-:W3:Y:S04]  /*4f330*/  LDL.LU R77, [R1+0xb84] ;  /* 0x000b8400014d7983 */ /* 0x000ee80000300800 */
[----:B------:R-:W3:Y:S04]  /*4f340*/  LDL.LU R78, [R1+0xb88] ;  /* 0x000b8800014e7983 */ /* 0x000ee80000300800 */
[----:B------:R-:W3:Y:S04]  /*4f350*/  LDL.LU R79, [R1+0xb8c] ;  /* 0x000b8c00014f7983 */ /* 0x000ee80000300800 */
[----:B------:R-:W-:Y:S04]  /*4f360*/  STL.64 [R1+0x2bc8], R242 ;  /* 0x002bc8f201007387 */ /* 0x000fe80000100a00 */
[----:B------:R-:W-:Y:S01]  /*4f370*/  STL.64 [R1+0x2bc0], R240 ;  /* 0x002bc0f001007387 */ /* 0x000fe20000100a00 */
[C---:B----4-:R-:W-:Y:S08]  /*4f380*/  HMMA.1688.F32.TF32 R96, R68.reuse, R54, R96 ;  /* 0x000000364460723c */ /* 0x050ff00000081060 */
[C---:B------:R-:W-:Y:S08]  /*4f390*/  HMMA.1688.F32.TF32 R88, R68.reuse, R62, R88 ;  /* 0x0000003e4458723c */ /* 0x040ff00000081058 */
[C---:B------:R-:W-:Y:S08]  /*4f3a0*/  HMMA.1688.F32.TF32 R100, R68.reuse, R50, R100 ;  /* 0x000000324464723c */ /* 0x040ff00000081064 */
[-C--:B------:R-:W-:Y:S08]  /*4f3b0*/  HMMA.1688.F32.TF32 R84, R68, R66.reuse, R84 ;  /* 0x000000424454723c */ /* 0x080ff00000081054 */
[C---:B------:R-:W-:Y:S08]  /*4f3c0*/  HMMA.1688.F32.TF32 R144, R72.reuse, R66, R144 ;  /* 0x000000424890723c */ /* 0x040ff00000081090 */
[C---:B------:R-:W-:Y:S08]  /*4f3d0*/  HMMA.1688.F32.TF32 R148, R72.reuse, R62, R148 ;  /* 0x0000003e4894723c */ /* 0x040ff00000081094 */
[----:B------:R-:W-:Y:S01]  /*4f3e0*/  HMMA.1688.F32.TF32 R152, R72, R58, R152 ;  /* 0x0000003a4898723c */ /* 0x000fe20000081098 */
[----:B------:R-:W-:Y:S04]  /*4f3f0*/  LDS R72, [R60+0x4a300] ;  /* 0x04a300003c487984 */ /* 0x000fe80000000800 */
[----:B------:R-:W-:Y:S04]  /*4f400*/  LDS R74, [R60+0x4b300] ;  /* 0x04b300003c4a7984 */ /* 0x000fe80000000800 */
[----:B------:R-:W-:Y:S04]  /*4f410*/  LDS R73, [R3+0x4a300] ;  /* 0x04a3000003497984 */ /* 0x000fe80000000800 */
[----:B------:R-:W2:Y:S10]  /*4f420*/  LDS R75, [R3+0x4b300] ;  /* 0x04b30000034b7984 */ /* 0x000eb40000000800 */
        /* <DEDUP_REMOVED lines=51> */
[----:B------:R-:W-:Y:S04]  /*4f760*/  LDS R68, [R252+0x4a300] ;  /* 0x04a30000fc447984 */ /* 0x000fe80000000800 */
[----:B------:R-:W-:Y:S01]  /*4f770*/  LDS R70, [R252+0x4b300] ;  /* 0x04b30000fc467984 */ /* 0x000fe20000000800 */
[C---:B---3--:R-:W-:Y:S03]  /*4f780*/  HMMA.1688.F32.TF32 R84, R72.reuse, R10, R76 ;  /* 0x0000000a4854723c */ /* 0x048fe6000008104c */
[----:B------:R-:W-:Y:S04]  /*4f790*/  LDS R69, [R61+0x4a300] ;  /* 0x04a300003d457984 */ /* 0x000fe80000000800 */
[----:B------:R-:W1:Y:S01]  /*4f7a0*/  LDS R71, [R61+0x4b300] ;  /* 0x04b300003d477984 */ /* 0x000e620000000800 */
[C---:B------:R-:W-:Y:S08]  /*4f7b0*/  HMMA.1688.F32.TF32 R80, R72.reuse, R14, R244 ;  /* 0x0000000e4850723c */ /* 0x040ff000000810f4 */
[C---:B------:R-:W-:Y:S01]  /*4f7c0*/  HMMA.1688.F32.TF32 R76, R72.reuse, R18, R248 ;  /* 0x00000012484c723c */ /* 0x040fe200000810f8 */
        /* <DEDUP_REMOVED lines=142> */
[C---:B------:R-:W-:Y:S03]  /*500b0*/  HMMA.1688.F32.TF32 R92, R68.reuse, R22, R92 ;  /* 0x00000016445c723c */ /* 0x040fe6000008105c */
[----:B------:R-:W-:Y:S04]  /*500c0*/  LDS R100, [R252+0x4a380] ;  /* 0x04a38000fc647984 */ /* 0x000fe80000000800 */
[----:B------:R-:W-:Y:S01]  /*500d0*/  LDS R102, [R252+0x4b380] ;  /* 0x04b38000fc667984 */ /* 0x000fe20000000800 */
[C---:B------:R-:W-:Y:S03]  /*500e0*/  HMMA.1688.F32.TF32 R88, R68.reuse, R26, R88 ;  /* 0x0000001a4458723c */ /* 0x040fe60000081058 */
[----:B------:R-:W-:Y:S04]  /*500f0*/  LDS R101, [R61+0x4a380] ;  /* 0x04a380003d657984 */ /* 0x000fe80000000800 */
[----:B------:R-:W2:Y:S04]  /*50100*/  LDS R103, [R61+0x4b380] ;  /* 0x04b380003d677984 */ /* 0x000ea80000000800 */
[----:B------:R-:W-:Y:S04]  /*50110*/  STL.64 [R1+0x410], R108 ;  /* 0x0004106c01007387 */ /* 0x000fe80000100a00 */
[----:B------:R3:W-:Y:S01]  /*50120*/  STL.64 [R1+0x418], R110 ;  /* 0x0004186e01007387 */ /* 0x0007e20000100a00 */
[C---:B------:R-:W-:Y:S08]  /*50130*/  HMMA.1688.F32.TF32 R84, R68.reuse, R30, R84 ;  /* 0x0000001e4454723c */ /* 0x040ff00000081054 */
[C---:B---3--:R-:W-:Y:S08]  /*50140*/  HMMA.1688.F32.TF32 R108, R68.reuse, R10, R104 ;  /* 0x0000000a446c723c */ /* 0x048ff00000081068 */
[C---:B------:R-:W-:Y:S08]  /*50150*/  HMMA.1688.F32.TF32 R104, R68.reuse, R14, R236 ;  /* 0x0000000e4468723c */ /* 0x040ff000000810ec */
[C---:B------:R-:W-:Y:S07]  /*50160*/  HMMA.1688.F32.TF32 R80, R68.reuse, R34, R80 ;  /* 0x000000224450723c */ /* 0x040fee0000081050 */
        /* <DEDUP_REMOVED lines=15> */
[C---:B---3--:R-:W-:Y:S08]  /*50260*/  HMMA.1688.F32.TF32 R84, R68.reuse, R42, R244 ;  /* 0x0000002a4454723c */ /* 0x048ff000000810f4 */
[----:B----4-:R-:W-:Y:S01]  /*50270*/  HMMA.1688.F32.TF32 R80, R68, R46, R248 ;  /* 0x0000002e4450723c */ /* 0x010fe200000810f8 */
[----:B------:R3:W-:Y:S04]  /*50280*/  STL.64 [R1+0x15e0], R76 ;  /* 0x0015e04c01007387 */ /* 0x0007e80000100a00 */
[----:B------:R4:W-:Y:S04]  /*50290*/  STL.64 [R1+0x15e8], R78 ;  /* 0x0015e84e01007387 */ /* 0x0009e80000100a00 */
[----:B---3--:R-:W3:Y:S06]  /*502a0*/  LDL.LU R76, [R1+0x8a0] ;  /* 0x0008a000014c7983 */ /* 0x008eec0000300800 */
[----:B------:R-:W-:Y:S04]  /*502b0*/  STL.64 [R1+0x15d0], R84 ;  /* 0x0015d05401007387 */ /* 0x000fe80000100a00 */
[----:B------:R-:W-:Y:S04]  /*502c0*/  STL.64 [R1+0x15d8], R86 ;  /* 0x0015d85601007387 */ /* 0x000fe80000100a00 */
[----:B------:R1:W-:Y:S04]  /*502d0*/  STL.64 [R1+0x15c0], R80 ;  /* 0x0015c05001007387 */ /* 0x0003e80000100a00 */
[----:B------:R1:W-:Y:S04]  /*502e0*/  STL.64 [R1+0x15c8], R82 ;  /* 0x0015c85201007387 */ /* 0x0003e80000100a00 */
[----:B------:R-:W3:Y:S04]  /*502f0*/  LDL.LU R77, [R1+0x8a4] ;  /* 0x0008a400014d7983 */ /* 0x000ee80000300800 */
[----:B----4-:R-:W3:Y:S04]  /*50300*/  LDL.LU R78, [R1+0x8a8] ;  /* 0x0008a800014e7983 */ /* 0x010ee80000300800 */
[----:B------:R-:W3:Y:S04]  /*50310*/  LDL.LU R79, [R1+0x8ac] ;  /* 0x0008ac00014f7983 */ /* 0x000ee80000300800 */
[----:B-1----:R-:W4:Y:S04]  /*50320*/  LDL.LU R80, [R1+0x900] ;  /* 0x0009000001507983 */ /* 0x002f280000300800 */
        /* <DEDUP_REMOVED lines=104> */
[----:B------:R-:W-:Y:S08]  /*509b0*/  HMMA.1688.F32.TF32 R152, R72, R6, R152 ;  /* 0x000000064898723c */ /* 0x000ff00000081098 */
[C---:B------:R-:W-:Y:S08]  /*509c0*/  HMMA.1688.F32.TF32 R156, R68.reuse, R66, R156 ;  /* 0x00000042449c723c */ /* 0x040ff0000008109c */
[C---:B------:R-:W-:Y:S08]  /*509d0*/  HMMA.1688.F32.TF32 R160, R68.reuse, R62, R160 ;  /* 0x0000003e44a0723c */ /* 0x040ff000000810a0 */
[C---:B------:R-:W-:Y:S08]  /*509e0*/  HMMA.1688.F32.TF32 R168, R68.reuse, R54, R168 ;  /* 0x0000003644a8723c */ /* 0x040ff000000810a8 */
[C---:B------:R-:W-:Y:S08]  /*509f0*/  HMMA.1688.F32.TF32 R172, R68.reuse, R50, R172 ;  /* 0x0000003244ac723c */ /* 0x040ff000000810ac */
[----:B------:R-:W-:Y:S08]  /*50a00*/  HMMA.1688.F32.TF32 R164, R68, R58, R164 ;  /* 0x0000003a44a4723c */ /* 0x000ff000000810a4 */
[C---:B------:R-:W-:Y:S07]  /*50a10*/  HMMA.1688.F32.TF32 R68, R72.reuse, R10, R148 ;  /* 0x0000000a4844723c */ /* 0x040fee0000081094 */
        /* <DEDUP_REMOVED lines=14> */
[----:B------:R1:W-:Y:S01]  /*50b00*/  STL.64 [R1+0x3e8], R70 ;  /* 0x0003e84601007387 */ /* 0x0003e20000100a00 */
[----:B------:R-:W-:Y:S01]  /*50b10*/  HMMA.1688.F32.TF32 R132, R72, R26, R132 ;  /* 0x0000001a4884723c */ /* 0x000fe20000081084 */
[----:B------:R-:W-:-:S02]  /*50b20*/  IMAD.MOV.U32 R250, RZ, RZ, R2 ;  /* 0x000000fffffa7224 */ /* 0x000fc400078e0002 */
[----:B------:R-:W-:Y:S01]  /*50b30*/  IMAD.MOV.U32 R251, RZ, RZ, R0 ;  /* 0x000000fffffb7224 */ /* 0x000fe200078e0000 */
[----:B------:R-:W-:Y:S04]  /*50b40*/  LDS R165, [R3+0x4c000] ;  /* 0x04c0000003a57984 */ /* 0x000fe80000000800 */
[C---:B------:R-:W-:Y:S01]  /*50b50*/  HMMA.1688.F32.TF32 R116, R72.reuse, R42, R116 ;  /* 0x0000002a4874723c */ /* 0x040fe20000081074 */
[----:B------:R-:W-:Y:S07]  /*50b60*/  LDS R167, [R3+0x4d000] ;  /* 0x04d0000003a77984 */ /* 0x000fee0000000800 */
[C---:B-1----:R-:W-:Y:S01]  /*50b70*/  HMMA.1688.F32.TF32 R68, R72.reuse, R22, R136 ;  /* 0x000000164844723c */ /* 0x042fe20000081088 */
[----:B------:R-:W-:Y:S04]  /*50b80*/  STL.64 [R1+0x3d0], R144 ;  /* 0x0003d09001007387 */ /* 0x000fe80000100a00 */
[----:B------:R-:W-:Y:S04]  /*50b90*/  STL.64 [R1+0x3d8], R146 ;  /* 0x0003d89201007387 */ /* 0x000fe80000100a00 */
[----:B------:R-:W-:Y:S04]  /*50ba0*/  STL.64 [R1+0x3c0], R140 ;  /* 0x0003c08c01007387 */ /* 0x000fe80000100a00 */
[----:B------:R-:W-:Y:S10]  /*50bb0*/  STL.64 [R1+0x3c8], R142 ;  /* 0x0003c88e01007387 */ /* 0x000ff40000100a00 */
        /* <DEDUP_REMOVED lines=24> */
[----:B------:R-:W-:Y:S07]  /*50d40*/  HMMA.1688.F32.TF32 R72, R72, R66, R92 ;  /* 0x000000424848723c */ /* 0x000fee000008105c */
        /* <DEDUP_REMOVED lines=12> */
[----:B------:R-:W-:Y:S04]  /*50e10*/  STL.64 [R1+0x2b0], R84 ;  /* 0x0002b05401007387 */ /* 0x000fe80000100a00 */
[----:B------:R-:W-:Y:S10]  /*50e20*/  STL.64 [R1+0x2b8], R86 ;  /* 0x0002b85601007387 */ /* 0x000ff40000100a00 */
[----:B------:R-:W-:Y:S04]  /*50e30*/  STL.64 [R1+0x230], R72 ;  /* 0x0002304801007387 */ /* 0x000fe80000100a00 */
[----:B------:R-:W-:Y:S04]  /*50e40*/  STL.64 [R1+0x238], R74 ;  /* 0x0002384a01007387 */ /* 0x000fe80000100a00 */
[----:B------:R1:W-:Y:S01]  /*50e50*/  STL.64 [R1+0x110], R68 ;  /* 0x0001104401007387 */ /* 0x0003e20000100a00 */
[----:B------:R-:W-:-:S02]  /*50e60*/  IMAD.MOV.U32 R2, RZ, RZ, R70 ;  /* 0x000000ffff027224 */ /* 0x000fc400078e0046 */
[----:B------:R-:W-:Y:S02]  /*50e70*/  IMAD.MOV.U32 R0, RZ, RZ, R71 ;  /* 0x000000ffff007224 */ /* 0x000fe400078e0047 */
[C---:B-1----:R-:W-:Y:S03]  /*50e80*/  HMMA.1688.F32.TF32 R68, R100.reuse, R22, R244 ;  /* 0x000000166444723c */ /* 0x042fe600000810f4 */
[----:B------:R1:W-:Y:S04]  /*50e90*/  STL [R1+0x2b44], R0 ;  /* 0x002b440001007387 */ /* 0x0003e80000100800 */
[----:B------:R-:W-:Y:S11]  /*50ea0*/  STL [R1+0x2b40], R2 ;  /* 0x002b400201007387 */ /* 0x000ff60000100800 */
[----:B------:R-:W-:Y:S05]  /*50eb0*/  @!UPT UIADD3 URZ, URZ, URZ, URZ ;  /* 0x0000003f3f3ff290 */ /* 0x000fea000fffe03f */
[----:B------:R-:W-:Y:S04]  /*50ec0*/  STL.64 [R1], R68 ;  /* 0x0000004401007387 */ /* 0x000fe80000100a00 */
[----:B------:R2:W-:Y:S04]  /*50ed0*/  STL.64 [R1+0x8], R70 ;  /* 0x0000084601007387 */ /* 0x0005e80000100a00 */
        /* <DEDUP_REMOVED lines=20> */
[C---:B------:R-:W-:Y:S03]  /*51020*/  HMMA.1688.F32.TF32 R248, R100.reuse, R26, R248 ;  /* 0x0000001a64f8723c */ /* 0x040fe600000810f8 */
[----:B------:R-:W2:Y:S04]  /*51030*/  LDL.LU R84, [R1+0x6f0] ;  /* 0x0006f00001547983 */ /* 0x000ea80000300800 */
[----:B------:R-:W2:Y:S04]  /*51040*/  LDL.LU R85, [R1+0x6f4] ;  /* 0x0006f40001557983 */ /* 0x000ea80000300800 */
[----:B------:R-:W2:Y:S04]  /*51050*/  LDL.LU R86, [R1+0x6f8] ;  /* 0x0006f80001567983 */ /* 0x000ea80000300800 */
[----:B------:R-:W2:Y:S08]  /*51060*/  LDL.LU R87, [R1+0x6fc] ;  /* 0x0006fc0001577983 */ /* 0x000eb00000300800 */
[----:B------:R-:W-:Y:S04]  /*51070*/  STL.64 [R1+0x29d8], R250 ;  /* 0x0029d8fa01007387 */ /* 0x000fe80000100a00 */
[----:B------:R-:W-:Y:S04]  /*51080*/  STL.64 [R1+0x29d0], R248 ;  /* 0x0029d0f801007387 */ /* 0x000fe80000100a00 */
[----:B-1----:R-:W2:Y:S01]  /*51090*/  LDL R0, [R1+0x824] ;  /* 0x0008240001007983 */ /* 0x002ea20000100800 */
[C---:B---3--:R-:W-:Y:S08]  /*510a0*/  HMMA.1688.F32.TF32 R72, R100.reuse, R38, R104 ;  /* 0x000000266448723c */ /* 0x048ff00000081068 */
[C---:B----4-:R-:W-:Y:S08]  /*510b0*/  HMMA.1688.F32.TF32 R244, R100.reuse, R30, R244 ;  /* 0x0000001e64f4723c */ /* 0x050ff000000810f4 */
[C---:B--2---:R-:W-:Y:S08]  /*510c0*/  HMMA.1688.F32.TF32 R68, R100.reuse, R34, R108 ;  /* 0x000000226444723c */ /* 0x044ff0000008106c */
[C---:B------:R-:W-:Y:S07]  /*510d0*/  HMMA.1688.F32.TF32 R76, R100.reuse, R42, R76 ;  /* 0x0000002a644c723c */ /* 0x040fee000008104c */
        /* <DEDUP_REMOVED lines=11> */
[----:B------:R-:W2:Y:S01]  /*51190*/  LDL.LU R65, [R1+0x828] ;  /* 0x0008280001417983 */ /* 0x000ea20000300800 */
[----:B------:R-:W-:Y:S01]  /*511a0*/  IMAD.MOV.U32 R92, RZ, RZ, R57 ;  /* 0x000000ffff5c7224 */ /* 0x000fe200078e0039 */
        /* <DEDUP_REMOVED lines=15> */
[C---:B------:R-:W-:Y:S01]  /*512a0*/  HMMA.1688.F32.TF32 R84, R100.reuse, R50, R84 ;  /* 0x000000326454723c */ /* 0x040fe20000081054 */
[----:B------:R-:W-:Y:S04]  /*512b0*/  LDS R164, [R0+0x4c000] ;  /* 0x04c0000000a47984 */ /* 0x000fe80000000800 */
[----:B------:R-:W-:Y:S03]  /*512c0*/  LDS R166, [R0+0x4d000] ;  /* 0x04d0000000a67984 */ /* 0x000fe60000000800 */
[C---:B------:R-:W-:Y:S08]  /*512d0*/  HMMA.1688.F32.TF32 R88, R100.reuse, R54, R88 ;  /* 0x000000366458723c */ /* 0x040ff00000081058 */
[C---:B------:R-:W-:Y:S08]  /*512e0*/  HMMA.1688.F32.TF32 R92, R100.reuse, R58, R92 ;  /* 0x0000003a645c723c */ /* 0x040ff0000008105c */
[C---:B------:R-:W-:Y:S08]  /*512f0*/  HMMA.1688.F32.TF32 R96, R100.reuse, R62, R96 ;  /* 0x0000003e6460723c */ /* 0x040ff00000081060 */
[----:B------:R-:W-:Y:S07]  /*51300*/  HMMA.1688.F32.TF32 R100, R100, R66, R236 ;  /* 0x000000426464723c */ /* 0x000fee00000810ec */
        /* <DEDUP_REMOVED lines=10> */
[----:B------:R-:W-:Y:S02]  /*513b0*/  IMAD.MOV.U32 R110, RZ, RZ, R21 ;  /* 0x000000ffff6e7224 */ /* 0x000fe400078e0015 */
[----:B------:R-:W-:Y:S01]  /*513c0*/  IMAD.MOV.U32 R111, RZ, RZ, R20 ;  /* 0x000000ffff6f7224 */ /* 0x000fe200078e0014 */
[----:B------:R-:W-:Y:S04]  /*513d0*/  STL.64 [R1+0x2a38], R86 ;  /* 0x002a385601007387 */ /* 0x000fe80000100a00 */
[----:B------:R-:W-:Y:S04]  /*513e0*/  STL.64 [R1+0x2a30], R84 ;  /* 0x002a305401007387 */ /* 0x000fe80000100a00 */
[----:B------:R-:W-:Y:S04]  /*513f0*/  STL.64 [R1+0x2a48], R90 ;  /* 0x002a485a01007387 */ /* 0x000fe80000100a00 */
[----:B------:R-:W-:Y:S04]  /*51400*/  STL.64 [R1+0x2a40], R88 ;  /* 0x002a405801007387 */ /* 0x000fe80000100a00 */
[----:B------:R-:W3:Y:S04]  /*51410*/  LDL R2, [R1+0x820] ;  /* 0x0008200001027983 */ /* 0x000ee80000100800 */
[----:B------:R-:W-:Y:S04]  /*51420*/  STL.64 [R1+0x2a58], R94 ;  /* 0x002a585e01007387 */ /* 0x000fe80000100a00 */
[----:B------:R-:W-:Y:S04]  /*51430*/  STL.64 [R1+0x2a50], R92 ;  /* 0x002a505c01007387 */ /* 0x000fe80000100a00 */
[----:B------:R-:W-:Y:S04]  /*51440*/  STL.64 [R1+0x2a68], R98 ;  /* 0x002a686201007387 */ /* 0x000fe80000100a00 */
[----:B------:R-:W-:Y:S04]  /*51450*/  STL.64 [R1+0x2a60], R96 ;  /* 0x002a606001007387 */ /* 0x000fe80000100a00 */
[----:B------:R-:W-:Y:S04]  /*51460*/  STL.64 [R1+0x2a78], R102 ;  /* 0x002a786601007387 */ /* 0x000fe80000100a00 */
[----:B------:R-:W-:Y:S04]  /*51470*/  STL.64 [R1+0x2a70], R100 ;  /* 0x002a706401007387 */ /* 0x000fe80000100a00 */
[----:B--2---:R-:W1:Y:S04]  /*51480*/  LDSM.16.M88.4 R4, [R65+0x80] ;  /* 0x000080004104783b */ /* 0x004e680000000200 */
[----:B------:R-:W2:Y:S04]  /*51490*/  LDSM.16.M88.4 R8, [R65+0x2080] ;  /* 0x002080004108783b */ /* 0x000ea80000000200 */
[----:B------:R-:W4:Y:S04]  /*514a0*/  LDSM.16.M88.4 R12, [R65+0x4080] ;  /* 0x00408000410c783b */ /* 0x000f280000000200 */
[----:B------:R-:W-:Y:S04]  /*514b0*/  LDSM.16.M88.4 R16, [R65+0x6080] ;  /* 0x006080004110783b */ /* 0x000fe80000000200 */
[----:B------:R-:W-:Y:S04]  /*514c0*/  LDSM.16.M88.4 R20, [R65+0x8080] ;  /* 0x008080004114783b */ /* 0x000fe80000000200 */
[----:B------:R-:W-:Y:S04]  /*514d0*/  LDSM.16.M88.4 R24, [R65+0xa080] ;  /* 0x00a080004118783b */ /* 0x000fe80000000200 */
[----:B------:R-:W-:Y:S04]  /*514e0*/  LDSM.16.M88.4 R28, [R65+0xc080] ;  /* 0x00c08000411c783b */ /* 0x000fe80000000200 */
[----:B------:R-:W-:Y:S04]  /*514f0*/  LDSM.16.M88.4 R32, [R65+0xe080] ;  /* 0x00e080004120783b */ /* 0x000fe80000000200 */
[----:B------:R-:W-:Y:S04]  /*51500*/  LDSM.16.M88.4 R36, [R65+0x10080] ;  /* 0x010080004124783b */ /* 0x000fe80000000200 */
[----:B------:R-:W-:Y:S01]  /*51510*/  LDSM.16.M88.4 R40, [R65+0x12080] ;  /* 0x012080004128783b */ /* 0x000fe20000000200 */
[C---:B-1----:R-:W-:Y:S03]  /*51520*/  HMMA.1688.F32.TF32 R104, R164.reuse, R4, R104 ;  /* 0x00000004a468723c */ /* 0x042fe60000081068 */
[----:B------:R-:W-:Y:S04]  /*51530*/  LDSM.16.M88.4 R44, [R65+0x14080] ;  /* 0x01408000412c783b */ /* 0x000fe80000000200 */
[----:B------:R-:W-:Y:S01]  /*51540*/  LDSM.16.M88.4 R48, [R65+0x16080] ;  /* 0x016080004130783b */ /* 0x000fe20000000200 */
[C---:B--2---:R-:W-:Y:S03]  /*51550*/  HMMA.1688.F32.TF32 R108, R164.reuse, R8, R108 ;  /* 0x00000008a46c723c */ /* 0x044fe6000008106c */
[----:B------:R-:W1:Y:S04]  /*51560*/  LDSM.16.M88.4 R52, [R65+0x18080] ;  /* 0x018080004134783b */ /* 0x000e680000000200 */
[----:B------:R-:W2:Y:S04]  /*51570*/  LDSM.16.M88.4 R56, [R65+0x1a080] ;  /* 0x01a080004138783b */ /* 0x000ea80000000200 */
[----:B------:R-:W-:Y:S01]  /*51580*/  LDSM.16.M88.4 R60, [R65+0x1c080] ;  /* 0x01c08000413c783b */ /* 0x000fe20000000200 */
[C---:B----4-:R-:W-:Y:S03]  /*51590*/  HMMA.1688.F32.TF32 R112, R164.reuse, R12, R236 ;  /* 0x0000000ca470723c */ /* 0x050fe600000810ec */
[----:B------:R-:W-:Y:S04]  /*515a0*/  LDSM.16.M88.4 R64, [R65+0x1e080] ;  /* 0x01e080004140783b */ /* 0x000fe80000000200 */
[----:B------:R-:W-:Y:S04]  /*515b0*/  STL.64 [R1+0x2a88], R106 ;  /* 0x002a886a01007387 */ /* 0x000fe80000100a00 */
[----:B------:R-:W-:Y:S04]  /*515c0*/  STL.64 [R1+0x2a80], R104 ;  /* 0x002a806801007387 */ /* 0x000fe80000100a00 */
[----:B------:R-:W-:Y:S04]  /*515d0*/  STL.64 [R1+0x2a98], R110 ;  /* 0x002a986e01007387 */ /* 0x000fe80000100a00 */
[----:B------:R-:W-:Y:S04]  /*515e0*/  STL.64 [R1+0x2a90], R108 ;  /* 0x002a906c01007387 */ /* 0x000fe80000100a00 */
        /* <DEDUP_REMOVED lines=44> */
[----:B------:R-:W-:Y:S04]  /*518b0*/  STL.64 [R1+0x2aa8], R114 ;  /* 0x002aa87201007387 */ /* 0x000fe80000100a00 */
[----:B------:R-:W-:Y:S04]  /*518c0*/  STL.64 [R1+0x2aa0], R112 ;  /* 0x002aa07001007387 */ /* 0x000fe80000100a00 */
[----:B---3--:R-:W-:Y:S04]  /*518d0*/  LDS R229, [R2+0x4c000] ;  /* 0x04c0000002e57984 */ /* 0x008fe80000000800 */
[----:B------:R-:W3:Y:S01]  /*518e0*/  LDS R231, [R2+0x4d000] ;  /* 0x04d0000002e77984 */ /* 0x000ee20000000800 */
[C---:B-1----:R-:W-:Y:S08]  /*518f0*/  HMMA.1688.F32.TF32 R152, R164.reuse, R52, R152 ;  /* 0x00000034a498723c */ /* 0x042ff00000081098 */
[C---:B----4-:R-:W-:Y:S08]  /*51900*/  HMMA.1688.F32.TF32 R136, R164.reuse, R36, R136 ;  /* 0x00000024a488723c */ /* 0x050ff00000081088 */
[C---:B--2---:R-:W-:Y:S08]  /*51910*/  HMMA.1688.F32.TF32 R120, R164.reuse, R20, R120 ;  /* 0x00000014a478723c */ /* 0x044ff00000081078 */
        /* <DEDUP_REMOVED lines=38> */
[----:B------:R-:W4:Y:S01]  /*51b80*/  LDL.LU R191, [R1+0x146c] ;  /* 0x00146c0001bf7983 */ /* 0x000f220000300800 */
        /* <DEDUP_REMOVED lines=43> */
[----:B---3--:R-:W-:Y:S08]  /*51e40*/  HMMA.1688.F32.TF32 R204, R228, R40, R204 ;  /* 0x00000028e4cc723c */ /* 0x008ff000000810cc */
[----:B--2---:R-:W-:Y:S11]  /*51e50*/  HMMA.1688.F32.TF32 R160, R164, R60, R160 ;  /* 0x0000003ca4a0723c */ /* 0x004ff600000810a0 */
[----:B------:R-:W-:Y:S11]  /*51e60*/  @!UPT UIADD3 URZ, URZ, URZ, URZ ;  /* 0x0000003f3f3ff290 */ /* 0x000ff6000fffe03f */
[----:B------:R-:W-:Y:S01]  /*51e70*/  @!UPT UIADD3 URZ, URZ, URZ, URZ ;  /* 0x0000003f3f3ff290 */ /* 0x000fe2000fffe03f */
        /* <DEDUP_REMOVED lines=10> */
[----:B------:R-:W-:Y:S04]  /*51f20*/  STL [R1+0x28fc], R204 ;  /* 0x0028fccc01007387 */ /* 0x000fe80000100800 */
[----:B------:R-:W-:Y:S04]  /*51f30*/  STL [R1+0x28f8], R205 ;  /* 0x0028f8cd01007387 */ /* 0x000fe80000100800 */
[----:B------:R-:W-:Y:S04]  /*51f40*/  STL [R1+0x28f4], R206 ;  /* 0x0028f4ce01007387 */ /* 0x000fe80000100800 */
[----:B------:R-:W-:Y:S04]  /*51f50*/  STL [R1+0x28f0], R207 ;  /* 0x0028f0cf01007387 */ /* 0x000fe80000100800 */
        /* <DEDUP_REMOVED lines=8> */
[C---:B----4-:R-:W-:Y:S11]  /*51fe0*/  HMMA.1688.F32.TF32 R208, R228.reuse, R44, R208 ;  /* 0x0000002ce4d0723c */ /* 0x050ff600000810d0 */
[----:B------:R-:W-:Y:S11]  /*51ff0*/  @!UPT UIADD3 URZ, URZ, URZ, URZ ;  /* 0x0000003f3f3ff290 */ /* 0x000ff6000fffe03f */
[----:B------:R-:W-:Y:S01]  /*52000*/  @!UPT UIADD3 URZ, URZ, URZ, URZ ;  /* 0x0000003f3f3ff290 */ /* 0x000fe2000fffe03f */
[----:B------:R-:W-:Y:S04]  /*52010*/  STL [R1+0x290c], R208 ;  /* 0x00290cd001007387 */ /* 0x000fe80000100800 */
[----:B------:R-:W-:Y:S04]  /*52020*/  STL [R1+0x2908], R209 ;  /* 0x002908d101007387 */ /* 0x000fe80000100800 */
[----:B------:R-:W-:Y:S04]  /*52030*/  STL [R1+0x2904], R210 ;  /* 0x002904d201007387 */ /* 0x000fe80000100800 */
[----:B------:R-:W-:Y:S04]  /*52040*/  STL [R1+0x2900], R211 ;  /* 0x002900d301007387 */ /* 0x000fe80000100800 */
[----:B------:R-:W4:Y:S04]  /*52050*/  LDL.LU R232, [R1+0x1070] ;  /* 0x0010700001e87983 */ /* 0x000f280000300800 */
[----:B------:R-:W4:Y:S04]  /*52060*/  LDL.LU R233, [R1+0x1074] ;  /* 0x0010740001e97983 */ /* 0x000f280000300800 */
[----:B------:R-:W4:Y:S04]  /*52070*/  LDL.LU R234, [R1+0x1078] ;  /* 0x0010780001ea7983 */ /* 0x000f280000300800 */
[----:B------:R-:W4:Y:S01]  /*52080*/  LDL.LU R235, [R1+0x107c] ;  /* 0x00107c0001eb7983 */ /* 0x000f220000300800 */
[C---:B--2---:R-:W-:Y:S11]  /*52090*/  HMMA.1688.F32.TF32 R212, R228.reuse, R48, R212 ;  /* 0x00000030e4d4723c */ /* 0x044ff600000810d4 */
[----:B------:R-:W-:Y:S11]  /*520a0*/  @!UPT UIADD3 URZ, URZ, URZ, URZ ;  /* 0x0000003f3f3ff290 */ /* 0x000ff6000fffe03f */
[----:B------:R-:W-:Y:S01]  /*520b0*/  @!UPT UIADD3 URZ, URZ, URZ, URZ ;  /* 0x0000003f3f3ff290 */ /* 0x000fe2000fffe03f */
[----:B------:R-:W-:Y:S04]  /*520c0*/  STL [R1+0x2918], R212 ;  /* 0x002918d401007387 */ /* 0x000fe80000100800 */
[----:B------:R-:W-:Y:S04]  /*520d0*/  STL [R1+0x2914], R213 ;  /* 0x002914d501007387 */ /* 0x000fe80000100800 */
[----:B------:R-:W-:Y:S04]  /*520e0*/  STL [R1+0x2910], R214 ;  /* 0x002910d601007387 */ /* 0x000fe80000100800 */
[----:B------:R-:W-:Y:S04]  /*520f0*/  STL [R1+0x28ec], R215 ;  /* 0x0028ecd701007387 */ /* 0x000fe80000100800 */
        /* <DEDUP_REMOVED lines=8> */
[C---:B---3--:R-:W-:Y:S08]  /*52180*/  HMMA.1688.F32.TF32 R216, R228.reuse, R52, R216 ;  /* 0x00000034e4d8723c */ /* 0x048ff000000810d8 */
[----:B------:R-:W-:Y:S11]  /*52190*/  HMMA.1688.F32.TF32 R220, R228, R56, R220 ;  /* 0x00000038e4dc723c */ /* 0x000ff600000810dc */
[----:B------:R-:W-:Y:S04]  /*521a0*/  @!UPT UIADD3 URZ, URZ, URZ, URZ ;  /* 0x0000003f3f3ff290 */ /* 0x000fe8000fffe03f */
        /* <DEDUP_REMOVED lines=8> */
[----:B------:R-:W3:Y:S04]  /*52230*/  LDL.LU R240, [R1+0x13a0] ;  /* 0x0013a00001f07983 */ /* 0x000ee80000300800 */
[----:B------:R-:W3:Y:S04]  /*52240*/  LDL.LU R241, [R1+0x13a4] ;  /* 0x0013a40001f17983 */ /* 0x000ee80000300800 */
[----:B------:R-:W3:Y:S04]  /*52250*/  LDL.LU R242, [R1+0x13a8] ;  /* 0x0013a80001f27983 */ /* 0x000ee80000300800 */
[----:B------:R-:W3:Y:S01]  /*52260*/  LDL.LU R243, [R1+0x13ac] ;  /* 0x0013ac0001f37983 */ /* 0x000ee20000300800 */
[----:B------:R-:W-:Y:S03]  /*52270*/  HMMA.1688.F32.TF32 R164, R164, R64, R236 ;  /* 0x00000040a4a4723c */ /* 0x000fe600000810ec */
[----:B------:R-:W-:Y:S04]  /*52280*/  LDS R236, [R0+0x4c080] ;  /* 0x04c0800000ec7984 */ /* 0x000fe80000000800 */
[----:B------:R-:W-:Y:S04]  /*52290*/  LDS R238, [R0+0x4d080] ;  /* 0x04d0800000ee7984 */ /* 0x000fe80000000800 */
[----:B------:R-:W-:Y:S04]  /*522a0*/  LDS R237, [R3+0x4c080] ;  /* 0x04c0800003ed7984 */ /* 0x000fe80000000800 */
[----:B------:R-:W2:Y:S01]  /*522b0*/  LDS R239, [R3+0x4d080] ;  /* 0x04d0800003ef7984 */ /* 0x000ea20000000800 */
        /* <DEDUP_REMOVED lines=10> */
[----:B----4-:R-:W-:Y:S01]  /*52360*/  HMMA.1688.F32.TF32 R228, R228, R64, R232 ;  /* 0x00000040e4e4723c */ /* 0x010fe200000810e8 */
[----:B------:R-:W-:Y:S04]  /*52370*/  STL [R1+0x2938], R224 ;  /* 0x002938e001007387 */ /* 0x000fe80000100800 */
[----:B------:R-:W-:Y:S04]  /*52380*/  STL [R1+0x2934], R225 ;  /* 0x002934e101007387 */ /* 0x000fe80000100800 */
[----:B------:R-:W-:Y:S04]  /*52390*/  STL [R1+0x2930], R226 ;  /* 0x002930e201007387 */ /* 0x000fe80000100800 */
[----:B------:R-:W-:Y:S04]  /*523a0*/  STL [R1+0x28dc], R227 ;  /* 0x0028dce301007387 */ /* 0x000fe80000100800 */
[----:B------:R-:W4:Y:S04]  /*523b0*/  LDL.LU R248, [R1+0x1390] ;  /* 0x0013900001f87983 */ /* 0x000f280000300800 */
[----:B------:R-:W4:Y:S04]  /*523c0*/  LDL.LU R249, [R1+0x1394] ;  /* 0x0013940001f97983 */ /* 0x000f280000300800 */
[----:B------:R-:W4:Y:S04]  /*523d0*/  LDL.LU R250, [R1+0x1398] ;  /* 0x0013980001fa7983 */ /* 0x000f280000300800 */
[----:B------:R-:W4:Y:S04]  /*523e0*/  LDL.LU R251, [R1+0x139c] ;  /* 0x00139c0001fb7983 */ /* 0x000f280000300800 */
[----:B------:R-:W-:Y:S04]  /*523f0*/  STL [R1+0x2948], R228 ;  /* 0x002948e401007387 */ /* 0x000fe80000100800 */
[----:B------:R-:W-:Y:S04]  /*52400*/  STL [R1+0x2944], R229 ;  /* 0x002944e501007387 */ /* 0x000fe80000100800 */
[----:B------:R-:W-:Y:S04]  /*52410*/  STL [R1+0x2940], R230 ;  /* 0x002940e601007387 */ /* 0x000fe80000100800 */
[----:B------:R-:W-:Y:S04]  /*52420*/  STL [R1+0x293c], R231 ;  /* 0x00293ce701007387 */ /* 0x000fe80000100800 */
[----:B------:R-:W-:Y:S04]  /*52430*/  LDS R232, [R252+0x4c080] ;  /* 0x04c08000fce87984 */ /* 0x000fe80000000800 */
[----:B------:R-:W-:Y:S04]  /*52440*/  LDS R234, [R252+0x4d080] ;  /* 0x04d08000fcea7984 */ /* 0x000fe80000000800 */
[----:B------:R-:W-:Y:S04]  /*52450*/  LDS R233, [R2+0x4c080] ;  /* 0x04c0800002e97984 */ /* 0x000fe80000000800 */
[----:B------:R-:W1:Y:S01]  /*52460*/  LDS R235, [R2+0x4d080] ;  /* 0x04d0800002eb7984 */ /* 0x000e620000000800 */
[C---:B--2---:R-:W-:Y:S08]  /*52470*/  HMMA.1688.F32.TF32 R72, R236.reuse, R4, R68 ;  /* 0x00000004ec48723c */ /* 0x044ff00000081044 */
[----:B------:R-:W-:Y:S11]  /*52480*/  HMMA.1688.F32.TF32 R68, R236, R8, R244 ;  /* 0x00000008ec44723c */ /* 0x000ff600000810f4 */
[----:B------:R-:W-:Y:S04]  /*52490*/  @!UPT UIADD3 URZ, URZ, URZ, URZ ;  /* 0x0000003f3f3ff290 */ /* 0x000fe8000fffe03f */
[----:B------:R-:W-:Y:S04]  /*524a0*/  STL.64 [R1+0x590], R72 ;  /* 0x0005904801007387 */ /* 0x000fe80000100a00 */
[----:B------:R3:W-:Y:S05]  /*524b0*/  STL.64 [R1+0x598], R74 ;  /* 0x0005984a01007387 */ /* 0x0007ea0000100a00 */
[----:B------:R-:W-:Y:S02]  /*524c0*/  IMAD.MOV.U32 R221, RZ, RZ, R68 ;  /* 0x000000ffffdd7224 */ /* 0x000fe400078e0044 */
[----:B------:R-:W-:Y:S01]  /*524d0*/  IMAD.MOV.U32 R216, RZ, RZ, R69 ;  /* 0x000000ffffd87224 */ /* 0x000fe200078e0045 */
[----:B------:R-:W2:Y:S01]  /*524e0*/  LDL.LU R68, [R1+0x1380] ;  /* 0x0013800001447983 */ /* 0x000ea20000300800 */
[----:B------:R-:W-:-:S02]  /*524f0*/  IMAD.MOV.U32 R217, RZ, RZ, R70 ;  /* 0x000000ffffd97224 */ /* 0x000fc400078e0046 */
[----:B------:R-:W-:Y:S01]  /*52500*/  IMAD.MOV.U32 R218, RZ, RZ, R71 ;  /* 0x000000ffffda7224 */ /* 0x000fe200078e0047 */
[----:B------:R-:W2:Y:S04]  /*52510*/  LDL.LU R69, [R1+0x1384] ;  /* 0x0013840001457983 */ /* 0x000ea80000300800 */
[----:B------:R-:W2:Y:S04]  /*52520*/  LDL.LU R70, [R1+0x1388] ;  /* 0x0013880001467983 */ /* 0x000ea80000300800 */
[----:B------:R-:W2:Y:S04]  /*52530*/  LDL.LU R71, [R1+0x138c] ;  /* 0x00138c0001477983 */ /* 0x000ea80000300800 */
[----:B------:R1:W-:Y:S04]  /*52540*/  STL [R1+0x2958], R218 ;  /* 0x002958da01007387 */ /* 0x0003e80000100800 */
[----:B------:R1:W-:Y:S04]  /*52550*/  STL [R1+0x2954], R217 ;  /* 0x002954d901007387 */ /* 0x0003e80000100800 */
[----:B------:R1:W-:Y:S04]  /*52560*/  STL [R1+0x2950], R216 ;  /* 0x002950d801007387 */ /* 0x0003e80000100800 */
[----:B------:R1:W-:Y:S01]  /*52570*/  STL [R1+0x294c], R221 ;  /* 0x00294cdd01007387 */ /* 0x0003e20000100800 */
[----:B---3--:R-:W-:Y:S03]  /*52580*/  HMMA.1688.F32.TF32 R72, R236, R12, R240 ;  /* 0x0000000cec48723c */ /* 0x008fe600000810f0 */
[----:B------:R-:W3:Y:S04]  /*52590*/  LDL.LU R240, [R1+0x630] ;  /* 0x0006300001f07983 */ /* 0x000ee80000300800 */
[----:B------:R-:W3:Y:S04]  /*525a0*/  LDL.LU R241, [R1+0x634] ;  /* 0x0006340001f17983 */ /* 0x000ee80000300800 */
[----:B------:R-:W3:Y:S04]  /*525b0*/  LDL.LU R242, [R1+0x638] ;  /* 0x0006380001f27983 */ /* 0x000ee80000300800 */
[----:B------:R-:W3:Y:S09]  /*525c0*/  LDL.LU R243, [R1+0x63c] ;  /* 0x00063c0001f37983 */ /* 0x000ef20000300800 */
[----:B------:R-:W-:-:S02]  /*525d0*/  IMAD.MOV.U32 R220, RZ, RZ, R75 ;  /* 0x000000ffffdc7224 */ /* 0x000fc400078e004b */
[----:B------:R-:W-:Y:S02]  /*525e0*/  IMAD.MOV.U32 R226, RZ, RZ, R74 ;  /* 0x000000ffffe27224 */ /* 0x000fe400078e004a */
[----:B------:R-:W-:Y:S02]  /*525f0*/  IMAD.MOV.U32 R225, RZ, RZ, R73 ;  /* 0x000000ffffe17224 */ /* 0x000fe400078e0049 */
[----:B------:R-:W-:Y:S01]  /*52600*/  IMAD.MOV.U32 R224, RZ, RZ, R72 ;  /* 0x000000ffffe07224 */ /* 0x000fe200078e0048 */
[----:B------:R1:W-:Y:S04]  /*52610*/  STL [R1+0x2968], R220 ;  /* 0x002968dc01007387 */ /* 0x0003e80000100800 */
[----:B------:R-:W-:Y:S04]  /*52620*/  STL [R1+0x2964], R226 ;  /* 0x002964e201007387 */ /* 0x000fe80000100800 */
[----:B------:R-:W-:Y:S04]  /*52630*/  STL [R1+0x2960], R225 ;  /* 0x002960e101007387 */ /* 0x000fe80000100800 */
        /* <DEDUP_REMOVED lines=9> */
[----:B------:R-:W4:Y:S09]  /*526d0*/  LDL.LU R251, [R1+0x66c] ;  /* 0x00066c0001fb7983 */ /* 0x000f320000300800 */
[----:B------:R-:W-:-:S02]  /*526e0*/  IMAD.MOV.U32 R208, RZ, RZ, R75 ;  /* 0x000000ffffd07224 */ /* 0x000fc400078e004b */
[----:B------:R-:W-:Y:S01]  /*526f0*/  IMAD.MOV.U32 R214, RZ, RZ, R74 ;  /* 0x000000ffffd67224 */ /* 0x000fe200078e004a */
[----:B------:R-:W-:Y:S01]  /*52700*/  MOV R212, R72 ;  /* 0x0000004800d47202 */ /* 0x000fe20000000f00 */
[----:B------:R-:W-:Y:S01]  /*52710*/  IMAD.MOV.U32 R213, RZ, RZ, R73 ;  /* 0x000000ffffd57224 */ /* 0x000fe200078e0049 */
        /* <DEDUP_REMOVED lines=10> */
[----:B------:R-:W-:Y:S01]  /*527c0*/  IMAD.MOV.U32 R228, RZ, RZ, R68 ;  /* 0x000000ffffe47224 */ /* 0x000fe200078e0044 */
[----:B------:R-:W-:Y:S04]  /*527d0*/  STL [R1+0x2988], R231 ;  /* 0x002988e701007387 */ /* 0x000fe80000100800 */
[----:B------:R-:W-:Y:S01]  /*527e0*/  STL [R1+0x2984], R230 ;  /* 0x002984e601007387 */ /* 0x000fe20000100800 */
[----:B---3--:R-:W-:Y:S03]  /*527f0*/  HMMA.1688.F32.TF32 R68, R236, R24, R240 ;  /* 0x00000018ec44723c */ /* 0x008fe600000810f0 */
[----:B------:R-:W-:Y:S04]  /*52800*/  STL [R1+0x2980], R229 ;  /* 0x002980e501007387 */ /* 0x000fe80000100800 */
[----:B------:R-:W-:Y:S04]  /*52810*/  STL [R1+0x297c], R228 ;  /* 0x00297ce401007387 */ /* 0x000fe80000100800 */
[----:B------:R-:W2:Y:S04]  /*52820*/  LDL.LU R240, [R1+0x1370] ;  /* 0x0013700001f07983 */ /* 0x000ea80000300800 */
[----:B------:R-:W2:Y:S04]  /*52830*/  LDL.LU R241, [R1+0x1374] ;  /* 0x0013740001f17983 */ /* 0x000ea80000300800 */
[----:B------:R-:W2:Y:S04]  /*52840*/  LDL.LU R242, [R1+0x1378] ;  /* 0x0013780001f27983 */ /* 0x000ea80000300800 */
[----:B------:R-:W2:Y:S01]  /*52850*/  LDL.LU R243, [R1+0x137c] ;  /* 0x00137c0001f37983 */ /* 0x000ea20000300800 */
[----:B-1----:R-:W-:-:S02]  /*52860*/  IMAD.MOV.U32 R218, RZ, RZ, R68 ;  /* 0x000000ffffda7224 */ /* 0x002fc400078e0044 */
[----:B------:R-:W-:Y:S02]  /*52870*/  IMAD.MOV.U32 R217, RZ, RZ, R69 ;  /* 0x000000ffffd97224 */ /* 0x000fe400078e0045 */
[----:B------:R-:W-:Y:S02]  /*52880*/  IMAD.MOV.U32 R216, RZ, RZ, R70 ;  /* 0x000000ffffd87224 */ /* 0x000fe400078e0046 */
[----:B------:R-:W-:Y:S02]  /*52890*/  IMAD.MOV.U32 R221, RZ, RZ, R71 ;  /* 0x000000ffffdd7224 */ /* 0x000fe400078e0047 */
[C---:B------:R-:W-:Y:S11]  /*528a0*/  HMMA.1688.F32.TF32 R68, R236.reuse, R28, R244 ;  /* 0x0000001cec44723c */ /* 0x040ff600000810f4 */
[----:B------:R-:W-:Y:S11]  /*528b0*/  @!UPT UIADD3 URZ, URZ, URZ, URZ ;  /* 0x0000003f3f3ff290 */ /* 0x000ff6000fffe03f */
[----:B------:R-:W-:Y:S02]  /*528c0*/  @!UPT UIADD3 URZ, URZ, URZ, URZ ;  /* 0x0000003f3f3ff290 */ /* 0x000fe4000fffe03f */
[----:B------:R-:W-:Y:S01]  /*528d0*/  IMAD.MOV.U32 R220, RZ, RZ, R68 ;  /* 0x000000ffffdc7224 */ /* 0x000fe200078e0044 */
[----:B------:R-:W-:Y:S01]  /*528e0*/  MOV R224, R71 ;  /* 0x0000004700e07202 */ /* 0x000fe20000000f00 */
[----:B------:R-:W-:Y:S02]  /*528f0*/  IMAD.MOV.U32 R226, RZ, RZ, R69 ;  /* 0x000000ffffe27224 */ /* 0x000fe400078e0045 */
[----:B------:R-:W-:Y:S01]  /*52900*/  IMAD.MOV.U32 R225, RZ, RZ, R70 ;  /* 0x000000ffffe17224 */ /* 0x000fe200078e0046 */
[----:B------:R1:W-:Y:S04]  /*52910*/  STL [R1+0x2998], R221 ;  /* 0x002998dd01007387 */ /* 0x0003e80000100800 */
[----:B------:R-:W-:Y:S04]  /*52920*/  STL [R1+0x2994], R216 ;  /* 0x002994d801007387 */ /* 0x000fe80000100800 */
[----:B------:R3:W-:Y:S04]  /*52930*/  STL [R1+0x2990], R217 ;  /* 0x002990d901007387 */ /* 0x0007e80000100800 */
[----:B------:R1:W-:Y:S04]  /*52940*/  STL [R1+0x298c], R218 ;  /* 0x00298cda01007387 */ /* 0x0003e80000100800 */
[----:B------:R1:W-:Y:S04]  /*52950*/  STL [R1+0x29a8], R224 ;  /* 0x0029a8e001007387 */ /* 0x0003e80000100800 */
[----:B------:R1:W-:Y:S01]  /*52960*/  STL [R1+0x29a4], R225 ;  /* 0x0029a4e101007387 */ /* 0x0003e20000100800 */
[----:B----4-:R-:W-:Y:S03]  /*52970*/  HMMA.1688.F32.TF32 R68, R236, R32, R248 ;  /* 0x00000020ec44723c */ /* 0x010fe600000810f8 */
[----:B------:R4:W-:Y:S04]  /*52980*/  STL [R1+0x29a0], R226 ;  /* 0x0029a0e201007387 */ /* 0x0009e80000100800 */
[----:B------:R1:W-:Y:S04]  /*52990*/  STL [R1+0x299c], R220 ;  /* 0x00299cdc01007387 */ /* 0x0003e80000100800 */
[----:B------:R-:W3:Y:S04]  /*529a0*/  LDL.LU R76, [R1+0x1350] ;  /* 0x00135000014c7983 */ /* 0x000ee80000300800 */
[----:B------:R-:W3:Y:S04]  /*529b0*/  LDL.LU R77, [R1+0x1354] ;  /* 0x00135400014d7983 */ /* 0x000ee80000300800 */
[----:B------:R-:W3:Y:S04]  /*529c0*/  LDL.LU R78, [R1+0x1358] ;  /* 0x00135800014e7983 */ /* 0x000ee80000300800 */
[----:B------:R-:W3:Y:S01]  /*529d0*/  LDL.LU R79, [R1+0x135c] ;  /* 0x00135c00014f7983 */ /* 0x000ee20000300800 */
[----:B------:R-:W-:-:S03]  /*529e0*/  IMAD.MOV.U32 R209, RZ, RZ, R68 ;  /* 0x000000ffffd17224 */ /* 0x000fc600078e0044 */
[----:B------:R-:W4:Y:S01]  /*529f0*/  LDL.LU R80, [R1+0x1360] ;  /* 0x0013600001507983 */ /* 0x000f220000300800 */
[----:B------:R-:W-:Y:S02]  /*52a00*/  IMAD.MOV.U32 R210, RZ, RZ, R69 ;  /* 0x000000ffffd27224 */ /* 0x000fe400078e0045 */
[----:B------:R-:W-:Y:S01]  /*52a10*/  IMAD.MOV.U32 R211, RZ, RZ, R70 ;  /* 0x000000ffffd37224 */ /* 0x000fe200078e0046 */
[----:B------:R-:W4:Y:S01]  /*52a20*/  LDL.LU R81, [R1+0x1364] ;  /* 0x0013640001517983 */ /* 0x000f220000300800 */
[----:B------:R-:W-:-:S03]  /*52a30*/  IMAD.MOV.U32 R204, RZ, RZ, R71 ;  /* 0x000000ffffcc7224 */ /* 0x000fc600078e0047 */
[----:B------:R-:W4:Y:S04]  /*52a40*/  LDL.LU R82, [R1+0x1368] ;  /* 0x0013680001527983 */ /* 0x000f280000300800 */
[----:B------:R-:W4:Y:S04]  /*52a50*/  LDL.LU R83, [R1+0x136c] ;  /* 0x00136c0001537983 */ /* 0x000f280000300800 */
[----:B------:R1:W-:Y:S04]  /*52a60*/  STL [R1+0x29b8], R204 ;  /* 0x0029b8cc01007387 */ /* 0x0003e80000100800 */
[----:B------:R1:W-:Y:S04]  /*52a70*/  STL [R1+0x29b4], R211 ;  /* 0x0029b4d301007387 */ /* 0x0003e80000100800 */
[----:B------:R1:W-:Y:S04]  /*52a80*/  STL [R1+0x29b0], R210 ;  /* 0x0029b0d201007387 */ /* 0x0003e80000100800 */
[----:B------:R1:W-:Y:S04]  /*52a90*/  STL [R1+0x29ac], R209 ;  /* 0x0029acd101007387 */ /* 0x0003e80000100800 */
[----:B------:R-:W4:Y:S04]  /*52aa0*/  LDL.LU R72, [R1+0x1340] ;  /* 0x0013400001487983 */ /* 0x000f280000300800 */
[----:B------:R-:W4:Y:S04]  /*52ab0*/  LDL.LU R73, [R1+0x1344] ;  /* 0x0013440001497983 */ /* 0x000f280000300800 */
[----:B------:R-:W4:Y:S04]  /*52ac0*/  LDL.LU R74, [R1+0x1348] ;  /* 0x00134800014a7983 */ /* 0x000f280000300800 */
[----:B------:R-:W4:Y:S01]  /*52ad0*/  LDL.LU R75, [R1+0x134c] ;  /* 0x00134c00014b7983 */ /* 0x000f220000300800 */
[C---:B--2---:R-:W-:Y:S11]  /*52ae0*/  HMMA.1688.F32.TF32 R68, R236.reuse, R36, R240 ;  /* 0x00000024ec44723c */ /* 0x044ff600000810f0 */
        /* <DEDUP_REMOVED lines=22> */
[----:B------:R1:W-:Y:S04]  /*52c50*/  STL [R1+0x29c8], R212 ;  /* 0x0029c8d401007387 */ /* 0x0003e80000100800 */
[----:B------:R1:W-:Y:S04]  /*52c60*/  STL [R1+0x29c4], R213 ;  /* 0x0029c4d501007387 */ /* 0x0003e80000100800 */
[----:B------:R1:W-:Y:S04]  /*52c70*/  STL [R1+0x29c0], R214 ;  /* 0x0029c0d601007387 */ /* 0x0003e80000100800 */
[----:B------:R1:W-:Y:S01]  /*52c80*/  STL [R1+0x29bc], R208 ;  /* 0x0029bcd001007387 */ /* 0x0003e20000100800 */
[C---:B---3--:R-:W-:Y:S08]  /*52c90*/  HMMA.1688.F32.TF32 R76, R236.reuse, R44, R76 ;  /* 0x0000002cec4c723c */ /* 0x048ff0000008104c */
[----:B----4-:R-:W-:Y:S11]  /*52ca0*/  HMMA.1688.F32.TF32 R72, R236, R48, R72 ;  /* 0x00000030ec48723c */ /* 0x010ff60000081048 */
[----:B------:R-:W-:Y:S05]  /*52cb0*/  @!UPT UIADD3 URZ, URZ, URZ, URZ ;  /* 0x0000003f3f3ff290 */ /* 0x000fea000fffe03f */
[----:B-1----:R-:W-:Y:S01]  /*52cc0*/  IMAD.MOV.U32 R221, RZ, RZ, R76 ;  /* 0x000000ffffdd7224 */ /* 0x002fe200078e004c */
[----:B------:R-:W-:Y:S01]  /*52cd0*/  MOV R217, R78 ;  /* 0x0000004e00d97202 */ /* 0x000fe20000000f00 */
[----:B------:R-:W-:Y:S02]  /*52ce0*/  IMAD.MOV.U32 R216, RZ, RZ, R77 ;  /* 0x000000ffffd87224 */ /* 0x000fe400078e004d */
[----:B------:R-:W-:-:S04]  /*52cf0*/  IMAD.MOV.U32 R218, RZ, RZ, R79 ;  /* 0x000000ffffda7224 */ /* 0x000fc800078e004f */
[----:B------:R-:W-:Y:S02]  /*52d00*/  IMAD.MOV.U32 R205, RZ, RZ, R72 ;  /* 0x000000ffffcd7224 */ /* 0x000fe400078e0048 */
[----:B------:R-:W-:Y:S02]  /*52d10*/  IMAD.MOV.U32 R206, RZ, RZ, R73 ;  /* 0x000000ffffce7224 */ /* 0x000fe400078e0049 */
[----:B------:R-:W-:Y:S02]  /*52d20*/  IMAD.MOV.U32 R207, RZ, RZ, R74 ;  /* 0x000000ffffcf7224 */ /* 0x000fe400078e004a */
[----:B------:R-:W-:Y:S01]  /*52d30*/  IMAD.MOV.U32 R215, RZ, RZ, R75 ;  /* 0x000000ffffd77224 */ /* 0x000fe200078e004b */
[C---:B--2---:R-:W-:Y:S11]  /*52d40*/  HMMA.1688.F32.TF32 R68, R236.reuse, R52, R68 ;  /* 0x00000034ec44723c */ /* 0x044ff60000081044 */
[----:B------:R-:W-:Y:S11]  /*52d50*/  @!UPT UIADD3 URZ, URZ, URZ, URZ ;  /* 0x0000003f3f3ff290 */ /* 0x000ff6000fffe03f */
[----:B------:R-:W-:Y:S02]  /*52d60*/  @!UPT UIADD3 URZ, URZ, URZ, URZ ;  /* 0x0000003f3f3ff290 */ /* 0x000fe4000fffe03f */
[----:B------:R-:W-:Y:S02]  /*52d70*/  IMAD.MOV.U32 R224, RZ, RZ, R68 ;  /* 0x000000ffffe07224 */ /* 0x000fe400078e0044 */
[----:B------:R-:W-:Y:S02]  /*52d80*/  IMAD.MOV.U32 R225, RZ, RZ, R69 ;  /* 0x000000ffffe17224 */ /* 0x000fe400078e0045 */
        /* <DEDUP_REMOVED lines=15> */
[----:B------:R-:W-:Y:S02]  /*52e80*/  IMAD.MOV.U32 R208, RZ, RZ, R71 ;  /* 0x000000ffffd07224 */ /* 0x000fe400078e0047 */
[----:B------:R-:W-:Y:S01]  /*52e90*/  HMMA.1688.F32.TF32 R68, R236, R64, R240 ;  /* 0x00000040ec44723c */ /* 0x000fe200000810f0 */
[----:B------:R-:W2:Y:S04]  /*52ea0*/  LDL.LU R240, [R1+0x1190] ;  /* 0x0011900001f07983 */ /* 0x000ea80000300800 */
[----:B------:R-:W2:Y:S04]  /*52eb0*/  LDL.LU R241, [R1+0x1194] ;  /* 0x0011940001f17983 */ /* 0x000ea80000300800 */
[----:B------:R-:W2:Y:S04]  /*52ec0*/  LDL.LU R242, [R1+0x1198] ;  /* 0x0011980001f27983 */ /* 0x000ea80000300800 */
[----:B------:R-:W2:Y:S04]  /*52ed0*/  LDL.LU R243, [R1+0x119c] ;  /* 0x00119c0001f37983 */ /* 0x000ea80000300800 */
[----:B------:R-:W3:Y:S04]  /*52ee0*/  LDL.LU R248, [R1+0x11a0] ;  /* 0x0011a00001f87983 */ /* 0x000ee80000300800 */
[----:B------:R-:W3:Y:S03]  /*52ef0*/  LDL.LU R249, [R1+0x11a4] ;  /* 0x0011a40001f97983 */ /* 0x000ee60000300800 */
[----:B------:R-:W-:Y:S01]  /*52f00*/  IMAD.MOV.U32 R219, RZ, RZ, R68 ;  /* 0x000000ffffdb7224 */ /* 0x000fe200078e0044 */
[----:B------:R-:W3:Y:S01]  /*52f10*/  LDL.LU R250, [R1+0x11a8] ;  /* 0x0011a80001fa7983 */ /* 0x000ee20000300800 */
[----:B------:R-:W-:-:S03]  /*52f20*/  IMAD.MOV.U32 R222, RZ, RZ, R69 ;  /* 0x000000ffffde7224 */ /* 0x000fc600078e0045 */
[----:B------:R-:W3:Y:S01]  /*52f30*/  LDL.LU R251, [R1+0x11ac] ;  /* 0x0011ac0001fb7983 */ /* 0x000ee20000300800 */
[----:B------:R-:W-:-:S03]  /*52f40*/  IMAD.MOV.U32 R223, RZ, RZ, R70 ;  /* 0x000000ffffdf7224 */ /* 0x000fc600078e0046 */
[----:B------:R-:W4:Y:S01]  /*52f50*/  LDL.LU R68, [R1+0x11c0] ;  /* 0x0011c00001447983 */ /* 0x000f220000300800 */
[----:B------:R-:W-:-:S03]  /*52f60*/  IMAD.MOV.U32 R227, RZ, RZ, R71 ;  /* 0x000000ffffe37224 */ /* 0x000fc600078e0047 */
        /* <DEDUP_REMOVED lines=125> */
[----:B------:R-:W-:Y:S01]  /*53740*/  STL.64 [R1+0x8a8], R138 ;  /* 0x0008a88a01007387 */ /* 0x000fe20000100a00 */
[C---:B-1----:R-:W-:Y:S03]  /*53750*/  HMMA.1688.F32.TF32 R84, R236.reuse, R8, R84 ;  /* 0x00000008ec54723c */ /* 0x042fe60000081054 */
[----:B------:R-:W-:Y:S05]  /*53760*/  STL.64 [R1+0x8e0], R132 ;  /* 0x0008e08401007387 */ /* 0x000fea0000100a00 */
[C---:B------:R-:W-:Y:S01]  /*53770*/  HMMA.1688.F32.TF32 R88, R236.reuse, R4, R88 ;  /* 0x00000004ec58723c */ /* 0x040fe20000081058 */
[----:B------:R-:W-:Y:S04]  /*53780*/  STL.64 [R1+0x8e8], R134 ;  /* 0x0008e88601007387 */ /* 0x000fe80000100a00 */
        /* <DEDUP_REMOVED lines=37> */
[C---:B--2---:R-:W-:Y:S03]  /*539e0*/  HMMA.1688.F32.TF32 R72, R236.reuse, R32, R248 ;  /* 0x00000020ec48723c */ /* 0x044fe600000810f8 */
[----:B------:R-:W-:Y:S04]  /*539f0*/  LDS R232, [R252+0x4c100] ;  /* 0x04c10000fce87984 */ /* 0x000fe80000000800 */
[----:B------:R-:W-:Y:S01]  /*53a00*/  LDS R234, [R252+0x4d100] ;  /* 0x04d10000fcea7984 */ /* 0x000fe20000000800 */
[C---:B-1----:R-:W-:Y:S03]  /*53a10*/  HMMA.1688.F32.TF32 R68, R236.reuse, R36, R240 ;  /* 0x00000024ec44723c */ /* 0x042fe600000810f0 */
[----:B------:R-:W-:Y:S04]  /*53a20*/  LDS R233, [R2+0x4c100] ;  /* 0x04c1000002e97984 */ /* 0x000fe80000000800 */
[----:B------:R-:W1:Y:S04]  /*53a30*/  LDS R235, [R2+0x4d100] ;  /* 0x04d1000002eb7984 */ /* 0x000e680000000800 */
        /* <DEDUP_REMOVED lines=106> */
[C---:B---3--:R-:W-:Y:S08]  /*540e0*/  HMMA.1688.F32.TF32 R144, R236.reuse, R44, R144 ;  /* 0x0000002cec90723c */ /* 0x048ff00000081090 */
[C---:B------:R-:W-:Y:S08]  /*540f0*/  HMMA.1688.F32.TF32 R140, R236.reuse, R48, R140 ;  /* 0x00000030ec8c723c */ /* 0x040ff0000008108c */
[C---:B------:R-:W-:Y:S08]  /*54100*/  HMMA.1688.F32.TF32 R136, R236.reuse, R52, R136 ;  /* 0x00000034ec88723c */ /* 0x040ff00000081088 */
[C---:B------:R-:W-:Y:S08]  /*54110*/  HMMA.1688.F32.TF32 R132, R236.reuse, R56, R132 ;  /* 0x00000038ec84723c */ /* 0x040ff00000081084 */
[C---:B------:R-:W-:Y:S08]  /*54120*/  HMMA.1688.F32.TF32 R128, R236.reuse, R60, R128 ;  /* 0x0000003cec80723c */ /* 0x040ff00000081080 */
[----:B----4-:R-:W-:Y:S01]  /*54130*/  HMMA.1688.F32.TF32 R124, R236, R64, R124 ;  /* 0x00000040ec7c723c */ /* 0x010fe2000008107c */
        /* <DEDUP_REMOVED lines=15> */
[C---:B---3--:R-:W-:Y:S03]  /*54230*/  HMMA.1688.F32.TF32 R124, R232.reuse, R8, R116 ;  /* 0x00000008e87c723c */ /* 0x048fe60000081074 */
[----:B------:R-:W-:Y:S04]  /*54240*/  LDS R237, [R3+0x4c180] ;  /* 0x04c1800003ed7984 */ /* 0x000fe80000000800 */
[----:B------:R-:W2:Y:S01]  /*54250*/  LDS R239, [R3+0x4d180] ;  /* 0x04d1800003ef7984 */ /* 0x000ea20000000800 */
        /* <DEDUP_REMOVED lines=51> */
[----:B------:R-:W1:Y:S11]  /*54590*/  LDS R235, [R2+0x4d180] ;  /* 0x04d1800002eb7984 */ /* 0x000e760000000800 */
[----:B------:R-:W-:Y:S01]  /*545a0*/  @!UPT UIADD3 URZ, URZ, URZ, URZ ;  /* 0x0000003f3f3ff290 */ /* 0x000fe2000fffe03f */
[----:B------:R2:W-:Y:S04]  /*545b0*/  STL.64 [R1+0xfd0], R68 ;  /* 0x000fd04401007387 */ /* 0x0005e80000100a00 */
[----:B------:R4:W-:Y:S04]  /*545c0*/  STL.64 [R1+0xfd8], R70 ;  /* 0x000fd84601007387 */ /* 0x0009e80000100a00 */
[----:B------:R-:W3:Y:S04]  /*545d0*/  LDL.LU R245, [R1+0x7e4] ;  /* 0x0007e40001f57983 */ /* 0x000ee80000300800 */
[----:B------:R-:W3:Y:S04]  /*545e0*/  LDL.LU R246, [R1+0x7e8] ;  /* 0x0007e80001f67983 */ /* 0x000ee80000300800 */
[----:B------:R-:W3:Y:S04]  /*545f0*/  LDL.LU R247, [R1+0x7ec] ;  /* 0x0007ec0001f77983 */ /* 0x000ee80000300800 */
[----:B--2---:R-:W2:Y:S04]  /*54600*/  LDL.LU R68, [R1+0x7f0] ;  /* 0x0007f00001447983 */ /* 0x004ea80000300800 */
        /* <DEDUP_REMOVED lines=119> */
[----:B--2---:R-:W2:Y:S01]  /*54d80*/  LDL.LU.64 R162, [R1+0x2bd8] ;  /* 0x002bd80001a27983 */ /* 0x004ea20000300a00 */
[C---:B------:R-:W-:Y:S03]  /*54d90*/  HMMA.1688.F32.TF32 R124, R236.reuse, R48, R124 ;  /* 0x00000030ec7c723c */ /* 0x040fe6000008107c */
[----:B------:R-:W2:Y:S04]  /*54da0*/  LDL.LU.64 R160, [R1+0x2bd0] ;  /* 0x002bd00001a07983 */ /* 0x000ea80000300a00 */
[----:B------:R-:W-:Y:S04]  /*54db0*/  STL.64 [R1+0xfb0], R240 ;  /* 0x000fb0f001007387 */ /* 0x000fe80000100a00 */
[----:B------:R3:W-:Y:S01]  /*54dc0*/  STL.64 [R1+0xfb8], R242 ;  /* 0x000fb8f201007387 */ /* 0x0007e20000100a00 */
[----:B------:R-:W-:Y:S03]  /*54dd0*/  HMMA.1688.F32.TF32 R108, R236, R64, R108 ;  /* 0x00000040ec6c723c */ /* 0x000fe6000008106c */
[----:B------:R-:W-:Y:S04]  /*54de0*/  LDS R236, [R0+0x4c200] ;  /* 0x04c2000000ec7984 */ /* 0x000fe80000000800 */
[----:B---3--:R-:W3:Y:S04]  /*54df0*/  LDL.LU.64 R242, [R1+0x2bc8] ;  /* 0x002bc80001f27983 */ /* 0x008ee80000300a00 */
[----:B------:R-:W4:Y:S04]  /*54e00*/  LDL.LU.64 R240, [R1+0x2bc0] ;  /* 0x002bc00001f07983 */ /* 0x000f280000300a00 */
        /* <DEDUP_REMOVED lines=25> */
[----:B------:R1:W-:Y:S02]  /*54fa0*/  STL.64 [R1+0xc38], R110 ;  /* 0x000c386e01007387 */ /* 0x0003e40000100a00 */
[C---:B-1----:R-:W-:Y:S02]  /*54fb0*/  HMMA.1688.F32.TF32 R112, R232.reuse, R4, R104 ;  /* 0x00000004e870723c */ /* 0x042fe40000081068 */
[----:B------:R-:W-:Y:S04]  /*54fc0*/  LDS R238, [R0+0x4d200] ;  /* 0x04d2000000ee7984 */ /* 0x000fe80000000800 */
[----:B------:R-:W-:Y:S02]  /*54fd0*/  LDS R237, [R3+0x4c200] ;  /* 0x04c2000003ed7984 */ /* 0x000fe40000000800 */
[C---:B------:R-:W-:Y:S02]  /*54fe0*/  HMMA.1688.F32.TF32 R108, R232.reuse, R8, R100 ;  /* 0x00000008e86c723c */ /* 0x040fe40000081064 */
[----:B------:R-:W1:Y:S06]  /*54ff0*/  LDS R239, [R3+0x4d200] ;  /* 0x04d2000003ef7984 */ /* 0x000e6c0000000800 */
        /* <DEDUP_REMOVED lines=196> */
[----:B------:R-:W-:Y:S01]  /*55c40*/  HMMA.1688.F32.TF32 R68, R232, R12, R248 ;  /* 0x0000000ce844723c */ /* 0x000fe200000810f8 */
[----:B------:R-:W-:-:S06]  /*55c50*/  IMAD.MOV.U32 R244, RZ, RZ, R240 ;  /* 0x000000fffff47224 */ /* 0x000fcc00078e00f0 */
        /* <DEDUP_REMOVED lines=16> */
[----:B------:R-:W3:Y:S01]  /*55d60*/  LDL.LU R71, [R1+0x16c] ;  /* 0x00016c0001477983 */ /* 0x000ee20000300800 */
[----:B--2---:R-:W-:-:S03]  /*55d70*/  IMAD.MOV.U32 R72, RZ, RZ, R243 ;  /* 0x000000ffff487224 */ /* 0x004fc600078e00f3 */
[----:B------:R-:W2:Y:S01]  /*55d80*/  LDL.LU R243, [R1+0x2bac] ;  /* 0x002bac0001f37983 */ /* 0x000ea20000300800 */
[----:B------:R-:W-:-:S03]  /*55d90*/  IMAD.MOV.U32 R73, RZ, RZ, R241 ;  /* 0x000000ffff497224 */ /* 0x000fc600078e00f1 */
[----:B------:R-:W4:Y:S01]  /*55da0*/  LDL.LU R241, [R1+0x2ba8] ;  /* 0x002ba80001f17983 */ /* 0x000f220000300800 */
[----:B------:R-:W-:Y:S02]  /*55db0*/  IMAD.MOV.U32 R74, RZ, RZ, R242 ;  /* 0x000000ffff4a7224 */ /* 0x000fe400078e00f2 */
[----:B------:R-:W-:Y:S01]  /*55dc0*/  IMAD.MOV.U32 R75, RZ, RZ, R240 ;  /* 0x000000ffff4b7224 */ /* 0x000fe200078e00f0 */
[----:B------:R-:W3:Y:S04]  /*55dd0*/  LDL.LU R242, [R1+0x2ba4] ;  /* 0x002ba40001f27983 */ /* 0x000ee80000300800 */
[----:B------:R-:W3:Y:S04]  /*55de0*/  LDL.LU R240, [R1+0x2ba0] ;  /* 0x002ba00001f07983 */ /* 0x000ee80000300800 */
[----:B------:R-:W3:Y:S04]  /*55df0*/  LDL.LU R80, [R1+0x190] ;  /* 0x0001900001507983 */ /* 0x000ee80000300800 */
[----:B------:R-:W3:Y:S01]  /*55e00*/  LDL.LU R81, [R1+0x194] ;  /* 0x0001940001517983 */ /* 0x000ee20000300800 */
[----:B--2---:R-:W-:-:S03]  /*55e10*/  MOV R82, R243 ;  /* 0x000000f300527202 */ /* 0x004fc60000000f00 */
[----:B------:R-:W2:Y:S01]  /*55e20*/  LDL.LU R243, [R1+0x2b9c] ;  /* 0x002b9c0001f37983 */ /* 0x000ea20000300800 */
[----:B----4-:R-:W-:-:S03]  /*55e30*/  IMAD.MOV.U32 R83, RZ, RZ, R241 ;  /* 0x000000ffff537224 */ /* 0x010fc600078e00f1 */
[----:B------:R-:W4:Y:S01]  /*55e40*/  LDL.LU R241, [R1+0x2b98] ;  /* 0x002b980001f17983 */ /* 0x000f220000300800 */
[----:B---3--:R-:W-:-:S03]  /*55e50*/  IMAD.MOV.U32 R87, RZ, RZ, R242 ;  /* 0x000000ffff577224 */ /* 0x008fc600078e00f2 */
[----:B------:R-:W3:Y:S01]  /*55e60*/  LDL.LU R84, [R1+0x1a0] ;  /* 0x0001a00001547983 */ /* 0x000ee20000300800 */
[----:B------:R-:W-:-:S03]  /*55e70*/  IMAD.MOV.U32 R86, RZ, RZ, R240 ;  /* 0x000000ffff567224 */ /* 0x000fc600078e00f0 */
[----:B------:R-:W3:Y:S04]  /*55e80*/  LDL.LU R85, [R1+0x1a4] ;  /* 0x0001a40001557983 */ /* 0x000ee80000300800 */
[----:B------:R-:W3:Y:S04]  /*55e90*/  LDL.LU R240, [R1+0x2b94] ;  /* 0x002b940001f07983 */ /* 0x000ee80000300800 */
[----:B------:R-:W3:Y:S01]  /*55ea0*/  LDL.LU R242, [R1+0x2b90] ;  /* 0x002b900001f27983 */ /* 0x000ee20000300800 */
[----:B--2---:R-:W-:-:S03]  /*55eb0*/  IMAD.MOV.U32 R88, RZ, RZ, R243 ;  /* 0x000000ffff587224 */ /* 0x004fc600078e00f3 */
[----:B------:R-:W2:Y:S01]  /*55ec0*/  LDL.LU R243, [R1+0x2b8c] ;  /* 0x002b8c0001f37983 */ /* 0x000ea20000300800 */
[----:B----4-:R-:W-:-:S03]  /*55ed0*/  IMAD.MOV.U32 R89, RZ, RZ, R241 ;  /* 0x000000ffff597224 */ /* 0x010fc600078e00f1 */
[----:B------:R-:W4:Y:S04]  /*55ee0*/  LDL.LU R241, [R1+0x2b88] ;  /* 0x002b880001f17983 */ /* 0x000f280000300800 */
[----:B------:R-:W4:Y:S04]  /*55ef0*/  LDL.LU R90, [R1+0x1b8] ;  /* 0x0001b800015a7983 */ /* 0x000f280000300800 */
[----:B------:R-:W4:Y:S01]  /*55f00*/  LDL.LU R91, [R1+0x1bc] ;  /* 0x0001bc00015b7983 */ /* 0x000f220000300800 */
[----:B---3--:R-:W-:-:S03]  /*55f10*/  IMAD.MOV.U32 R96, RZ, RZ, R240 ;  /* 0x000000ffff607224 */ /* 0x008fc600078e00f0 */
[----:B------:R-:W3:Y:S01]  /*55f20*/  LDL.LU R240, [R1+0x2b84] ;  /* 0x002b840001f07983 */ /* 0x000ee20000300800 */
[----:B------:R-:W-:-:S03]  /*55f30*/  IMAD.MOV.U32 R97, RZ, RZ, R242 ;  /* 0x000000ffff617224 */ /* 0x000fc600078e00f2 */
        /* <DEDUP_REMOVED lines=45> */
[----:B---3--:R-:W-:-:S02]  /*56210*/  IMAD.MOV.U32 R107, RZ, RZ, R240 ;  /* 0x000000ffff6b7224 */ /* 0x008fc400078e00f0 */
[----:B------:R-:W-:Y:S01]  /*56220*/  IMAD.MOV.U32 R105, RZ, RZ, R242 ;  /* 0x000000ffff697224 */ /* 0x000fe200078e00f2 */
[----:B------:R-:W1:Y:S01]  /*56230*/  LDL.LU R240, [R1+0xa0] ;  /* 0x0000a00001f07983 */ /* 0x000e620000300800 */
[----:B--2---:R-:W-:Y:S02]  /*56240*/  IMAD.MOV.U32 R104, RZ, RZ, R243 ;  /* 0x000000ffff687224 */ /* 0x004fe400078e00f3 */
[----:B----4-:R-:W-:Y:S02]  /*56250*/  IMAD.MOV.U32 R106, RZ, RZ, R241 ;  /* 0x000000ffff6a7224 */ /* 0x010fe400078e00f1 */
[----:B------:R-:W1:Y:S04]  /*56260*/  LDL.LU R241, [R1+0xa4] ;  /* 0x0000a40001f17983 */ /* 0x000e680000300800 */
[----:B------:R-:W1:Y:S04]  /*56270*/  LDL.LU R242, [R1+0xa8] ;  /* 0x0000a80001f27983 */ /* 0x000e680000300800 */
[----:B------:R-:W1:Y:S04]  /*56280*/  LDL.LU R243, [R1+0xac] ;  /* 0x0000ac0001f37983 */ /* 0x000e680000300800 */
        /* <DEDUP_REMOVED lines=28> */
[C---:B------:R-:W-:Y:S08]  /*56450*/  HMMA.1688.F32.TF32 R152, R232.reuse, R20, R152 ;  /* 0x00000014e898723c */ /* 0x040ff00000081098 */
[C---:B------:R-:W-:Y:S11]  /*56460*/  HMMA.1688.F32.TF32 R156, R232.reuse, R16, R156 ;  /* 0x00000010e89c723c */ /* 0x040ff6000008109c */
[----:B------:R-:W-:Y:S11]  /*56470*/  @!UPT UIADD3 URZ, URZ, URZ, URZ ;  /* 0x0000003f3f3ff290 */ /* 0x000ff6000fffe03f */
[----:B------:R-:W-:Y:S01]  /*56480*/  @!UPT UIADD3 URZ, URZ, URZ, URZ ;  /* 0x0000003f3f3ff290 */ /* 0x000fe2000fffe03f */
[----:B------:R-:W-:Y:S04]  /*56490*/  STL.64 [R1+0xcc0], R156 ;  /* 0x000cc09c01007387 */ /* 0x000fe80000100a00 */
[----:B------:R3:W-:Y:S04]  /*564a0*/  STL.64 [R1+0xcc8], R158 ;  /* 0x000cc89e01007387 */ /* 0x0007e80000100a00 */
[----:B---3--:R-:W3:Y:S04]  /*564b0*/  LDL.LU.64 R158, [R1+0x2b70] ;  /* 0x002b7000019e7983 */ /* 0x008ee80000300a00 */
[----:B------:R-:W3:Y:S04]  /*564c0*/  LDL.LU.64 R156, [R1+0x2b68] ;  /* 0x002b6800019c7983 */ /* 0x000ee80000300a00 */
[----:B------:R-:W-:Y:S04]  /*564d0*/  STL.64 [R1+0x620], R152 ;  /* 0x0006209801007387 */ /* 0x000fe80000100a00 */
[----:B------:R1:W-:Y:S04]  /*564e0*/  STL.64 [R1+0x628], R154 ;  /* 0x0006289a01007387 */ /* 0x0003e80000100a00 */
[----:B-1----:R-:W3:Y:S04]  /*564f0*/  LDL.LU.64 R154, [R1+0x2b60] ;  /* 0x002b6000019a7983 */ /* 0x002ee80000300a00 */
[----:B------:R-:W3:Y:S01]  /*56500*/  LDL.LU.64 R152, [R1+0x2b58] ;  /* 0x002b580001987983 */ /* 0x000ee20000300a00 */
[C---:B------:R-:W-:Y:S11]  /*56510*/  HMMA.1688.F32.TF32 R240, R232.reuse, R24, R240 ;  /* 0x00000018e8f0723c */ /* 0x040ff600000810f0 */
[----:B------:R-:W-:Y:S11]  /*56520*/  @!UPT UIADD3 URZ, URZ, URZ, URZ ;  /* 0x0000003f3f3ff290 */ /* 0x000ff6000fffe03f */
[----:B------:R-:W-:Y:S01]  /*56530*/  @!UPT UIADD3 URZ, URZ, URZ, URZ ;  /* 0x0000003f3f3ff290 */ /* 0x000fe2000fffe03f */
        /* <DEDUP_REMOVED lines=8> */
[----:B------:R1:W-:Y:S02]  /*565c0*/  STL.64 [R1+0x608], R150 ;  /* 0x0006089601007387 */ /* 0x0003e40000100a00 */
[C---:B-1----:R-:W-:Y:S08]  /*565d0*/  HMMA.1688.F32.TF32 R148, R232.reuse, R32, R144 ;  /* 0x00000020e894723c */ /* 0x042ff00000081090 */
[C---:B------:R-:W-:Y:S08]  /*565e0*/  HMMA.1688.F32.TF32 R144, R232.reuse, R36, R140 ;  /* 0x00000024e890723c */ /* 0x040ff0000008108c */
[C---:B--2---:R-:W-:Y:S08]  /*565f0*/  HMMA.1688.F32.TF32 R140, R232.reuse, R40, R136 ;  /* 0x00000028e88c723c */ /* 0x044ff00000081088 */
[C---:B------:R-:W-:Y:S08]  /*56600*/  HMMA.1688.F32.TF32 R136, R232.reuse, R44, R132 ;  /* 0x0000002ce888723c */ /* 0x040ff00000081084 */
[C---:B------:R-:W-:Y:S08]  /*56610*/  HMMA.1688.F32.TF32 R132, R232.reuse, R48, R128 ;  /* 0x00000030e884723c */ /* 0x040ff00000081080 */
[C---:B------:R-:W-:Y:S08]  /*56620*/  HMMA.1688.F32.TF32 R128, R232.reuse, R52, R124 ;  /* 0x00000034e880723c */ /* 0x040ff0000008107c */
[C---:B----4-:R-:W-:Y:S08]  /*56630*/  HMMA.1688.F32.TF32 R124, R232.reuse, R56, R120 ;  /* 0x00000038e87c723c */ /* 0x050ff00000081078 */
        /* <DEDUP_REMOVED lines=23> */
[----:B------:R-:W-:Y:S08]  /*567b0*/  HMMA.1688.F32.TF32 R72, R236, R52, R244 ;  /* 0x00000034ec48723c */ /* 0x000ff000000810f4 */
[----:B---3--:R-:W-:Y:S01]  /*567c0*/  HMMA.1688.F32.TF32 R116, R232, R64, R240 ;  /* 0x00000040e874723c */ /* 0x008fe200000810f0 */
[----:B------:R-:W-:Y:S04]  /*567d0*/  LDS R232, [R252+0x4c280] ;  /* 0x04c28000fce87984 */ /* 0x000fe80000000800 */
[----:B------:R-:W-:Y:S04]  /*567e0*/  LDS R234, [R252+0x4d280] ;  /* 0x04d28000fcea7984 */ /* 0x000fe80000000800 */
[----:B------:R-:W-:Y:S04]  /*567f0*/  LDS R233, [R2+0x4c280] ;  /* 0x04c2800002e97984 */ /* 0x000fe80000000800 */
[----:B------:R-:W1:Y:S04]  /*56800*/  LDS R235, [R2+0x4d280] ;  /* 0x04d2800002eb7984 */ /* 0x000e680000000800 */
[----:B------:R-:W-:Y:S04]  /*56810*/  LDS R241, [R2+0x4c380] ;  /* 0x04c3800002f17984 */ /* 0x000fe80000000800 */
[----:B------:R-:W-:Y:S04]  /*56820*/  LDS R243, [R2+0x4d380] ;  /* 0x04d3800002f37984 */ /* 0x000fe80000000800 */
[----:B------:R-:W-:Y:S04]  /*56830*/  STL.64 [R1+0x690], R116 ;  /* 0x0006907401007387 */ /* 0x000fe80000100a00 */
[----:B------:R2:W-:Y:S04]  /*56840*/  STL.64 [R1+0x698], R118 ;  /* 0x0006987601007387 */ /* 0x0005e80000100a00 */
[----:B------:R-:W-:Y:S04]  /*56850*/  LDS R240, [R252+0x4c380] ;  /* 0x04c38000fcf07984 */ /* 0x000fe80000000800 */
[----:B------:R-:W-:Y:S01]  /*56860*/  LDS R242, [R252+0x4d380] ;  /* 0x04d38000fcf27984 */ /* 0x000fe20000000800 */
[C---:B--2---:R-:W-:Y:S08]  /*56870*/  HMMA.1688.F32.TF32 R116, R236.reuse, R8, R108 ;  /* 0x00000008ec74723c */ /* 0x044ff0000008106c */
[C---:B------:R-:W-:Y:S08]  /*56880*/  HMMA.1688.F32.TF32 R108, R236.reuse, R16, R100 ;  /* 0x00000010ec6c723c */ /* 0x040ff00000081064 */
[C---:B------:R-:W-:Y:S08]  /*56890*/  HMMA.1688.F32.TF32 R100, R236.reuse, R24, R92 ;  /* 0x00000018ec64723c */ /* 0x040ff0000008105c */
        /* <DEDUP_REMOVED lines=124> */
[C---:B-1----:R-:W-:Y:S08]  /*57060*/  HMMA.1688.F32.TF32 R84, R232.reuse, R60, R84 ;  /* 0x0000003ce854723c */ /* 0x042ff00000081054 */
[C---:B--2---:R-:W-:Y:S08]  /*57070*/  HMMA.1688.F32.TF32 R88, R232.reuse, R56, R88 ;  /* 0x00000038e858723c */ /* 0x044ff00000081058 */
[C---:B----4-:R-:W-:Y:S08]  /*57080*/  HMMA.1688.F32.TF32 R80, R232.reuse, R64, R80 ;  /* 0x00000040e850723c */ /* 0x050ff00000081050 */
[C---:B---3--:R-:W-:Y:S08]  /*57090*/  HMMA.1688.F32.TF32 R96, R232.reuse, R48, R96 ;  /* 0x00000030e860723c */ /* 0x048ff00000081060 */
        /* <DEDUP_REMOVED lines=199> */
[----:B------:R1:W-:Y:S04]  /*57d10*/  LDS R238, [R0+0x4d380] ;  /* 0x04d3800000ee7984 */ /* 0x0003e80000000800 */
[----:B------:R2:W-:Y:S04]  /*57d20*/  STL.64 [R1+0x958], R110 ;  /* 0x0009586e01007387 */ /* 0x0005e80000100a00 */
[----:B-1----:R-:W3:Y:S04]  /*57d30*/  LDL.LU R0, [R1+0x2b44] ;  /* 0x002b440001007983 */ /* 0x002ee80000300800 */
[----:B------:R-:W-:Y:S01]  /*57d40*/  STL.64 [R1+0xfe0], R104 ;  /* 0x000fe06801007387 */ /* 0x000fe20000100a00 */
[C---:B--2---:R-:W-:Y:S03]  /*57d50*/  HMMA.1688.F32.TF32 R108, R232.reuse, R8, R100 ;  /* 0x00000008e86c723c */ /* 0x044fe60000081064 */
[----:B------:R1:W-:Y:S04]  /*57d60*/  STL.64 [R1+0xfe8], R106 ;  /* 0x000fe86a01007387 */ /* 0x0003e80000100a00 */
[----:B------:R-:W2:Y:S01]  /*57d70*/  LDL.LU R2, [R1+0x2b40] ;  /* 0x002b400001027983 */ /* 0x000ea20000300800 */
[C---:B------:R-:W-:Y:S03]  /*57d80*/  HMMA.1688.F32.TF32 R100, R232.reuse, R16, R92 ;  /* 0x00000010e864723c */ /* 0x040fe6000008105c */
[----:B------:R-:W-:Y:S04]  /*57d90*/  LDS R237, [R3+0x4c380] ;  /* 0x04c3800003ed7984 */ /* 0x000fe80000000800 */
[----:B------:R-:W4:Y:S01]  /*57da0*/  LDS R239, [R3+0x4d380] ;  /* 0x04d3800003ef7984 */ /* 0x000f220000000800 */
[C---:B-1----:R-:W-:Y:S08]  /*57db0*/  HMMA.1688.F32.TF32 R104, R232.reuse, R12, R96 ;  /* 0x0000000ce868723c */ /* 0x042ff00000081060 */
        /* <DEDUP_REMOVED lines=122> */
[C---:B----4-:R-:W-:Y:S08]  /*58560*/  HMMA.1688.F32.TF32 R84, R236.reuse, R52, R84 ;  /* 0x00000034ec54723c */ /* 0x050ff00000081054 */
[C---:B--2---:R-:W-:Y:S08]  /*58570*/  HMMA.1688.F32.TF32 R88, R236.reuse, R48, R88 ;  /* 0x00000030ec58723c */ /* 0x044ff00000081058 */
[C---:B---3--:R-:W-:Y:S08]  /*58580*/  HMMA.1688.F32.TF32 R96, R236.reuse, R40, R96 ;  /* 0x00000028ec60723c */ /* 0x048ff00000081060 */
        /* <DEDUP_REMOVED lines=9> */
[----:B------:R-:W-:Y:S07]  /*58620*/  HMMA.1688.F32.TF32 R232, R232, R64, R136 ;  /* 0x00000040e8e8723c */ /* 0x000fee0000081088 */
[----:B------:R-:W-:Y:S01]  /*58630*/  STL.64 [R1+0x12a0], R148 ;  /* 0x0012a09401007387 */ /* 0x000fe20000100a00 */
[C---:B------:R-:W-:Y:S03]  /*58640*/  HMMA.1688.F32.TF32 R132, R236.reuse, R4, R132 ;  /* 0x00000004ec84723c */ /* 0x040fe60000081084 */
[----:B------:R1:W-:Y:S04]  /*58650*/  STL.64 [R1+0x12a8], R150 ;  /* 0x0012a89601007387 */ /* 0x0003e80000100a00 */
[----:B-1----:R-:W2:Y:S04]  /*58660*/  LDL.LU.64 R150, [R1+0x2b38] ;  /* 0x002b380001967983 */ /* 0x002ea80000300a00 */
[----:B------:R-:W2:Y:S01]  /*58670*/  LDL.LU.64 R148, [R1+0x2b30] ;  /* 0x002b300001947983 */ /* 0x000ea20000300a00 */
[C---:B------:R-:W-:Y:S03]  /*58680*/  HMMA.1688.F32.TF32 R124, R236.reuse, R12, R124 ;  /* 0x0000000cec7c723c */ /* 0x040fe6000008107c */
        /* <DEDUP_REMOVED lines=9> */
[----:B------:R-:W2:Y:S04]  /*58720*/  LDL.LU.64 R138, [R1+0x2b08] ;  /* 0x002b0800018a7983 */ /* 0x000ea80000300a00 */
[----:B------:R-:W2:Y:S04]  /*58730*/  LDL.LU.64 R136, [R1+0x2b00] ;  /* 0x002b000001887983 */ /* 0x000ea80000300a00 */
[----:B------:R1:W-:Y:S04]  /*58740*/  STL.64 [R1+0x13a0], R232 ;  /* 0x0013a0e801007387 */ /* 0x0003e80000100a00 */
[----:B------:R1:W-:Y:S04]  /*58750*/  STL.64 [R1+0x13a8], R234 ;  /* 0x0013a8ea01007387 */ /* 0x0003e80000100a00 */
[----:B-1----:R-:W2:Y:S04]  /*58760*/  LDL.LU R232, [R1] ;  /* 0x0000000001e87983 */ /* 0x002ea80000300800 */
[----:B------:R-:W2:Y:S04]  /*58770*/  LDL.LU R233, [R1+0x4] ;  /* 0x0000040001e97983 */ /* 0x000ea80000300800 */
[----:B------:R-:W2:Y:S04]  /*58780*/  LDL.LU R234, [R1+0x8] ;  /* 0x0000080001ea7983 */ /* 0x000ea80000300800 */
[----:B------:R-:W2:Y:S04]  /*58790*/  LDL.LU R235, [R1+0xc] ;  /* 0x00000c0001eb7983 */ /* 0x000ea80000300800 */
        /* <DEDUP_REMOVED lines=67> */
[----:B------:R-:W3:Y:S04]  /*58bd0*/  LDL.LU.64 R74, [R1+0x2a08] ;  /* 0x002a0800014a7983 */ /* 0x000ee80000300a00 */
[----:B------:R-:W3:Y:S04]  /*58be0*/  LDL.LU.64 R72, [R1+0x2a00] ;  /* 0x002a000001487983 */ /* 0x000ee80000300a00 */
[----:B------:R1:W-:Y:S04]  /*58bf0*/  STL.64 [R1+0x1290], R236 ;  /* 0x001290ec01007387 */ /* 0x0003e80000100a00 */
[----:B------:R4:W-:Y:S04]  /*58c00*/  STL.64 [R1+0x1298], R238 ;  /* 0x001298ee01007387 */ /* 0x0009e80000100a00 */
[----:B-1----:R-:W3:Y:S04]  /*58c10*/  LDL.LU R236, [R1+0x110] ;  /* 0x0001100001ec7983 */ /* 0x002ee80000300800 */
[----:B------:R-:W3:Y:S04]  /*58c20*/  LDL.LU R237, [R1+0x114] ;  /* 0x0001140001ed7983 */ /* 0x000ee80000300800 */
[----:B------:R-:W-:Y:S04]  /*58c30*/  STL.64 [R1+0x1280], R68 ;  /* 0x0012804401007387 */ /* 0x000fe80000100a00 */
[----:B------:R1:W-:Y:S01]  /*58c40*/  STL.64 [R1+0x1288], R70 ;  /* 0x0012884601007387 */ /* 0x0003e20000100a00 */
[----:B----4-:R-:W-:Y:S01]  /*58c50*/  MOV R239, R0 ;  /* 0x0000000000ef7202 */ /* 0x010fe20000000f00 */
[----:B------:R-:W-:-:S02]  /*58c60*/  IMAD.MOV.U32 R0, RZ, RZ, R251 ;  /* 0x000000ffff007224 */ /* 0x000fc400078e00fb */
[----:B-1----:R-:W4:Y:S04]  /*58c70*/  LDL.LU.64 R70, [R1+0x29f8] ;  /* 0x0029f80001467983 */ /* 0x002f280000300a00 */
[----:B------:R-:W4:Y:S04]  /*58c80*/  LDL.LU.64 R68, [R1+0x29f0] ;  /* 0x0029f00001447983 */ /* 0x000f280000300a00 */
[----:B------:R-:W-:Y:S04]  /*58c90*/  STL.64 [R1+0x1270], R244 ;  /* 0x001270f401007387 */ /* 0x000fe80000100a00 */
[----:B------:R1:W-:Y:S04]  /*58ca0*/  STL.64 [R1+0x1278], R246 ;  /* 0x001278f601007387 */ /* 0x0003e80000100a00 */
[----:B-1----:R-:W4:Y:S04]  /*58cb0*/  LDL.LU.64 R246, [R1+0x29e8] ;  /* 0x0029e80001f67983 */ /* 0x002f280000300a00 */
[----:B------:R-:W4:Y:S04]  /*58cc0*/  LDL.LU.64 R244, [R1+0x29e0] ;  /* 0x0029e00001f47983 */ /* 0x000f280000300a00 */
[----:B------:R-:W-:Y:S04]  /*58cd0*/  STL.64 [R1+0x1260], R248 ;  /* 0x001260f801007387 */ /* 0x000fe80000100a00 */
[----:B------:R1:W-:Y:S04]  /*58ce0*/  STL [R1+0x1268], R250 ;  /* 0x001268fa01007387 */ /* 0x0003e80000100800 */
[----:B-1----:R-:W4:Y:S04]  /*58cf0*/  LDL.LU.64 R250, [R1+0x29d8] ;  /* 0x0029d80001fa7983 */ /* 0x002f280000300a00 */
[----:B------:R-:W4:Y:S04]  /*58d00*/  LDL.LU.64 R248, [R1+0x29d0] ;  /* 0x0029d00001f87983 */ /* 0x000f280000300a00 */
[----:B------:R1:W-:Y:S04]  /*58d10*/  STL [R1+0x28d8], R0 ;  /* 0x0028d80001007387 */ /* 0x0003e80000100800 */
[----:B-1----:R-:W4:Y:S01]  /*58d20*/  LDL.LU R0, [R1+0x824] ;  /* 0x0008240001007983 */ /* 0x002f220000300800 */
[----:B------:R-:W-:Y:S01]  /*58d30*/  IMAD.MOV.U32 R238, RZ, RZ, R2 ;  /* 0x000000ffffee7224 */ /* 0x000fe200078e0002 */
[----:B--2---:R-:W-:Y:S11]  /*58d40*/  HMMA.1688.F32.TF32 R232, R240, R20, R232 ;  /* 0x00000014f0e8723c */ /* 0x004ff600000810e8 */
[----:B------:R-:W-:Y:S11]  /*58d50*/  @!UPT UIADD3 URZ, URZ, URZ, URZ ;  /* 0x0000003f3f3ff290 */ /* 0x000ff6000fffe03f */
[----:B------:R-:W-:Y:S02]  /*58d60*/  @!UPT UIADD3 URZ, URZ, URZ, URZ ;  /* 0x0000003f3f3ff290 */ /* 0x000fe4000fffe03f */
[----:B------:R-:W-:Y:S02]  /*58d70*/  IMAD.MOV.U32 R12, RZ, RZ, R232 ;  /* 0x000000ffff0c7224 */ /* 0x000fe400078e00e8 */
[----:B------:R-:W-:Y:S02]  /*58d80*/  IMAD.MOV.U32 R8, RZ, RZ, R233 ;  /* 0x000000ffff087224 */ /* 0x000fe400078e00e9 */
[----:B------:R-:W-:Y:S01]  /*58d90*/  IMAD.MOV.U32 R5, RZ, RZ, R234 ;  /* 0x000000ffff057224 */ /* 0x000fe200078e00ea */
[----:B------:R-:W-:Y:S01]  /*58da0*/  LDS R233, [R3+0x4e000] ;  /* 0x04e0000003e97984 */ /* 0x000fe20000000800 */
[----:B------:R-:W-:-:S03]  /*58db0*/  IMAD.MOV.U32 R4, RZ, RZ, R235 ;  /* 0x000000ffff047224 */ /* 0x000fc600078e00eb */
[----:B------:R-:W-:Y:S01]  /*58dc0*/  LDS R235, [R3+0x4f000] ;  /* 0x04f0000003eb7984 */ /* 0x000fe20000000800 */
[C---:B---3--:R-:W-:Y:S11]  /*58dd0*/  HMMA.1688.F32.TF32 R236, R240.reuse, R16, R236 ;  /* 0x00000010f0ec723c */ /* 0x048ff600000810ec */
[----:B------:R-:W-:Y:S11]  /*58de0*/  @!UPT UIADD3 URZ, URZ, URZ, URZ ;  /* 0x0000003f3f3ff290 */ /* 0x000ff6000fffe03f */
[----:B------:R-:W-:Y:S01]  /*58df0*/  @!UPT UIADD3 URZ, URZ, URZ, URZ ;  /* 0x0000003f3f3ff290 */ /* 0x000fe2000fffe03f */
[----:B------:R-:W-:Y:S04]  /*58e00*/  STL.64 [R1+0x1250], R236 ;  /* 0x001250ec01007387 */ /* 0x000fe80000100a00 */
[----:B------:R1:W-:Y:S01]  /*58e10*/  STL.64 [R1+0x1258], R238 ;  /* 0x001258ee01007387 */ /* 0x0003e20000100a00 */
[C---:B----4-:R-:W-:Y:S03]  /*58e20*/  HMMA.1688.F32.TF32 R248, R240.reuse, R24, R248 ;  /* 0x00000018f0f8723c */ /* 0x050fe600000810f8 */
[----:B------:R-:W2:Y:S05]  /*58e30*/  LDL.LU R24, [R1+0x820] ;  /* 0x0008200001187983 */ /* 0x000eaa0000300800 */
[C---:B-1----:R-:W-:Y:S01]  /*58e40*/  HMMA.1688.F32.TF32 R236, R240.reuse, R28, R244 ;  /* 0x0000001cf0ec723c */ /* 0x042fe200000810f4 */
[----:B------:R-:W-:Y:S07]  /*58e50*/  LDS R232, [R0+0x4e000] ;  /* 0x04e0000000e87984 */ /* 0x000fee0000000800 */
[----:B------:R-:W-:Y:S01]  /*58e60*/  HMMA.1688.F32.TF32 R68, R240, R32, R68 ;  /* 0x00000020f044723c */ /* 0x000fe20000081044 */
[----:B------:R-:W1:Y:S06]  /*58e70*/  LDS R234, [R0+0x4f000] ;  /* 0x04f0000000ea7984 */ /* 0x000e6c0000000800 */
[----:B------:R-:W-:Y:S04]  /*58e80*/  STL.64 [R1+0x13d0], R248 ;  /* 0x0013d0f801007387 */ /* 0x000fe80000100a00 */
[----:B------:R-:W-:Y:S04]  /*58e90*/  STL.64 [R1+0x13d8], R250 ;  /* 0x0013d8fa01007387 */ /* 0x000fe80000100a00 */
[----:B------:R-:W-:Y:S04]  /*58ea0*/  STL.64 [R1+0x13c0], R236 ;  /* 0x0013c0ec01007387 */ /* 0x000fe80000100a00 */
[----:B------:R-:W-:Y:S04]  /*58eb0*/  STL.64 [R1+0x13c8], R238 ;  /* 0x0013c8ee01007387 */ /* 0x000fe80000100a00 */
[----:B------:R3:W-:Y:S01]  /*58ec0*/  STL.64 [R1+0x1400], R68 ;  /* 0x0014004401007387 */ /* 0x0007e20000100a00 */
[----:B------:R-:W-:-:S02]  /*58ed0*/  IMAD.MOV.U32 R2, RZ, RZ, R70 ;  /* 0x000000ffff027224 */ /* 0x000fc400078e0046 */
[----:B------:R-:W-:Y:S01]  /*58ee0*/  IMAD.MOV.U32 R9, RZ, RZ, R71 ;  /* 0x000000ffff097224 */ /* 0x000fe200078e0047 */
[----:B------:R-:W-:Y:S04]  /*58ef0*/  LDS R248, [R252+0x4e000] ;  /* 0x04e00000fcf87984 */ /* 0x000fe80000000800 */
[----:B------:R-:W-:Y:S01]  /*58f00*/  LDS R250, [R252+0x4f000] ;  /* 0x04f00000fcfa7984 */ /* 0x000fe20000000800 */
[C---:B---3--:R-:W-:Y:S11]  /*58f10*/  HMMA.1688.F32.TF32 R68, R240.reuse, R36, R72 ;  /* 0x00000024f044723c */ /* 0x048ff60000081048 */
[----:B------:R-:W-:Y:S11]  /*58f20*/  @!UPT UIADD3 URZ, URZ, URZ, URZ ;  /* 0x0000003f3f3ff290 */ /* 0x000ff6000fffe03f */
[----:B------:R-:W-:Y:S02]  /*58f30*/  @!UPT UIADD3 URZ, URZ, URZ, URZ ;  /* 0x0000003f3f3ff290 */ /* 0x000fe4000fffe03f */
[----:B------:R-:W-:Y:S02]  /*58f40*/  IMAD.MOV.U32 R37, RZ, RZ, R68 ;  /* 0x000000ffff257224 */ /* 0x000fe400078e0044 */
[----:B------:R-:W-:Y:S02]  /*58f50*/  IMAD.MOV.U32 R36, RZ, RZ, R69 ;  /* 0x000000ffff247224 */ /* 0x000fe400078e0045 */
[----:B------:R-:W-:Y:S02]  /*58f60*/  IMAD.MOV.U32 R16, RZ, RZ, R70 ;  /* 0x000000ffff107224 */ /* 0x000fe400078e0046 */
[----:B------:R-:W-:Y:S02]  /*58f70*/  IMAD.MOV.U32 R13, RZ, RZ, R71 ;  /* 0x000000ffff0d7224 */ /* 0x000fe400078e0047 */
[C---:B------:R-:W-:Y:S08]  /*58f80*/  HMMA.1688.F32.TF32 R68, R240.reuse, R40, R76 ;  /* 0x00000028f044723c */ /* 0x040ff0000008104c */
[C---:B------:R-:W-:Y:S11]  /*58f90*/  HMMA.1688.F32.TF32 R72, R240.reuse, R48, R84 ;  /* 0x00000030f048723c */ /* 0x040ff60000081054 */
[----:B------:R-:W-:Y:S05]  /*58fa0*/  @!UPT UIADD3 URZ, URZ, URZ, URZ ;  /* 0x0000003f3f3ff290 */ /* 0x000fea000fffe03f */
[----:B------:R-:W-:Y:S01]  /*58fb0*/  IMAD.MOV.U32 R33, RZ, RZ, R68 ;  /* 0x000000ffff217224 */ /* 0x000fe200078e0044 */
[----:B------:R-:W-:Y:S01]  /*58fc0*/  MOV R28, R71 ;  /* 0x00000047001c7202 */ /* 0x000fe20000000f00 */
[----:B------:R-:W-:Y:S02]  /*58fd0*/  IMAD.MOV.U32 R32, RZ, RZ, R69 ;  /* 0x000000ffff207224 */ /* 0x000fe400078e0045 */
[----:B------:R-:W-:Y:S02]  /*58fe0*/  IMAD.MOV.U32 R29, RZ, RZ, R70 ;  /* 0x000000ffff1d7224 */ /* 0x000fe400078e0046 */
[C---:B------:R-:W-:Y:S01]  /*58ff0*/  HMMA.1688.F32.TF32 R68, R240.reuse, R44, R80 ;  /* 0x0000002cf044723c */ /* 0x040fe20000081050 */
[----:B------:R-:W-:Y:S04]  /*59000*/  STL.64 [R1+0x1470], R72 ;  /* 0x0014704801007387 */ /* 0x000fe80000100a00 */
[----:B------:R3:W-:Y:S03]  /*59010*/  STL.64 [R1+0x1478], R74 ;  /* 0x0014784a01007387 */ /* 0x0007e60000100a00 */
[C---:B------:R-:W-:Y:S08]  /*59020*/  HMMA.1688.F32.TF32 R76, R240.reuse, R56, R92 ;  /* 0x00000038f04c723c */ /* 0x040ff0000008105c */
[----:B---3--:R-:W-:Y:S08]  /*59030*/  HMMA.1688.F32.TF32 R72, R240, R60, R96 ;  /* 0x0000003cf048723c */ /* 0x008ff00000081060 */
[----:B------:R-:W-:-:S02]  /*59040*/  IMAD.MOV.U32 R25, RZ, RZ, R68 ;  /* 0x000000ffff197224 */ /* 0x000fc400078e0044 */
[----:B------:R-:W-:Y:S02]  /*59050*/  IMAD.MOV.U32 R21, RZ, RZ, R69 ;  /* 0x000000ffff157224 */ /* 0x000fe400078e0045 */
[----:B------:R-:W-:Y:S02]  /*59060*/  IMAD.MOV.U32 R20, RZ, RZ, R70 ;  /* 0x000000ffff147224 */ /* 0x000fe400078e0046 */
[----:B------:R-:W-:Y:S02]  /*59070*/  IMAD.MOV.U32 R17, RZ, RZ, R71 ;  /* 0x000000ffff117224 */ /* 0x000fe400078e0047 */
[C---:B------:R-:W-:Y:S11]  /*59080*/  HMMA.1688.F32.TF32 R68, R240.reuse, R52, R88 ;  /* 0x00000034f044723c */ /* 0x040ff60000081058 */
[----:B------:R-:W-:Y:S11]  /*59090*/  @!UPT UIADD3 URZ, URZ, URZ, URZ ;  /* 0x0000003f3f3ff290 */ /* 0x000ff6000fffe03f */
[----:B------:R-:W-:Y:S01]  /*590a0*/  @!UPT UIADD3 URZ, URZ, URZ, URZ ;  /* 0x0000003f3f3ff290 */ /* 0x000fe2000fffe03f */
[----:B------:R-:W-:Y:S04]  /*590b0*/  STL.64 [R1+0x1460], R68 ;  /* 0x0014604401007387 */ /* 0x000fe80000100a00 */
[----:B------:R3:W-:Y:S04]  /*590c0*/  STL.64 [R1+0x1468], R70 ;  /* 0x0014684601007387 */ /* 0x0007e80000100a00 */
[----:B------:R-:W-:Y:S04]  /*590d0*/  STL.64 [R1+0x1450], R76 ;  /* 0x0014504c01007387 */ /* 0x000fe80000100a00 */
[----:B------:R-:W-:Y:S01]  /*590e0*/  STL.64 [R1+0x1458], R78 ;  /* 0x0014584e01007387 */ /* 0x000fe20000100a00 */
[----:B---3--:R-:W-:Y:S03]  /*590f0*/  HMMA.1688.F32.TF32 R68, R240, R64, R100 ;  /* 0x00000040f044723c */ /* 0x008fe60000081064 */
[----:B------:R-:W-:Y:S04]  /*59100*/  STL.64 [R1+0x1440], R72 ;  /* 0x0014404801007387 */ /* 0x000fe80000100a00 */
[----:B------:R1:W-:Y:S02]  /*59110*/  STL.64 [R1+0x1448], R74 ;  /* 0x0014484a01007387 */ /* 0x0003e40000100a00 */
[C---:B-1----:R-:W-:Y:S11]  /*59120*/  HMMA.1688.F32.TF32 R72, R232.reuse, R6, R104 ;  /* 0x00000006e848723c */ /* 0x042ff60000081068 */
[----:B------:R-:W-:Y:S03]  /*59130*/  @!UPT UIADD3 URZ, URZ, URZ, URZ ;  /* 0x0000003f3f3ff290 */ /* 0x000fe6000fffe03f */
[----:B------:R-:W-:Y:S04]  /*59140*/  STL.64 [R1+0x1410], R68 ;  /* 0x0014104401007387 */ /* 0x000fe80000100a00 */
[----:B------:R1:W-:Y:S01]  /*59150*/  STL.64 [R1+0x1418], R70 ;  /* 0x0014184601007387 */ /* 0x0003e20000100a00 */
[C---:B------:R-:W-:Y:S08]  /*59160*/  HMMA.1688.F32.TF32 R76, R232.reuse, R14, R112 ;  /* 0x0000000ee84c723c */ /* 0x040ff00000081070 */
[C---:B-1----:R-:W-:Y:S01]  /*59170*/  HMMA.1688.F32.TF32 R68, R232.reuse, R10, R108 ;  /* 0x0000000ae844723c */ /* 0x042fe2000008106c */
[----:B------:R-:W-:Y:S04]  /*59180*/  STL.64 [R1+0xde0], R72 ;  /* 0x000de04801007387 */ /* 0x000fe80000100a00 */
[----:B------:R1:W-:Y:S03]  /*59190*/  STL.64 [R1+0xde8], R74 ;  /* 0x000de84a01007387 */ /* 0x0003e60000100a00 */
[C---:B-1----:R-:W-:Y:S11]  /*591a0*/  HMMA.1688.F32.TF32 R72, R232.reuse, R18, R116 ;  /* 0x00000012e848723c */ /* 0x042ff60000081074 */
[----:B------:R-:W-:Y:S04]  /*591b0*/  @!UPT UIADD3 URZ, URZ, URZ, URZ ;  /* 0x0000003f3f3ff290 */ /* 0x000fe8000fffe03f */
        /* <DEDUP_REMOVED lines=16> */
[C---:B---3--:R-:W-:Y:S03]  /*592c0*/  HMMA.1688.F32.TF32 R76, R232.reuse, R38, R136 ;  /* 0x00000026e84c723c */ /* 0x048fe60000081088 */
[----:B--2---:R-:W-:Y:S04]  /*592d0*/  LDS R249, [R24+0x4e000] ;  /* 0x04e0000018f97984 */ /* 0x004fe80000000800 */
[----:B------:R-:W2:Y:S01]  /*592e0*/  LDS R251, [R24+0x4f000] ;  /* 0x04f0000018fb7984 */ /* 0x000ea20000000800 */
        /* <DEDUP_REMOVED lines=18> */
[----:B-1----:R-:W-:Y:S01]  /*59410*/  HMMA.1688.F32.TF32 R72, R232, R66, R164 ;  /* 0x00000042e848723c */ /* 0x002fe200000810a4 */
[----:B------:R-:W-:Y:S01]  /*59420*/  IMAD.MOV.U32 R244, RZ, RZ, R212 ;  /* 0x000000fffff47224 */ /* 0x000fe200078e00d4 */
[----:B------:R-:W-:Y:S05]  /*59430*/  LDS R164, [R0+0x4e100] ;  /* 0x04e1000000a47984 */ /* 0x000fea0000000800 */
[----:B------:R-:W-:Y:S01]  /*59440*/  STL.64 [R1+0x700], R68 ;  /* 0x0007004401007387 */ /* 0x000fe20000100a00 */
[----:B--2---:R-:W-:Y:S03]  /*59450*/  HMMA.1688.F32.TF32 R80, R248, R6, R168 ;  /* 0x00000006f850723c */ /* 0x004fe600000810a8 */
[----:B------:R-:W-:Y:S04]  /*59460*/  STL.64 [R1+0x708], R70 ;  /* 0x0007084601007387 */ /* 0x000fe80000100a00 */
[----:B------:R-:W-:Y:S04]  /*59470*/  STL.64 [R1+0x6b0], R76 ;  /* 0x0006b04c01007387 */ /* 0x000fe80000100a00 */
[----:B------:R1:W-:Y:S01]  /*59480*/  STL.64 [R1+0x6b8], R78 ;  /* 0x0006b84e01007387 */ /* 0x0003e20000100a00 */
[----:B------:R-:W-:-:S02]  /*59490*/  IMAD.MOV.U32 R245, RZ, RZ, R213 ;  /* 0x000000fffff57224 */ /* 0x000fc400078e00d5 */
[----:B------:R-:W-:Y:S01]  /*594a0*/  IMAD.MOV.U32 R246, RZ, RZ, R214 ;  /* 0x000000fffff67224 */ /* 0x000fe200078e00d6 */
[----:B------:R-:W-:Y:S04]  /*594b0*/  LDS R68, [R0+0x4e080] ;  /* 0x04e0800000447984 */ /* 0x000fe80000000800 */
[----:B------:R-:W-:Y:S01]  /*594c0*/  STL.64 [R1+0x4c0], R72 ;  /* 0x0004c04801007387 */ /* 0x000fe20000100a00 */
[----:B-1----:R-:W-:Y:S03]  /*594d0*/  HMMA.1688.F32.TF32 R76, R248, R10, R172 ;  /* 0x0000000af84c723c */ /* 0x002fe600000810ac */
[----:B------:R1:W-:Y:S01]  /*594e0*/  STL.64 [R1+0x4c8], R74 ;  /* 0x0004c84a01007387 */ /* 0x0003e20000100a00 */
[----:B------:R-:W-:-:S02]  /*594f0*/  IMAD.MOV.U32 R247, RZ, RZ, R208 ;  /* 0x000000fffff77224 */ /* 0x000fc400078e00d0 */
[----:B------:R-:W-:Y:S01]  /*59500*/  IMAD.MOV.U32 R84, RZ, RZ, R221 ;  /* 0x000000ffff547224 */ /* 0x000fe200078e00dd */
[----:B------:R-:W-:Y:S01]  /*59510*/  LDS R70, [R0+0x4f080] ;  /* 0x04f0800000467984 */ /* 0x000fe20000000800 */
[----:B------:R-:W-:Y:S02]  /*59520*/  IMAD.MOV.U32 R85, RZ, RZ, R216 ;  /* 0x000000ffff557224 */ /* 0x000fe400078e00d8 */
[----:B------:R-:W-:Y:S01]  /*59530*/  IMAD.MOV.U32 R86, RZ, RZ, R217 ;  /* 0x000000ffff567224 */ /* 0x000fe200078e00d9 */
[----:B------:R-:W-:Y:S01]  /*59540*/  LDS R69, [R3+0x4e080] ;  /* 0x04e0800003457984 */ /* 0x000fe20000000800 */
[----:B-1----:R-:W-:Y:S03]  /*59550*/  HMMA.1688.F32.TF32 R72, R248, R14, R176 ;  /* 0x0000000ef848723c */ /* 0x002fe600000810b0 */
[----:B------:R-:W-:Y:S04]  /*59560*/  STL.64 [R1+0x4b0], R80 ;  /* 0x0004b05001007387 */ /* 0x000fe80000100a00 */
[----:B------:R1:W-:Y:S01]  /*59570*/  STL.64 [R1+0x4b8], R82 ;  /* 0x0004b85201007387 */ /* 0x0003e20000100a00 */
[----:B------:R-:W-:-:S02]  /*59580*/  IMAD.MOV.U32 R87, RZ, RZ, R218 ;  /* 0x000000ffff577224 */ /* 0x000fc400078e00da */
[----:B------:R-:W-:Y:S01]  /*59590*/  IMAD.MOV.U32 R88, RZ, RZ, R231 ;  /* 0x000000ffff587224 */ /* 0x000fe200078e00e7 */
[----:B------:R-:W2:Y:S04]  /*595a0*/  LDS R71, [R3+0x4f080] ;  /* 0x04f0800003477984 */ /* 0x000ea80000000800 */
[----:B------:R-:W-:Y:S01]  /*595b0*/  STL.64 [R1+0x490], R76 ;  /* 0x0004904c01007387 */ /* 0x000fe20000100a00 */
[----:B-1----:R-:W-:Y:S03]  /*595c0*/  HMMA.1688.F32.TF32 R80, R248, R18, R180 ;  /* 0x00000012f850723c */ /* 0x002fe600000810b4 */
        /* <DEDUP_REMOVED lines=16> */
[----:B------:R-:W-:-:S03]  /*596d0*/  IMAD.MOV.U32 R239, RZ, RZ, R227 ;  /* 0x000000ffffef7224 */ /* 0x000fc600078e00e3 */
[----:B------:R-:W-:Y:S04]  /*596e0*/  LDS R232, [R252+0x4e180] ;  /* 0x04e18000fce87984 */ /* 0x000fe80000000800 */
[----:B------:R-:W-:Y:S01]  /*596f0*/  STL.64 [R1+0x430], R76 ;  /* 0x0004304c01007387 */ /* 0x000fe20000100a00 */
[C---:B-1----:R-:W-:Y:S03]  /*59700*/  HMMA.1688.F32.TF32 R80, R248.reuse, R30, R192 ;  /* 0x0000001ef850723c */ /* 0x042fe600000810c0 */
[----:B------:R1:W-:Y:S04]  /*59710*/  STL.64 [R1+0x438], R78 ;  /* 0x0004384e01007387 */ /* 0x0003e80000100a00 */
[----:B------:R-:W-:Y:S04]  /*59720*/  LDS R234, [R252+0x4f180] ;  /* 0x04f18000fcea7984 */ /* 0x000fe80000000800 */
[----:B------:R-:W-:Y:S01]  /*59730*/  STL.64 [R1+0x410], R72 ;  /* 0x0004104801007387 */ /* 0x000fe20000100a00 */
[C---:B-1----:R-:W-:Y:S03]  /*59740*/  HMMA.1688.F32.TF32 R76, R248.reuse, R34, R196 ;  /* 0x00000022f84c723c */ /* 0x042fe600000810c4 */
[----:B------:R1:W-:Y:S04]  /*59750*/  STL.64 [R1+0x418], R74 ;  /* 0x0004184a01007387 */ /* 0x0003e80000100a00 */
[----:B------:R-:W-:Y:S04]  /*59760*/  LDS R233, [R24+0x4e180] ;  /* 0x04e1800018e97984 */ /* 0x000fe80000000800 */
[----:B------:R-:W-:Y:S01]  /*59770*/  LDS R235, [R24+0x4f180] ;  /* 0x04f1800018eb7984 */ /* 0x000fe20000000800 */
[----:B-1----:R-:W-:Y:S03]  /*59780*/  HMMA.1688.F32.TF32 R72, R248, R38, R200 ;  /* 0x00000026f848723c */ /* 0x002fe600000810c8 */
[----:B------:R-:W-:Y:S04]  /*59790*/  STL.64 [R1+0x2f0], R80 ;  /* 0x0002f05001007387 */ /* 0x000fe80000100a00 */
[----:B------:R-:W-:Y:S04]  /*597a0*/  STL.64 [R1+0x2f8], R82 ;  /* 0x0002f85201007387 */ /* 0x000fe80000100a00 */
[----:B------:R-:W-:Y:S04]  /*597b0*/  STL.64 [R1+0x2b0], R76 ;  /* 0x0002b04c01007387 */ /* 0x000fe80000100a00 */
[----:B------:R-:W-:Y:S04]  /*597c0*/  STL.64 [R1+0x2b8], R78 ;  /* 0x0002b84e01007387 */ /* 0x000fe80000100a00 */
[----:B------:R-:W3:Y:S04]  /*597d0*/  LDL.LU R212, [R1+0x29c8] ;  /* 0x0029c80001d47983 */ /* 0x000ee80000300800 */
[----:B------:R1:W-:Y:S04]  /*597e0*/  STL.64 [R1+0x290], R72 ;  /* 0x0002904801007387 */ /* 0x0003e80000100a00 */
[----:B------:R4:W-:Y:S04]  /*597f0*/  STL.64 [R1+0x298], R74 ;  /* 0x0002984a01007387 */ /* 0x0009e80000100a00 */
[----:B------:R-:W2:Y:S04]  /*59800*/  LDL.LU R213, [R1+0x29c4] ;  /* 0x0029c40001d57983 */ /* 0x000ea80000300800 */
[----:B------:R-:W2:Y:S01]  /*59810*/  LDL.LU R214, [R1+0x29c0] ;  /* 0x0029c00001d67983 */ /* 0x000ea20000300800 */
[----:B-1----:R-:W-:-:S02]  /*59820*/  IMAD.MOV.U32 R72, RZ, RZ, R204 ;  /* 0x000000ffff487224 */ /* 0x002fc400078e00cc */
[----:B------:R-:W-:Y:S01]  /*59830*/  IMAD.MOV.U32 R73, RZ, RZ, R211 ;  /* 0x000000ffff497224 */ /* 0x000fe200078e00d3 */
[----:B------:R-:W2:Y:S01]  /*59840*/  LDL.LU R208, [R1+0x29bc] ;  /* 0x0029bc0001d07983 */ /* 0x000ea20000300800 */
[----:B----4-:R-:W-:-:S03]  /*59850*/  IMAD.MOV.U32 R74, RZ, RZ, R210 ;  /* 0x000000ffff4a7224 */ /* 0x010fc600078e00d2 */
[----:B------:R-:W4:Y:S01]  /*59860*/  LDL.LU R204, [R1+0x29b8] ;  /* 0x0029b80001cc7983 */ /* 0x000f220000300800 */
[----:B------:R-:W-:-:S03]  /*59870*/  IMAD.MOV.U32 R75, RZ, RZ, R209 ;  /* 0x000000ffff4b7224 */ /* 0x000fc600078e00d1 */
[----:B------:R-:W4:Y:S01]  /*59880*/  LDL.LU R211, [R1+0x29b4] ;  /* 0x0029b40001d37983 */ /* 0x000f220000300800 */
[----:B------:R-:W-:-:S03]  /*59890*/  IMAD.MOV.U32 R76, RZ, RZ, R224 ;  /* 0x000000ffff4c7224 */ /* 0x000fc600078e00e0 */
[----:B------:R-:W4:Y:S01]  /*598a0*/  LDL.LU R210, [R1+0x29b0] ;  /* 0x0029b00001d27983 */ /* 0x000f220000300800 */
[----:B------:R-:W-:Y:S01]  /*598b0*/  IMAD.MOV.U32 R77, RZ, RZ, R225 ;  /* 0x000000ffff4d7224 */ /* 0x000fe200078e00e1 */
[----:B------:R-:W-:Y:S02]  /*598c0*/  MOV R78, R226 ;  /* 0x000000e2004e7202 */ /* 0x000fe40000000f00 */
        /* <DEDUP_REMOVED lines=15> */
[----:B--2---:R-:W-:Y:S02]  /*599c0*/  IMAD.MOV.U32 R94, RZ, RZ, R213 ;  /* 0x000000ffff5e7224 */ /* 0x004fe400078e00d5 */
[----:B------:R-:W-:Y:S02]  /*599d0*/  IMAD.MOV.U32 R93, RZ, RZ, R214 ;  /* 0x000000ffff5d7224 */ /* 0x000fe400078e00d6 */
[----:B------:R-:W-:Y:S02]  /*599e0*/  IMAD.MOV.U32 R92, RZ, RZ, R208 ;  /* 0x000000ffff5c7224 */ /* 0x000fe400078e00d0 */
[----:B------:R-:W2:Y:S04]  /*599f0*/  LDL.LU R208, [R1+0x2978] ;  /* 0x0029780001d07983 */ /* 0x000ea80000300800 */
[----:B------:R-:W3:Y:S04]  /*59a00*/  LDL.LU R214, [R1+0x2974] ;  /* 0x0029740001d67983 */ /* 0x000ee80000300800 */
[----:B------:R-:W3:Y:S04]  /*59a10*/  LDL.LU R213, [R1+0x2970] ;  /* 0x0029700001d57983 */ /* 0x000ee80000300800 */
[----:B------:R-:W3:Y:S01]  /*59a20*/  LDL.LU R212, [R1+0x296c] ;  /* 0x00296c0001d47983 */ /* 0x000ee20000300800 */
[----:B----4-:R-:W-:-:S02]  /*59a30*/  IMAD.MOV.U32 R103, RZ, RZ, R224 ;  /* 0x000000ffff677224 */ /* 0x010fc400078e00e0 */
[----:B------:R-:W-:Y:S01]  /*59a40*/  IMAD.MOV.U32 R102, RZ, RZ, R225 ;  /* 0x000000ffff667224 */ /* 0x000fe200078e00e1 */
[----:B------:R-:W-:Y:S01]  /*59a50*/  MOV R101, R226 ;  /* 0x000000e200657202 */ /* 0x000fe20000000f00 */
[----:B------:R-:W-:Y:S02]  /*59a60*/  IMAD.MOV.U32 R100, RZ, RZ, R220 ;  /* 0x000000ffff647224 */ /* 0x000fe400078e00dc */
[----:B------:R-:W4:Y:S04]  /*59a70*/  LDL.LU R220, [R1+0x2968] ;  /* 0x0029680001dc7983 */ /* 0x000f280000300800 */
[----:B------:R-:W4:Y:S04]  /*59a80*/  LDL.LU R226, [R1+0x2964] ;  /* 0x0029640001e27983 */ /* 0x000f280000300800 */
[----:B------:R-:W4:Y:S01]  /*59a90*/  LDL.LU R225, [R1+0x2960] ;  /* 0x0029600001e17983 */ /* 0x000f220000300800 */
[----:B------:R-:W-:-:S02]  /*59aa0*/  IMAD.MOV.U32 R242, RZ, RZ, R216 ;  /* 0x000000fffff27224 */ /* 0x000fc400078e00d8 */
        /* <DEDUP_REMOVED lines=8> */
[----:B------:R-:W-:Y:S02]  /*59b30*/  IMAD.MOV.U32 R105, RZ, RZ, R229 ;  /* 0x000000ffff697224 */ /* 0x000fe400078e00e5 */
[----:B------:R-:W-:-:S02]  /*59b40*/  IMAD.MOV.U32 R104, RZ, RZ, R228 ;  /* 0x000000ffff687224 */ /* 0x000fc400078e00e4 */
[----:B------:R-:W4:Y:S01]  /*59b50*/  LDL.LU R228, [R1+0x2948] ;  /* 0x0029480001e47983 */ /* 0x000f220000300800 */
[----:B------:R-:W-:Y:S02]  /*59b60*/  IMAD.MOV.U32 R106, RZ, RZ, R230 ;  /* 0x000000ffff6a7224 */ /* 0x000fe400078e00e6 */
[----:B------:R-:W-:Y:S01]  /*59b70*/  IMAD.MOV.U32 R107, RZ, RZ, R231 ;  /* 0x000000ffff6b7224 */ /* 0x000fe200078e00e7 */
        /* <DEDUP_REMOVED lines=9> */
[----:B------:R-:W-:Y:S01]  /*59c10*/  IMAD.MOV.U32 R82, RZ, RZ, R207 ;  /* 0x000000ffff527224 */ /* 0x000fe200078e00cf */
[----:B------:R-:W-:Y:S01]  /*59c20*/  MOV R83, R215 ;  /* 0x000000d700537202 */ /* 0x000fe20000000f00 */
[----:B--2---:R-:W-:-:S02]  /*59c30*/  IMAD.MOV.U32 R111, RZ, RZ, R208 ;  /* 0x000000ffff6f7224 */ /* 0x004fc400078e00d0 */
[----:B---3--:R-:W-:Y:S02]  /*59c40*/  IMAD.MOV.U32 R110, RZ, RZ, R214 ;  /* 0x000000ffff6e7224 */ /* 0x008fe400078e00d6 */
[----:B------:R-:W-:Y:S02]  /*59c50*/  IMAD.MOV.U32 R109, RZ, RZ, R213 ;  /* 0x000000ffff6d7224 */ /* 0x000fe400078e00d5 */
[----:B------:R-:W-:Y:S02]  /*59c60*/  IMAD.MOV.U32 R108, RZ, RZ, R212 ;  /* 0x000000ffff6c7224 */ /* 0x000fe400078e00d4 */
[----:B----4-:R-:W-:Y:S02]  /*59c70*/  IMAD.MOV.U32 R115, RZ, RZ, R220 ;  /* 0x000000ffff737224 */ /* 0x010fe400078e00dc */
[----:B------:R-:W-:Y:S02]  /*59c80*/  IMAD.MOV.U32 R114, RZ, RZ, R226 ;  /* 0x000000ffff727224 */ /* 0x000fe400078e00e2 */
[----:B------:R-:W-:-:S02]  /*59c90*/  IMAD.MOV.U32 R113, RZ, RZ, R225 ;  /* 0x000000ffff717224 */ /* 0x000fc400078e00e1 */
[----:B------:R-:W-:Y:S02]  /*59ca0*/  IMAD.MOV.U32 R112, RZ, RZ, R224 ;  /* 0x000000ffff707224 */ /* 0x000fe400078e00e0 */
[----:B------:R-:W2:Y:S04]  /*59cb0*/  LDL.LU R224, [R1+0x2938] ;  /* 0x0029380001e07983 */ /* 0x000ea80000300800 */
[----:B------:R-:W2:Y:S04]  /*59cc0*/  LDL.LU R225, [R1+0x2934] ;  /* 0x0029340001e17983 */ /* 0x000ea80000300800 */
[----:B------:R-:W2:Y:S01]  /*59cd0*/  LDL.LU R226, [R1+0x2930] ;  /* 0x0029300001e27983 */ /* 0x000ea20000300800 */
[----:B------:R-:W-:-:S02]  /*59ce0*/  IMAD.MOV.U32 R118, RZ, RZ, R217 ;  /* 0x000000ffff767224 */ /* 0x000fc400078e00d9 */
[----:B------:R-:W-:Y:S01]  /*59cf0*/  IMAD.MOV.U32 R117, RZ, RZ, R216 ;  /* 0x000000ffff757224 */ /* 0x000fe200078e00d8 */
[----:B------:R-:W3:Y:S01]  /*59d00*/  LDL.LU R220, [R1+0x292c] ;  /* 0x00292c0001dc7983 */ /* 0x000ee20000300800 */
[----:B------:R-:W-:-:S03]  /*59d10*/  MOV R116, R221 ;  /* 0x000000dd00747202 */ /* 0x000fc60000000f00 */
[----:B------:R-:W3:Y:S01]  /*59d20*/  LDL.LU R221, [R1+0x2928] ;  /* 0x0029280001dd7983 */ /* 0x000ee20000300800 */
        /* <DEDUP_REMOVED lines=23> */
[----:B------:R-:W4:Y:S01]  /*59ea0*/  LDL.LU R227, [R1+0x28dc] ;  /* 0x0028dc0001e37983 */ /* 0x000f220000300800 */
[----:B------:R-:W-:Y:S08]  /*59eb0*/  HMMA.1688.F32.TF32 R72, R68, R58, R72 ;  /* 0x0000003a4448723c */ /* 0x000ff00000081048 */
        /* <DEDUP_REMOVED lines=12> */
[C---:B-1----:R-:W-:Y:S08]  /*59f80*/  HMMA.1688.F32.TF32 R124, R248.reuse, R62, R224 ;  /* 0x0000003ef87c723c */ /* 0x042ff000000810e0 */
[----:B------:R-:W-:Y:S01]  /*59f90*/  HMMA.1688.F32.TF32 R248, R248, R66, R228 ;  /* 0x00000042f8f8723c */ /* 0x000fe200000810e4 */
[----:B------:R-:W-:Y:S04]  /*59fa0*/  STL.64 [R1+0x220], R132 ;  /* 0x0002208401007387 */ /* 0x000fe80000100a00 */
[----:B------:R-:W-:Y:S04]  /*59fb0*/  STL.64 [R1+0x228], R134 ;  /* 0x0002288601007387 */ /* 0x000fe80000100a00 */
[----:B------:R-:W-:Y:S04]  /*59fc0*/  STL.64 [R1+0x200], R128 ;  /* 0x0002008001007387 */ /* 0x000fe80000100a00 */
[----:B------:R1:W-:Y:S04]  /*59fd0*/  STL.64 [R1+0x208], R130 ;  /* 0x0002088201007387 */ /* 0x0003e80000100a00 */
[----:B------:R-:W-:Y:S04]  /*59fe0*/  LDS R228, [R252+0x4e080] ;  /* 0x04e08000fce47984 */ /* 0x000fe80000000800 */
[----:B------:R-:W-:Y:S04]  /*59ff0*/  LDS R230, [R252+0x4f080] ;  /* 0x04f08000fce67984 */ /* 0x000fe80000000800 */
[----:B------:R-:W-:Y:S01]  /*5a000*/  STL [R1+0x2590], R248 ;  /* 0x002590f801007387 */ /* 0x000fe20000100800 */
[C---:B-1----:R-:W-:Y:S03]  /*5a010*/  HMMA.1688.F32.TF32 R128, R68.reuse, R6, R120 ;  /* 0x000000064480723c */ /* 0x042fe60000081078 */
[----:B------:R-:W-:Y:S04]  /*5a020*/  STL.64 [R1+0x100], R124 ;  /* 0x0001007c01007387 */ /* 0x000fe80000100a00 */
[----:B------:R1:W-:Y:S01]  /*5a030*/  STL.64 [R1+0x108], R126 ;  /* 0x0001087e01007387 */ /* 0x0003e20000100a00 */
[C---:B------:R-:W-:Y:S03]  /*5a040*/  HMMA.1688.F32.TF32 R120, R68.reuse, R14, R112 ;  /* 0x0000000e4478723c */ /* 0x040fe60000081070 */
[----:B------:R-:W-:Y:S04]  /*5a050*/  LDS R229, [R24+0x4e080] ;  /* 0x04e0800018e57984 */ /* 0x000fe80000000800 */
[----:B------:R-:W2:Y:S01]  /*5a060*/  LDS R231, [R24+0x4f080] ;  /* 0x04f0800018e77984 */ /* 0x000ea20000000800 */
[C---:B-1----:R-:W-:Y:S08]  /*5a070*/  HMMA.1688.F32.TF32 R124, R68.reuse, R10, R116 ;  /* 0x0000000a447c723c */ /* 0x042ff00000081074 */
[C---:B------:R-:W-:Y:S08]  /*5a080*/  HMMA.1688.F32.TF32 R116, R68.reuse, R18, R108 ;  /* 0x000000124474723c */ /* 0x040ff0000008106c */
[C---:B------:R-:W-:Y:S08]  /*5a090*/  HMMA.1688.F32.TF32 R112, R68.reuse, R22, R104 ;  /* 0x000000164470723c */ /* 0x040ff00000081068 */
[C---:B------:R-:W-:Y:S08]  /*5a0a0*/  HMMA.1688.F32.TF32 R108, R68.reuse, R26, R240 ;  /* 0x0000001a446c723c */ /* 0x040ff000000810f0 */
[C---:B------:R-:W-:Y:S01]  /*5a0b0*/  HMMA.1688.F32.TF32 R104, R68.reuse, R30, R100 ;  /* 0x0000001e4468723c */ /* 0x040fe20000081064 */
[----:B------:R-:W-:Y:S07]  /*5a0c0*/  STL [R1+0x258c], R249 ;  /* 0x00258cf901007387 */ /* 0x000fee0000100800 */
[C---:B------:R-:W-:Y:S01]  /*5a0d0*/  HMMA.1688.F32.TF32 R100, R68.reuse, R34, R96 ;  /* 0x000000224464723c */ /* 0x040fe20000081060 */
[----:B------:R-:W-:Y:S07]  /*5a0e0*/  STL [R1+0x2588], R250 ;  /* 0x002588fa01007387 */ /* 0x000fee0000100800 */
[C---:B------:R-:W-:Y:S01]  /*5a0f0*/  HMMA.1688.F32.TF32 R96, R68.reuse, R38, R92 ;  /* 0x000000264460723c */ /* 0x040fe2000008105c */
[----:B------:R-:W-:Y:S07]  /*5a100*/  STL [R1+0x2584], R251 ;  /* 0x002584fb01007387 */ /* 0x000fee0000100800 */
        /* <DEDUP_REMOVED lines=34> */
[----:B-1----:R-:W4:Y:S04]  /*5a330*/  LDL.LU R72, [R1+0x9b0] ;  /* 0x0009b00001487983 */ /* 0x002f280000300800 */
[----:B------:R1:W-:Y:S04]  /*5a340*/  STL.64 [R1+0x10], R76 ;  /* 0x0000104c01007387 */ /* 0x0003e80000100a00 */
[----:B------:R1:W-:Y:S04]  /*5a350*/  STL.64 [R1+0x18], R78 ;  /* 0x0000184e01007387 */ /* 0x0003e80000100a00 */
[----:B------:R-:W-:Y:S04]  /*5a360*/  STL.64 [R1], R68 ;  /* 0x0000004401007387 */ /* 0x000fe80000100a00 */
[----:B------:R1:W-:Y:S04]  /*5a370*/  STL.64 [R1+0x8], R70 ;  /* 0x0000084601007387 */ /* 0x0003e80000100a00 */
        /* <DEDUP_REMOVED lines=81> */
[----:B------:R-:W-:Y:S04]  /*5a890*/  STL.64 [R1+0x1b8], R110 ;  /* 0x0001b86e01007387 */ /* 0x000fe80000100a00 */
[----:B------:R-:W-:Y:S04]  /*5a8a0*/  STL.64 [R1+0x1a0], R104 ;  /* 0x0001a06801007387 */ /* 0x000fe80000100a00 */
[----:B------:R-:W-:Y:S01]  /*5a8b0*/  STL.64 [R1+0x1a8], R106 ;  /* 0x0001a86a01007387 */ /* 0x000fe20000100a00 */
[C---:B------:R-:W-:Y:S03]  /*5a8c0*/  HMMA.1688.F32.TF32 R88, R228.reuse, R50, R88 ;  /* 0x00000032e458723c */ /* 0x040fe60000081058 */
[----:B------:R-:W-:Y:S04]  /*5a8d0*/  LDS R100, [R252+0x4e100] ;  /* 0x04e10000fc647984 */ /* 0x000fe80000000800 */
[----:B------:R-:W-:Y:S04]  /*5a8e0*/  LDS R102, [R252+0x4f100] ;  /* 0x04f10000fc667984 */ /* 0x000fe80000000800 */
[----:B------:R-:W-:Y:S04]  /*5a8f0*/  STL.64 [R1+0x180], R68 ;  /* 0x0001804401007387 */ /* 0x000fe80000100a00 */
[----:B------:R1:W-:Y:S01]  /*5a900*/  STL.64 [R1+0x188], R70 ;  /* 0x0001884601007387 */ /* 0x0003e20000100a00 */
[C---:B------:R-:W-:Y:S03]  /*5a910*/  HMMA.1688.F32.TF32 R84, R228.reuse, R54, R84 ;  /* 0x00000036e454723c */ /* 0x040fe60000081054 */
[----:B------:R-:W-:Y:S04]  /*5a920*/  LDS R101, [R24+0x4e100] ;  /* 0x04e1000018657984 */ /* 0x000fe80000000800 */
[----:B------:R-:W2:Y:S01]  /*5a930*/  LDS R103, [R24+0x4f100] ;  /* 0x04f1000018677984 */ /* 0x000ea20000000800 */
[C---:B-1----:R-:W-:Y:S03]  /*5a940*/  HMMA.1688.F32.TF32 R68, R228.reuse, R42, R80 ;  /* 0x0000002ae444723c */ /* 0x042fe60000081050 */
        /* <DEDUP_REMOVED lines=8> */
[----:B------:R-:W3:Y:S04]  /*5a9d0*/  LDL.LU R82, [R1+0x9e8] ;  /* 0x0009e80001527983 */ /* 0x000ee80000300800 */
[----:B------:R-:W3:Y:S01]  /*5a9e0*/  LDL.LU R83, [R1+0x9ec] ;  /* 0x0009ec0001537983 */ /* 0x000ee20000300800 */
[C---:B-1----:R-:W-:Y:S03]  /*5a9f0*/  HMMA.1688.F32.TF32 R68, R228.reuse, R46, R76 ;  /* 0x0000002ee444723c */ /* 0x042fe6000008104c */
[----:B------:R-:W4:Y:S05]  /*5aa00*/  LDL.LU R76, [R1+0x9f0] ;  /* 0x0009f000014c7983 */ /* 0x000f2a0000300800 */
[C---:B------:R-:W-:Y:S11]  /*5aa10*/  HMMA.1688.F32.TF32 R244, R228.reuse, R62, R244 ;  /* 0x0000003ee4f4723c */ /* 0x040ff600000810f4 */
[----:B------:R-:W-:Y:S04]  /*5aa20*/  @!UPT UIADD3 URZ, URZ, URZ, URZ ;  /* 0x0000003f3f3ff290 */ /* 0x000fe8000fffe03f */
[----:B------:R-:W-:Y:S04]  /*5aa30*/  STL.64 [R1+0x140], R68 ;  /* 0x0001404401007387 */ /* 0x000fe80000100a00 */
[----:B------:R1:W-:Y:S04]  /*5aa40*/  STL.64 [R1+0x148], R70 ;  /* 0x0001484601007387 */ /* 0x0003e80000100a00 */
[----:B------:R-:W4:Y:S04]  /*5aa50*/  LDL.LU R77, [R1+0x9f4] ;  /* 0x0009f400014d7983 */ /* 0x000f280000300800 */
[----:B------:R-:W4:Y:S01]  /*5aa60*/  LDL.LU R78, [R1+0x9f8] ;  /* 0x0009f800014e7983 */ /* 0x000f220000300800 */
[C---:B-1----:R-:W-:Y:S03]  /*5aa70*/  HMMA.1688.F32.TF32 R68, R228.reuse, R58, R72 ;  /* 0x0000003ae444723c */ /* 0x042fe60000081048 */
[----:B------:R-:W4:Y:S04]  /*5aa80*/  LDL.LU R79, [R1+0x9fc] ;  /* 0x0009fc00014f7983 */ /* 0x000f280000300800 */
[----:B------:R-:W-:Y:S04]  /*5aa90*/  STL.64 [R1+0x130], R88 ;  /* 0x0001305801007387 */ /* 0x000fe80000100a00 */
[----:B------:R-:W-:Y:S04]  /*5aaa0*/  STL.64 [R1+0x138], R90 ;  /* 0x0001385a01007387 */ /* 0x000fe80000100a00 */
[----:B------:R1:W-:Y:S04]  /*5aab0*/  STL.64 [R1+0x120], R84 ;  /* 0x0001205401007387 */ /* 0x0003e80000100a00 */
[----:B------:R1:W-:Y:S04]  /*5aac0*/  STL.64 [R1+0x128], R86 ;  /* 0x0001285601007387 */ /* 0x0003e80000100a00 */
[----:B------:R-:W-:Y:S04]  /*5aad0*/  STL [R1+0x25a0], R244 ;  /* 0x0025a0f401007387 */ /* 0x000fe80000100800 */
[----:B------:R-:W-:Y:S01]  /*5aae0*/  STL.64 [R1+0x110], R68 ;  /* 0x0001104401007387 */ /* 0x000fe20000100a00 */
[----:B------:R-:W-:Y:S03]  /*5aaf0*/  HMMA.1688.F32.TF32 R228, R228, R66, R236 ;  /* 0x00000042e4e4723c */ /* 0x000fe600000810ec */
[----:B------:R-:W-:Y:S04]  /*5ab00*/  STL.64 [R1+0x118], R70 ;  /* 0x0001184601007387 */ /* 0x000fe80000100a00 */
        /* <DEDUP_REMOVED lines=11> */
[----:B------:R-:W-:Y:S04]  /*5abc0*/  STL [R1+0x25b0], R228 ;  /* 0x0025b0e401007387 */ /* 0x000fe80000100800 */
[----:B------:R-:W-:Y:S04]  /*5abd0*/  STL [R1+0x25ac], R229 ;  /* 0x0025ace501007387 */ /* 0x000fe80000100800 */
[----:B------:R-:W-:Y:S04]  /*5abe0*/  STL [R1+0x25a8], R230 ;  /* 0x0025a8e601007387 */ /* 0x000fe80000100800 */
[----:B------:R-:W-:Y:S01]  /*5abf0*/  STL [R1+0x25a4], R231 ;  /* 0x0025a4e701007387 */ /* 0x000fe20000100800 */
[C---:B---3--:R-:W-:Y:S11]  /*5ac00*/  HMMA.1688.F32.TF32 R224, R164.reuse, R6, R80 ;  /* 0x00000006a4e0723c */ /* 0x048ff60000081050 */
[----:B------:R-:W-:Y:S11]  /*5ac10*/  @!UPT UIADD3 URZ, URZ, URZ, URZ ;  /* 0x0000003f3f3ff290 */ /* 0x000ff6000fffe03f */
[----:B------:R-:W-:Y:S01]  /*5ac20*/  @!UPT UIADD3 URZ, URZ, URZ, URZ ;  /* 0x0000003f3f3ff290 */ /* 0x000fe2000fffe03f */
[----:B------:R-:W-:Y:S04]  /*5ac30*/  STL [R1+0x25c0], R224 ;  /* 0x0025c0e001007387 */ /* 0x000fe80000100800 */
[----:B------:R-:W-:Y:S04]  /*5ac40*/  STL [R1+0x25bc], R225 ;  /* 0x0025bce101007387 */ /* 0x000fe80000100800 */
[----:B------:R-:W-:Y:S04]  /*5ac50*/  STL [R1+0x25b8], R226 ;  /* 0x0025b8e201007387 */ /* 0x000fe80000100800 */
[----:B------:R-:W-:Y:S04]  /*5ac60*/  STL [R1+0x25b4], R227 ;  /* 0x0025b4e301007387 */ /* 0x000fe80000100800 */
[----:B-1----:R-:W3:Y:S04]  /*5ac70*/  LDL.LU R84, [R1+0xa20] ;  /* 0x000a200001547983 */ /* 0x002ee80000300800 */
[----:B------:R-:W3:Y:S04]  /*5ac80*/  LDL.LU R85, [R1+0xa24] ;  /* 0x000a240001557983 */ /* 0x000ee80000300800 */
[----:B------:R-:W3:Y:S04]  /*5ac90*/  LDL.LU R86, [R1+0xa28] ;  /* 0x000a280001567983 */ /* 0x000ee80000300800 */
[----:B------:R-:W3:Y:S01]  /*5aca0*/  LDL.LU R87, [R1+0xa2c] ;  /* 0x000a2c0001577983 */ /* 0x000ee20000300800 */
[C---:B----4-:R-:W-:Y:S03]  /*5acb0*/  HMMA.1688.F32.TF32 R220, R164.reuse, R10, R76 ;  /* 0x0000000aa4dc723c */ /* 0x050fe6000008104c */
[----:B------:R-:W4:Y:S04]  /*5acc0*/  LDL.LU R76, [R1+0xa30] ;  /* 0x000a3000014c7983 */ /* 0x000f280000300800 */
[----:B------:R-:W4:Y:S04]  /*5acd0*/  LDL.LU R77, [R1+0xa34] ;  /* 0x000a3400014d7983 */ /* 0x000f280000300800 */
[----:B------:R-:W4:Y:S04]  /*5ace0*/  LDL.LU R78, [R1+0xa38] ;  /* 0x000a3800014e7983 */ /* 0x000f280000300800 */
[----:B------:R-:W4:Y:S08]  /*5acf0*/  LDL.LU R79, [R1+0xa3c] ;  /* 0x000a3c00014f7983 */ /* 0x000f300000300800 */
[----:B------:R-:W-:Y:S04]  /*5ad00*/  STL [R1+0x25d0], R220 ;  /* 0x0025d0dc01007387 */ /* 0x000fe80000100800 */
[----:B------:R-:W-:Y:S01]  /*5ad10*/  STL [R1+0x25cc], R221 ;  /* 0x0025ccdd01007387 */ /* 0x000fe20000100800 */
[C---:B--2---:R-:W-:Y:S03]  /*5ad20*/  HMMA.1688.F32.TF32 R216, R164.reuse, R14, R236 ;  /* 0x0000000ea4d8723c */ /* 0x044fe600000810ec */
[----:B------:R-:W-:Y:S04]  /*5ad30*/  STL [R1+0x25c8], R222 ;  /* 0x0025c8de01007387 */ /* 0x000fe80000100800 */
[----:B------:R-:W-:Y:S04]  /*5ad40*/  STL [R1+0x25c4], R223 ;  /* 0x0025c4df01007387 */ /* 0x000fe80000100800 */
[----:B------:R-:W2:Y:S04]  /*5ad50*/  LDL.LU R236, [R1+0xa40] ;  /* 0x000a400001ec7983 */ /* 0x000ea80000300800 */
[----:B------:R-:W2:Y:S04]  /*5ad60*/  LDL.LU R237, [R1+0xa44] ;  /* 0x000a440001ed7983 */ /* 0x000ea80000300800 */
[----:B------:R-:W2:Y:S04]  /*5ad70*/  LDL.LU R238, [R1+0xa48] ;  /* 0x000a480001ee7983 */ /* 0x000ea80000300800 */
[----:B------:R-:W2:Y:S04]  /*5ad80*/  LDL.LU R239, [R1+0xa4c] ;  /* 0x000a4c0001ef7983 */ /* 0x000ea80000300800 */
[----:B------:R-:W-:Y:S04]  /*5ad90*/  STL [R1+0x25e0], R216 ;  /* 0x0025e0d801007387 */ /* 0x000fe80000100800 */
[----:B------:R-:W-:Y:S04]  /*5ada0*/  STL [R1+0x25dc], R217 ;  /* 0x0025dcd901007387 */ /* 0x000fe80000100800 */
[----:B------:R-:W-:Y:S04]  /*5adb0*/  STL [R1+0x25d8], R218 ;  /* 0x0025d8da01007387 */ /* 0x000fe80000100800 */
[----:B------:R-:W-:Y:S04]  /*5adc0*/  STL [R1+0x25d4], R219 ;  /* 0x0025d4db01007387 */ /* 0x000fe80000100800 */
        /* <DEDUP_REMOVED lines=9> */
[----:B------:R-:W-:Y:S04]  /*5ae60*/  STL [R1+0x25f0], R212 ;  /* 0x0025f0d401007387 */ /* 0x000fe80000100800 */
[----:B------:R-:W-:Y:S04]  /*5ae70*/  STL [R1+0x25ec], R213 ;  /* 0x0025ecd501007387 */ /* 0x000fe80000100800 */
[----:B------:R-:W-:Y:S04]  /*5ae80*/  STL [R1+0x25e8], R214 ;  /* 0x0025e8d601007387 */ /* 0x000fe80000100800 */
[----:B------:R-:W-:Y:S01]  /*5ae90*/  STL [R1+0x25e4], R215 ;  /* 0x0025e4d701007387 */ /* 0x000fe20000100800 */
[C---:B---3--:R-:W-:Y:S08]  /*5aea0*/  HMMA.1688.F32.TF32 R208, R164.reuse, R22, R84 ;  /* 0x00000016a4d0723c */ /* 0x048ff00000081054 */
[C---:B----4-:R-:W-:Y:S11]  /*5aeb0*/  HMMA.1688.F32.TF32 R204, R164.reuse, R26, R76 ;  /* 0x0000001aa4cc723c */ /* 0x050ff6000008104c */
[----:B------:R-:W-:Y:S04]  /*5aec0*/  @!UPT UIADD3 URZ, URZ, URZ, URZ ;  /* 0x0000003f3f3ff290 */ /* 0x000fe8000fffe03f */
        /* <DEDUP_REMOVED lines=8> */
[C---:B--2---:R-:W-:Y:S03]  /*5af50*/  HMMA.1688.F32.TF32 R200, R164.reuse, R30, R236 ;  /* 0x0000001ea4c8723c */ /* 0x044fe600000810ec */
        /* <DEDUP_REMOVED lines=9> */
[----:B------:R-:W-:Y:S04]  /*5aff0*/  STL [R1+0x2620], R200 ;  /* 0x002620c801007387 */ /* 0x000fe80000100800 */
[----:B------:R-:W-:Y:S04]  /*5b000*/  STL [R1+0x261c], R201 ;  /* 0x00261cc901007387 */ /* 0x000fe80000100800 */
[----:B------:R-:W-:Y:S04]  /*5b010*/  STL [R1+0x2618], R202 ;  /* 0x002618ca01007387 */ /* 0x000fe80000100800 */
[----:B------:R-:W-:Y:S08]  /*5b020*/  STL [R1+0x2614], R203 ;  /* 0x002614cb01007387 */ /* 0x000ff00000100800 */
        /* <DEDUP_REMOVED lines=13> */
[----:B------:R-:W-:Y:S04]  /*5b100*/  STL [R1+0x2640], R192 ;  /* 0x002640c001007387 */ /* 0x000fe80000100800 */
[----:B------:R-:W-:Y:S04]  /*5b110*/  STL [R1+0x263c], R193 ;  /* 0x00263cc101007387 */ /* 0x000fe80000100800 */
[----:B------:R-:W-:Y:S04]  /*5b120*/  STL [R1+0x2638], R194 ;  /* 0x002638c201007387 */ /* 0x000fe80000100800 */
[----:B------:R-:W-:Y:S01]  /*5b130*/  STL [R1+0x2634], R195 ;  /* 0x002634c301007387 */ /* 0x000fe20000100800 */
[C---:B---3--:R-:W-:Y:S03]  /*5b140*/  HMMA.1688.F32.TF32 R188, R164.reuse, R42, R76 ;  /* 0x0000002aa4bc723c */ /* 0x048fe6000008104c */
[----:B------:R-:W3:Y:S04]  /*5b150*/  LDL.LU R76, [R1+0xab0] ;  /* 0x000ab000014c7983 */ /* 0x000ee80000300800 */
[----:B------:R-:W3:Y:S04]  /*5b160*/  LDL.LU R77, [R1+0xab4] ;  /* 0x000ab400014d7983 */ /* 0x000ee80000300800 */
[----:B------:R-:W3:Y:S04]  /*5b170*/  LDL.LU R78, [R1+0xab8] ;  /* 0x000ab800014e7983 */ /* 0x000ee80000300800 */
[----:B------:R-:W3:Y:S08]  /*5b180*/  LDL.LU R79, [R1+0xabc] ;  /* 0x000abc00014f7983 */ /* 0x000ef00000300800 */
        /* <DEDUP_REMOVED lines=9> */
[----:B------:R-:W2:Y:S04]  /*5b220*/  LDL.LU R236, [R1+0xac0] ;  /* 0x000ac00001ec7983 */ /* 0x000ea80000300800 */
[----:B------:R-:W2:Y:S04]  /*5b230*/  LDL.LU R237, [R1+0xac4] ;  /* 0x000ac40001ed7983 */ /* 0x000ea80000300800 */
[----:B------:R-:W2:Y:S04]  /*5b240*/  LDL.LU R238, [R1+0xac8] ;  /* 0x000ac80001ee7983 */ /* 0x000ea80000300800 */
[----:B------:R-:W2:Y:S08]  /*5b250*/  LDL.LU R239, [R1+0xacc] ;  /* 0x000acc0001ef7983 */ /* 0x000eb00000300800 */
[----:B------:R-:W-:Y:S04]  /*5b260*/  STL [R1+0x2660], R184 ;  /* 0x002660b801007387 */ /* 0x000fe80000100800 */
[----:B------:R-:W-:Y:S01]  /*5b270*/  STL [R1+0x265c], R185 ;  /* 0x00265cb901007387 */ /* 0x000fe20000100800 */
[C---:B----4-:R-:W-:Y:S03]  /*5b280*/  HMMA.1688.F32.TF32 R180, R164.reuse, R50, R84 ;  /* 0x00000032a4b4723c */ /* 0x050fe60000081054 */
[----:B------:R-:W-:Y:S04]  /*5b290*/  STL [R1+0x2658], R186 ;  /* 0x002658ba01007387 */ /* 0x000fe80000100800 */
[----:B------:R-:W-:Y:S01]  /*5b2a0*/  STL [R1+0x2654], R187 ;  /* 0x002654bb01007387 */ /* 0x000fe20000100800 */
[C---:B------:R-:W-:Y:S11]  /*5b2b0*/  HMMA.1688.F32.TF32 R176, R164.reuse, R54, R72 ;  /* 0x00000036a4b0723c */ /* 0x040ff60000081048 */
[----:B------:R-:W-:Y:S04]  /*5b2c0*/  @!UPT UIADD3 URZ, URZ, URZ, URZ ;  /* 0x0000003f3f3ff290 */ /* 0x000fe8000fffe03f */
        /* <DEDUP_REMOVED lines=8> */
[----:B------:R-:W-:Y:S04]  /*5b350*/  STL.64 [R1+0x2680], R176 ;  /* 0x002680b001007387 */ /* 0x000fe80000100a00 */
[----:B------:R-:W-:Y:S04]  /*5b360*/  STL [R1+0x2678], R178 ;  /* 0x002678b201007387 */ /* 0x000fe80000100800 */
[----:B------:R-:W-:Y:S01]  /*5b370*/  STL [R1+0x2674], R179 ;  /* 0x002674b301007387 */ /* 0x000fe20000100800 */
[C---:B---3--:R-:W-:Y:S03]  /*5b380*/  HMMA.1688.F32.TF32 R172, R164.reuse, R58, R76 ;  /* 0x0000003aa4ac723c */ /* 0x048fe6000008104c */
[----:B------:R-:W3:Y:S04]  /*5b390*/  LDL.LU R76, [R1+0xaf0] ;  /* 0x000af000014c7983 */ /* 0x000ee80000300800 */
[----:B------:R-:W3:Y:S04]  /*5b3a0*/  LDL.LU R77, [R1+0xaf4] ;  /* 0x000af400014d7983 */ /* 0x000ee80000300800 */
[----:B------:R-:W3:Y:S04]  /*5b3b0*/  LDL.LU R78, [R1+0xaf8] ;  /* 0x000af800014e7983 */ /* 0x000ee80000300800 */
[----:B------:R-:W3:Y:S01]  /*5b3c0*/  LDL.LU R79, [R1+0xafc] ;  /* 0x000afc00014f7983 */ /* 0x000ee20000300800 */
[C---:B------:R-:W-:Y:S07]  /*5b3d0*/  HMMA.1688.F32.TF32 R168, R164.reuse, R62, R80 ;  /* 0x0000003ea4a8723c */ /* 0x040fee0000081050 */
        /* <DEDUP_REMOVED lines=12> */
[----:B--2---:R-:W-:Y:S03]  /*5b4a0*/  HMMA.1688.F32.TF32 R164, R164, R66, R236 ;  /* 0x00000042a4a4723c */ /* 0x004fe600000810ec */
[----:B------:R-:W-:Y:S04]  /*5b4b0*/  LDS R236, [R0+0x4e180] ;  /* 0x04e1800000ec7984 */ /* 0x000fe80000000800 */
[----:B------:R-:W-:Y:S04]  /*5b4c0*/  LDS R238, [R0+0x4f180] ;  /* 0x04f1800000ee7984 */ /* 0x000fe80000000800 */
[----:B------:R-:W-:Y:S04]  /*5b4d0*/  LDS R237, [R3+0x4e180] ;  /* 0x04e1800003ed7984 */ /* 0x000fe80000000800 */
[----:B------:R-:W1:Y:S08]  /*5b4e0*/  LDS R239, [R3+0x4f180] ;  /* 0x04f1800003ef7984 */ /* 0x000e700000000800 */
[----:B------:R2:W-:Y:S04]  /*5b4f0*/  STL [R1+0x26b4], R164 ;  /* 0x0026b4a401007387 */ /* 0x0005e80000100800 */
[----:B------:R1:W-:Y:S04]  /*5b500*/  STL [R1+0x26b0], R165 ;  /* 0x0026b0a501007387 */ /* 0x0003e80000100800 */
[----:B------:R1:W-:Y:S04]  /*5b510*/  STL [R1+0x26ac], R166 ;  /* 0x0026aca601007387 */ /* 0x0003e80000100800 */
[----:B------:R1:W-:Y:S01]  /*5b520*/  STL [R1+0x26a8], R167 ;  /* 0x0026a8a701007387 */ /* 0x0003e20000100800 */
[C---:B----4-:R-:W-:Y:S03]  /*5b530*/  HMMA.1688.F32.TF32 R160, R100.reuse, R6, R72 ;  /* 0x0000000664a0723c */ /* 0x050fe60000081048 */
[----:B------:R-:W4:Y:S04]  /*5b540*/  LDL.LU R72, [R1+0xb10] ;  /* 0x000b100001487983 */ /* 0x000f280000300800 */
[----:B------:R-:W4:Y:S04]  /*5b550*/  LDL.LU R73, [R1+0xb14] ;  /* 0x000b140001497983 */ /* 0x000f280000300800 */
[----:B------:R-:W4:Y:S04]  /*5b560*/  LDL.LU R74, [R1+0xb18] ;  /* 0x000b1800014a7983 */ /* 0x000f280000300800 */
[----:B------:R-:W4:Y:S08]  /*5b570*/  LDL.LU R75, [R1+0xb1c] ;  /* 0x000b1c00014b7983 */ /* 0x000f300000300800 */
        /* <DEDUP_REMOVED lines=21> */
[C---:B------:R-:W-:Y:S03]  /*5b6d0*/  HMMA.1688.F32.TF32 R152, R100.reuse, R14, R80 ;  /* 0x0000000e6498723c */ /* 0x040fe60000081050 */
[----:B------:R-:W3:Y:S04]  /*5b6e0*/  LDL.LU R80, [R1+0xb50] ;  /* 0x000b500001507983 */ /* 0x000ee80000300800 */
[----:B------:R-:W3:Y:S04]  /*5b6f0*/  LDL.LU R81, [R1+0xb54] ;  /* 0x000b540001517983 */ /* 0x000ee80000300800 */
[----:B------:R-:W3:Y:S04]  /*5b700*/  LDL.LU R82, [R1+0xb58] ;  /* 0x000b580001527983 */ /* 0x000ee80000300800 */
[----:B------:R-:W3:Y:S08]  /*5b710*/  LDL.LU R83, [R1+0xb5c] ;  /* 0x000b5c0001537983 */ /* 0x000ef00000300800 */
        /* <DEDUP_REMOVED lines=8> */
[----:B------:R-:W4:Y:S01]  /*5b7a0*/  LDL.LU R75, [R1+0xb6c] ;  /* 0x000b6c00014b7983 */ /* 0x000f220000300800 */
[C---:B--2---:R-:W-:Y:S07]  /*5b7b0*/  HMMA.1688.F32.TF32 R144, R100.reuse, R22, R88 ;  /* 0x000000166490723c */ /* 0x044fee0000081058 */
[----:B------:R2:W-:Y:S04]  /*5b7c0*/  STL [R1+0x26f4], R148 ;  /* 0x0026f49401007387 */ /* 0x0005e80000100800 */
[----:B------:R1:W-:Y:S04]  /*5b7d0*/  STL [R1+0x26f0], R149 ;  /* 0x0026f09501007387 */ /* 0x0003e80000100800 */
[----:B------:R1:W-:Y:S04]  /*5b7e0*/  STL [R1+0x26ec], R150 ;  /* 0x0026ec9601007387 */ /* 0x0003e80000100800 */
[----:B------:R1:W-:Y:S04]  /*5b7f0*/  STL [R1+0x26e8], R151 ;  /* 0x0026e89701007387 */ /* 0x0003e80000100800 */
        /* <DEDUP_REMOVED lines=14> */
[----:B------:R-:W-:Y:S01]  /*5b8e0*/  STL [R1+0x2724], R136 ;  /* 0x0027248801007387 */ /* 0x000fe20000100800 */
[C---:B------:R-:W-:Y:S03]  /*5b8f0*/  HMMA.1688.F32.TF32 R132, R100.reuse, R34, R80 ;  /* 0x000000226484723c */ /* 0x040fe60000081050 */
[----:B------:R-:W-:Y:S04]  /*5b900*/  STL [R1+0x2720], R137 ;  /* 0x0027208901007387 */ /* 0x000fe80000100800 */
        /* <DEDUP_REMOVED lines=14> */
[C---:B----4-:R-:W-:Y:S03]  /*5b9f0*/  HMMA.1688.F32.TF32 R128, R100.reuse, R38, R72 ;  /* 0x000000266480723c */ /* 0x050fe60000081048 */
[----:B------:R-:W4:Y:S04]  /*5ba00*/  LDL.LU R72, [R1+0x1010] ;  /* 0x0010100001487983 */ /* 0x000f280000300800 */
[----:B------:R-:W4:Y:S04]  /*5ba10*/  LDL.LU R73, [R1+0x1014] ;  /* 0x0010140001497983 */ /* 0x000f280000300800 */
[----:B------:R-:W4:Y:S04]  /*5ba20*/  LDL.LU R74, [R1+0x1018] ;  /* 0x00101800014a7983 */ /* 0x000f280000300800 */
[----:B------:R-:W4:Y:S08]  /*5ba30*/  LDL.LU R75, [R1+0x101c] ;  /* 0x00101c00014b7983 */ /* 0x000f300000300800 */
        /* <DEDUP_REMOVED lines=20> */
[----:B------:R-:W-:Y:S01]  /*5bb80*/  STL [R1+0x2748], R127 ;  /* 0x0027487f01007387 */ /* 0x000fe20000100800 */
[C---:B--2---:R-:W-:Y:S08]  /*5bb90*/  HMMA.1688.F32.TF32 R120, R100.reuse, R46, R92 ;  /* 0x0000002e6478723c */ /* 0x044ff0000008105c */
[C---:B------:R-:W-:Y:S11]  /*5bba0*/  HMMA.1688.F32.TF32 R116, R100.reuse, R50, R88 ;  /* 0x000000326474723c */ /* 0x040ff60000081058 */
[----:B------:R-:W-:Y:S04]  /*5bbb0*/  @!UPT UIADD3 URZ, URZ, URZ, URZ ;  /* 0x0000003f3f3ff290 */ /* 0x000fe8000fffe03f */
[----:B------:R-:W-:Y:S04]  /*5bbc0*/  STL [R1+0x2764], R120 ;  /* 0x0027647801007387 */ /* 0x000fe80000100800 */
[----:B------:R-:W-:Y:S04]  /*5bbd0*/  STL [R1+0x2760], R121 ;  /* 0x0027607901007387 */ /* 0x000fe80000100800 */
[----:B------:R-:W-:Y:S04]  /*5bbe0*/  STL [R1+0x275c], R122 ;  /* 0x00275c7a01007387 */ /* 0x000fe80000100800 */
[----:B------:R-:W-:Y:S01]  /*5bbf0*/  STL [R1+0x2758], R123 ;  /* 0x0027587b01007387 */ /* 0x000fe20000100800 */
[C---:B----4-:R-:W-:Y:S03]  /*5bc00*/  HMMA.1688.F32.TF32 R112, R100.reuse, R54, R72 ;  /* 0x000000366470723c */ /* 0x050fe60000081048 */
[----:B------:R-:W-:Y:S04]  /*5bc10*/  STL [R1+0x2774], R116 ;  /* 0x0027747401007387 */ /* 0x000fe80000100800 */
[----:B------:R-:W-:Y:S04]  /*5bc20*/  STL [R1+0x2770], R117 ;  /* 0x0027707501007387 */ /* 0x000fe80000100800 */
[----:B------:R-:W-:Y:S04]  /*5bc30*/  STL [R1+0x276c], R118 ;  /* 0x00276c7601007387 */ /* 0x000fe80000100800 */
[----:B------:R-:W-:Y:S04]  /*5bc40*/  STL [R1+0x2768], R119 ;  /* 0x0027687701007387 */ /* 0x000fe80000100800 */
[----:B------:R-:W1:Y:S04]  /*5bc50*/  LDL.LU R72, [R1+0xfd0] ;  /* 0x000fd00001487983 */ /* 0x000e680000300800 */
[----:B------:R-:W1:Y:S04]  /*5bc60*/  LDL.LU R73, [R1+0xfd4] ;  /* 0x000fd40001497983 */ /* 0x000e680000300800 */
[----:B------:R-:W1:Y:S04]  /*5bc70*/  LDL.LU R74, [R1+0xfd8] ;  /* 0x000fd800014a7983 */ /* 0x000e680000300800 */
[----:B------:R-:W1:Y:S01]  /*5bc80*/  LDL.LU R75, [R1+0xfdc] ;  /* 0x000fdc00014b7983 */ /* 0x000e620000300800 */
[C---:B------:R-:W-:Y:S03]  /*5bc90*/  HMMA.1688.F32.TF32 R108, R100.reuse, R58, R84 ;  /* 0x0000003a646c723c */ /* 0x040fe60000081054 */
[----:B------:R-:W-:Y:S05]  /*5bca0*/  STL [R1+0x2784], R112 ;  /* 0x0027847001007387 */ /* 0x000fea0000100800 */
[C---:B------:R-:W-:Y:S01]  /*5bcb0*/  HMMA.1688.F32.TF32 R104, R100.reuse, R62, R80 ;  /* 0x0000003e6468723c */ /* 0x040fe20000081050 */
[----:B------:R-:W-:Y:S04]  /*5bcc0*/  STL [R1+0x2780], R113 ;  /* 0x0027807101007387 */ /* 0x000fe80000100800 */
[----:B------:R-:W-:Y:S04]  /*5bcd0*/  STL [R1+0x277c], R114 ;  /* 0x00277c7201007387 */ /* 0x000fe80000100800 */
[----:B------:R-:W-:Y:S06]  /*5bce0*/  STL [R1+0x2778], R115 ;  /* 0x0027787301007387 */ /* 0x000fec0000100800 */
        /* <DEDUP_REMOVED lines=16> */
[----:B---3--:R-:W-:Y:S11]  /*5bdf0*/  HMMA.1688.F32.TF32 R100, R100, R66, R76 ;  /* 0x000000426464723c */ /* 0x008ff6000008104c */
[----:B------:R-:W-:Y:S11]  /*5be00*/  @!UPT UIADD3 URZ, URZ, URZ, URZ ;  /* 0x0000003f3f3ff290 */ /* 0x000ff6000fffe03f */
[----:B------:R-:W-:Y:S01]  /*5be10*/  @!UPT UIADD3 URZ, URZ, URZ, URZ ;  /* 0x0000003f3f3ff290 */ /* 0x000fe2000fffe03f */
        /* <DEDUP_REMOVED lines=16> */
[C---:B-1----:R-:W-:Y:S03]  /*5bf20*/  HMMA.1688.F32.TF32 R96, R236.reuse, R6, R72 ;  /* 0x00000006ec60723c */ /* 0x042fe60000081048 */
        /* <DEDUP_REMOVED lines=8> */
[----:B------:R-:W-:Y:S04]  /*5bfb0*/  STL [R1+0x27c4], R96 ;  /* 0x0027c46001007387 */ /* 0x000fe80000100800 */
[----:B------:R-:W-:Y:S04]  /*5bfc0*/  STL [R1+0x27c0], R97 ;  /* 0x0027c06101007387 */ /* 0x000fe80000100800 */
[----:B------:R-:W-:Y:S04]  /*5bfd0*/  STL [R1+0x27bc], R98 ;  /* 0x0027bc6201007387 */ /* 0x000fe80000100800 */
[----:B------:R-:W-:Y:S01]  /*5bfe0*/  STL [R1+0x27b8], R99 ;  /* 0x0027b86301007387 */ /* 0x000fe20000100800 */
[C---:B--2---:R-:W-:Y:S08]  /*5bff0*/  HMMA.1688.F32.TF32 R88, R236.reuse, R14, R88 ;  /* 0x0000000eec58723c */ /* 0x044ff00000081058 */
[C---:B----4-:R-:W-:Y:S11]  /*5c000*/  HMMA.1688.F32.TF32 R92, R236.reuse, R10, R92 ;  /* 0x0000000aec5c723c */ /* 0x050ff6000008105c */
[----:B------:R-:W-:Y:S11]  /*5c010*/  @!UPT UIADD3 URZ, URZ, URZ, URZ ;  /* 0x0000003f3f3ff290 */ /* 0x000ff6000fffe03f */
[----:B------:R-:W-:Y:S01]  /*5c020*/  @!UPT UIADD3 URZ, URZ, URZ, URZ ;  /* 0x0000003f3f3ff290 */ /* 0x000fe2000fffe03f */
        /* <DEDUP_REMOVED lines=8> */
[C---:B---3--:R-:W-:Y:S08]  /*5c0b0*/  HMMA.1688.F32.TF32 R84, R236.reuse, R18, R84 ;  /* 0x00000012ec54723c */ /* 0x048ff00000081054 */
[C---:B------:R-:W-:Y:S08]  /*5c0c0*/  HMMA.1688.F32.TF32 R80, R236.reuse, R22, R80 ;  /* 0x00000016ec50723c */ /* 0x040ff00000081050 */
        /* <DEDUP_REMOVED lines=13> */
[C---:B------:R-:W-:Y:S08]  /*5c1a0*/  HMMA.1688.F32.TF32 R72, R236.reuse, R30, R72 ;  /* 0x0000001eec48723c */ /* 0x040ff00000081048 */
[C---:B------:R-:W-:Y:S11]  /*5c1b0*/  HMMA.1688.F32.TF32 R68, R236.reuse, R34, R240 ;  /* 0x00000022ec44723c */ /* 0x040ff600000810f0 */
[----:B------:R-:W-:Y:S04]  /*5c1c0*/  @!UPT UIADD3 URZ, URZ, URZ, URZ ;  /* 0x0000003f3f3ff290 */ /* 0x000fe8000fffe03f */
        /* <DEDUP_REMOVED lines=100> */
[----:B------:R-:W-:Y:S04]  /*5c810*/  STL [R1+0x2834], R68 ;  /* 0x0028344401007387 */ /* 0x000fe80000100800 */
[----:B------:R-:W-:Y:S04]  /*5c820*/  STL [R1+0x2830], R69 ;  /* 0x0028304501007387 */ /* 0x000fe80000100800 */
[----:B------:R-:W-:Y:S04]  /*5c830*/  STL [R1+0x282c], R70 ;  /* 0x00282c4601007387 */ /* 0x000fe80000100800 */
[----:B------:R2:W-:Y:S02]  /*5c840*/  STL [R1+0x2828], R71 ;  /* 0x0028284701007387 */ /* 0x0005e40000100800 */
        /* <DEDUP_REMOVED lines=21> */
[----:B------:R-:W-:Y:S04]  /*5c9a0*/  LDS R236, [R0+0x4e200] ;  /* 0x04e2000000ec7984 */ /* 0x000fe80000000800 */
[----:B------:R-:W-:Y:S04]  /*5c9b0*/  LDS R238, [R0+0x4f200] ;  /* 0x04f2000000ee7984 */ /* 0x000fe80000000800 */
[----:B------:R-:W-:Y:S04]  /*5c9c0*/  STL.64 [R1+0x300], R72 ;  /* 0x0003004801007387 */ /* 0x000fe80000100a00 */
[----:B------:R-:W-:Y:S04]  /*5c9d0*/  STL.64 [R1+0x308], R74 ;  /* 0x0003084a01007387 */ /* 0x000fe80000100a00 */
[----:B------:R-:W-:Y:S04]  /*5c9e0*/  STL.64 [R1+0x2e0], R68 ;  /* 0x0002e04401007387 */ /* 0x000fe80000100a00 */
[----:B------:R1:W-:Y:S04]  /*5c9f0*/  STL.64 [R1+0x2e8], R70 ;  /* 0x0002e84601007387 */ /* 0x0003e80000100a00 */
[----:B------:R-:W-:Y:S04]  /*5ca00*/  LDS R237, [R3+0x4e200] ;  /* 0x04e2000003ed7984 */ /* 0x000fe80000000800 */
[----:B------:R-:W2:Y:S01]  /*5ca10*/  LDS R239, [R3+0x4f200] ;  /* 0x04f2000003ef7984 */ /* 0x000ea20000000800 */
        /* <DEDUP_REMOVED lines=12> */
[C---:B---3--:R-:W-:Y:S03]  /*5cae0*/  HMMA.1688.F32.TF32 R72, R232.reuse, R26, R200 ;  /* 0x0000001ae848723c */ /* 0x048fe600000810c8 */
[----:B------:R1:W-:Y:S05]  /*5caf0*/  STL.64 [R1+0x3d8], R70 ;  /* 0x0003d84601007387 */ /* 0x0003ea0000100a00 */
[C---:B-1----:R-:W-:Y:S06]  /*5cb00*/  HMMA.1688.F32.TF32 R68, R232.reuse, R30, R204 ;  /* 0x0000001ee844723c */ /* 0x042fec00000810cc */
[----:B------:R-:W-:Y:S04]  /*5cb10*/  STL.64 [R1+0x3c0], R76 ;  /* 0x0003c04c01007387 */ /* 0x000fe80000100a00 */
[----:B------:R1:W-:Y:S05]  /*5cb20*/  STL.64 [R1+0x3c8], R78 ;  /* 0x0003c84e01007387 */ /* 0x0003ea0000100a00 */
        /* <DEDUP_REMOVED lines=27> */
[----:B------:R-:W3:Y:S04]  /*5cce0*/  LDL.LU R248, [R1+0xcb0] ;  /* 0x000cb00001f87983 */ /* 0x000ee80000300800 */
[----:B------:R-:W-:Y:S04]  /*5ccf0*/  STL.64 [R1+0x320], R72 ;  /* 0x0003204801007387 */ /* 0x000fe80000100a00 */
[----:B------:R-:W-:Y:S04]  /*5cd00*/  STL.64 [R1+0x328], R74 ;  /* 0x0003284a01007387 */ /* 0x000fe80000100a00 */
        /* <DEDUP_REMOVED lines=96> */
[----:B------:R-:W1:Y:S01]  /*5d310*/  LDS R235, [R24+0x4f200] ;  /* 0x04f2000018eb7984 */ /* 0x000e620000000800 */
[C---:B--2---:R-:W-:Y:S08]  /*5d320*/  HMMA.1688.F32.TF32 R68, R236.reuse, R6, R152 ;  /* 0x00000006ec44723c */ /* 0x044ff00000081098 */
[C---:B------:R-:W-:Y:S08]  /*5d330*/  HMMA.1688.F32.TF32 R76, R236.reuse, R10, R156 ;  /* 0x0000000aec4c723c */ /* 0x040ff0000008109c */
[C---:B---3--:R-:W-:Y:S07]  /*5d340*/  HMMA.1688.F32.TF32 R72, R236.reuse, R14, R160 ;  /* 0x0000000eec48723c */ /* 0x048fee00000810a0 */
        /* <DEDUP_REMOVED lines=11> */
[C---:B----4-:R-:W-:Y:S06]  /*5d400*/  HMMA.1688.F32.TF32 R68, R236.reuse, R30, R176 ;  /* 0x0000001eec44723c */ /* 0x050fec00000810b0 */
        /* <DEDUP_REMOVED lines=28> */
[----:B------:R-:W-:Y:S04]  /*5d5d0*/  STL.64 [R1+0x538], R78 ;  /* 0x0005384e01007387 */ /* 0x000fe80000100a00 */
[----:B------:R-:W-:Y:S04]  /*5d5e0*/  STL.64 [R1+0x550], R72 ;  /* 0x0005504801007387 */ /* 0x000fe80000100a00 */
[----:B------:R-:W-:Y:S04]  /*5d5f0*/  STL.64 [R1+0x558], R74 ;  /* 0x0005584a01007387 */ /* 0x000fe80000100a00 */
[----:B------:R-:W-:Y:S04]  /*5d600*/  LDS R236, [R0+0x4e280] ;  /* 0x04e2800000ec7984 */ /* 0x000fe80000000800 */
[----:B------:R-:W-:Y:S04]  /*5d610*/  LDS R238, [R0+0x4f280] ;  /* 0x04f2800000ee7984 */ /* 0x000fe80000000800 */
        /* <DEDUP_REMOVED lines=20> */
[----:B------:R-:W-:Y:S04]  /*5d760*/  STL.64 [R1+0x628], R78 ;  /* 0x0006284e01007387 */ /* 0x000fe80000100a00 */
[----:B------:R-:W3:Y:S04]  /*5d770*/  LDL.LU R244, [R1+0x10d0] ;  /* 0x0010d00001f47983 */ /* 0x000ee80000300800 */
[----:B------:R-:W-:Y:S04]  /*5d780*/  STL.64 [R1+0x610], R72 ;  /* 0x0006104801007387 */ /* 0x000fe80000100a00 */
[----:B------:R1:W-:Y:S04]  /*5d790*/  STL.64 [R1+0x618], R74 ;  /* 0x0006184a01007387 */ /* 0x0003e80000100a00 */
        /* <DEDUP_REMOVED lines=110> */
[C---:B---3--:R-:W-:Y:S03]  /*5de80*/  HMMA.1688.F32.TF32 R76, R232.reuse, R58, R176 ;  /* 0x0000003ae84c723c */ /* 0x048fe600000810b0 */
[----:B------:R-:W-:Y:S04]  /*5de90*/  STL.64 [R1+0x5a0], R68 ;  /* 0x0005a04401007387 */ /* 0x000fe80000100a00 */
[----:B------:R2:W-:Y:S01]  /*5dea0*/  STL.64 [R1+0x5a8], R70 ;  /* 0x0005a84601007387 */ /* 0x0005e20000100a00 */
[C---:B-1----:R-:W-:Y:S08]  /*5deb0*/  HMMA.1688.F32.TF32 R72, R232.reuse, R62, R180 ;  /* 0x0000003ee848723c */ /* 0x042ff000000810b4 */
[----:B--2---:R-:W-:Y:S01]  /*5dec0*/  HMMA.1688.F32.TF32 R68, R232, R66, R240 ;  /* 0x00000042e844723c */ /* 0x004fe200000810f0 */
[----:B------:R-:W-:Y:S04]  /*5ded0*/  LDS R240, [R252+0x4e280] ;  /* 0x04e28000fcf07984 */ /* 0x000fe80000000800 */
[----:B------:R-:W-:Y:S04]  /*5dee0*/  LDS R242, [R252+0x4f280] ;  /* 0x04f28000fcf27984 */ /* 0x000fe80000000800 */
        /* <DEDUP_REMOVED lines=10> */
[----:B------:R-:W-:Y:S04]  /*5df90*/  LDS R234, [R0+0x4f300] ;  /* 0x04f3000000ea7984 */ /* 0x000fe80000000800 */
[----:B------:R-:W-:Y:S04]  /*5dfa0*/  LDS R233, [R3+0x4e300] ;  /* 0x04e3000003e97984 */ /* 0x000fe80000000800 */
[----:B------:R-:W1:Y:S08]  /*5dfb0*/  LDS R235, [R3+0x4f300] ;  /* 0x04f3000003eb7984 */ /* 0x000e700000000800 */
[----:B------:R-:W-:Y:S04]  /*5dfc0*/  STL.64 [R1+0x570], R68 ;  /* 0x0005704401007387 */ /* 0x000fe80000100a00 */
[----:B------:R3:W-:Y:S02]  /*5dfd0*/  STL.64 [R1+0x578], R70 ;  /* 0x0005784601007387 */ /* 0x0007e40000100a00 */
[C---:B---3--:R-:W-:Y:S08]  /*5dfe0*/  HMMA.1688.F32.TF32 R68, R236.reuse, R10, R188 ;  /* 0x0000000aec44723c */ /* 0x048ff000000810bc */
[C---:B------:R-:W-:Y:S08]  /*5dff0*/  HMMA.1688.F32.TF32 R76, R236.reuse, R14, R192 ;  /* 0x0000000eec4c723c */ /* 0x040ff000000810c0 */
[C---:B------:R-:W-:Y:S07]  /*5e000*/  HMMA.1688.F32.TF32 R72, R236.reuse, R18, R196 ;  /* 0x00000012ec48723c */ /* 0x040fee00000810c4 */
[----:B------:R-:W-:Y:S04]  /*5e010*/  STL.64 [R1+0x670], R68 ;  /* 0x0006704401007387 */ /* 0x000fe80000100a00 */
[----:B------:R3:W-:Y:S02]  /*5e020*/  STL.64 [R1+0x678], R70 ;  /* 0x0006784601007387 */ /* 0x0007e40000100a00 */
[C---:B---3--:R-:W-:Y:S02]  /*5e030*/  HMMA.1688.F32.TF32 R68, R236.reuse, R22, R200 ;  /* 0x00000016ec44723c */ /* 0x048fe400000810c8 */
[----:B------:R-:W-:Y:S04]  /*5e040*/  STL.64 [R1+0x680], R76 ;  /* 0x0006804c01007387 */ /* 0x000fe80000100a00 */
[----:B------:R3:W-:Y:S04]  /*5e050*/  STL.64 [R1+0x688], R78 ;  /* 0x0006884e01007387 */ /* 0x0007e80000100a00 */
[----:B------:R-:W-:Y:S04]  /*5e060*/  STL.64 [R1+0x690], R72 ;  /* 0x0006904801007387 */ /* 0x000fe80000100a00 */
[----:B------:R4:W-:Y:S01]  /*5e070*/  STL.64 [R1+0x698], R74 ;  /* 0x0006984a01007387 */ /* 0x0009e20000100a00 */
[C---:B---3--:R-:W-:Y:S08]  /*5e080*/  HMMA.1688.F32.TF32 R76, R236.reuse, R26, R204 ;  /* 0x0000001aec4c723c */ /* 0x048ff000000810cc */
[----:B------:R-:W-:Y:S01]  /*5e090*/  STL.64 [R1+0x6a0], R68 ;  /* 0x0006a04401007387 */ /* 0x000fe20000100a00 */
[C---:B----4-:R-:W-:Y:S03]  /*5e0a0*/  HMMA.1688.F32.TF32 R72, R236.reuse, R30, R208 ;  /* 0x0000001eec48723c */ /* 0x050fe600000810d0 */
[----:B------:R3:W-:Y:S05]  /*5e0b0*/  STL.64 [R1+0x6a8], R70 ;  /* 0x0006a84601007387 */ /* 0x0007ea0000100a00 */
[C---:B---3--:R-:W-:Y:S06]  /*5e0c0*/  HMMA.1688.F32.TF32 R68, R236.reuse, R34, R212 ;  /* 0x00000022ec44723c */ /* 0x048fec00000810d4 */
[----:B------:R-:W-:Y:S04]  /*5e0d0*/  STL.64 [R1+0x6c0], R76 ;  /* 0x0006c04c01007387 */ /* 0x000fe80000100a00 */
[----:B------:R3:W-:Y:S05]  /*5e0e0*/  STL.64 [R1+0x6c8], R78 ;  /* 0x0006c84e01007387 */ /* 0x0007ea0000100a00 */
[----:B------:R-:W-:Y:S04]  /*5e0f0*/  STL.64 [R1+0x6d0], R72 ;  /* 0x0006d04801007387 */ /* 0x000fe80000100a00 */
[----:B------:R4:W-:Y:S01]  /*5e100*/  STL.64 [R1+0x6d8], R74 ;  /* 0x0006d84a01007387 */ /* 0x0009e20000100a00 */
[C---:B---3--:R-:W-:Y:S03]  /*5e110*/  HMMA.1688.F32.TF32 R76, R236.reuse, R38, R216 ;  /* 0x00000026ec4c723c */ /* 0x048fe600000810d8 */
[----:B------:R-:W-:Y:S05]  /*5e120*/  STL.64 [R1+0x6e0], R68 ;  /* 0x0006e04401007387 */ /* 0x000fea0000100a00 */
[C---:B----4-:R-:W-:Y:S01]  /*5e130*/  HMMA.1688.F32.TF32 R72, R236.reuse, R42, R220 ;  /* 0x0000002aec48723c */ /* 0x050fe200000810dc */
[----:B------:R3:W-:Y:S07]  /*5e140*/  STL.64 [R1+0x6e8], R70 ;  /* 0x0006e84601007387 */ /* 0x0007ee0000100a00 */
[C---:B---3--:R-:W-:Y:S07]  /*5e150*/  HMMA.1688.F32.TF32 R68, R236.reuse, R46, R224 ;  /* 0x0000002eec44723c */ /* 0x048fee00000810e0 */
[----:B------:R-:W-:Y:S04]  /*5e160*/  STL.64 [R1+0x6f0], R76 ;  /* 0x0006f04c01007387 */ /* 0x000fe80000100a00 */
[----:B------:R3:W-:Y:S04]  /*5e170*/  STL.64 [R1+0x6f8], R78 ;  /* 0x0006f84e01007387 */ /* 0x0007e80000100a00 */
        /* <DEDUP_REMOVED lines=122> */
[----:B--2---:R-:W-:Y:S01]  /*5e920*/  HMMA.1688.F32.TF32 R76, R236, R62, R132 ;  /* 0x0000003eec4c723c */ /* 0x004fe20000081084 */
[----:B------:R-:W-:Y:S04]  /*5e930*/  LDS R238, [R0+0x4f380] ;  /* 0x04f3800000ee7984 */ /* 0x000fe80000000800 */
[----:B------:R-:W-:Y:S04]  /*5e940*/  LDS R236, [R0+0x4e380] ;  /* 0x04e3800000ec7984 */ /* 0x000fe80000000800 */
[----:B------:R-:W-:Y:S04]  /*5e950*/  LDS R239, [R3+0x4f380] ;  /* 0x04f3800003ef7984 */ /* 0x000fe80000000800 */
[----:B------:R-:W-:Y:S01]  /*5e960*/  LDS R237, [R3+0x4e380] ;  /* 0x04e3800003ed7984 */ /* 0x000fe20000000800 */
[C---:B---3--:R-:W-:Y:S09]  /*5e970*/  HMMA.1688.F32.TF32 R68, R240.reuse, R6, R140 ;  /* 0x00000006f044723c */ /* 0x048ff2000008108c */
        /* <DEDUP_REMOVED lines=44> */
[----:B--2---:R-:W-:Y:S01]  /*5ec40*/  HMMA.1688.F32.TF32 R68, R240, R66, R200 ;  /* 0x00000042f044723c */ /* 0x004fe200000810c8 */
[----:B------:R-:W-:Y:S04]  /*5ec50*/  LDS R240, [R252+0x4e300] ;  /* 0x04e30000fcf07984 */ /* 0x000fe80000000800 */
[----:B------:R-:W-:Y:S04]  /*5ec60*/  LDS R242, [R252+0x4f300] ;  /* 0x04f30000fcf27984 */ /* 0x000fe80000000800 */
        /* <DEDUP_REMOVED lines=133> */
[C---:B--2---:R-:W-:Y:S08]  /*5f4c0*/  HMMA.1688.F32.TF32 R76, R232.reuse, R46, R148 ;  /* 0x0000002ee84c723c */ /* 0x044ff00000081094 */
[C---:B---3--:R-:W-:Y:S07]  /*5f4d0*/  HMMA.1688.F32.TF32 R72, R232.reuse, R50, R152 ;  /* 0x00000032e848723c */ /* 0x048fee0000081098 */
        /* <DEDUP_REMOVED lines=11> */
[----:B----4-:R-:W-:Y:S06]  /*5f590*/  HMMA.1688.F32.TF32 R68, R232, R66, R168 ;  /* 0x00000042e844723c */ /* 0x010fec00000810a8 */
[----:B------:R-:W-:Y:S04]  /*5f5a0*/  STL.64 [R1+0x910], R76 ;  /* 0x0009104c01007387 */ /* 0x000fe80000100a00 */
[----:B------:R-:W-:Y:S05]  /*5f5b0*/  STL.64 [R1+0x918], R78 ;  /* 0x0009184e01007387 */ /* 0x000fea0000100a00 */
        /* <DEDUP_REMOVED lines=53> */
[----:B------:R1:W-:Y:S04]  /*5f910*/  STL.64 [R1+0xdc8], R74 ;  /* 0x000dc84a01007387 */ /* 0x0003e80000100a00 */
[----:B------:R-:W3:Y:S04]  /*5f920*/  LDL.LU R244, [R1+0x1250] ;  /* 0x0012500001f47983 */ /* 0x000ee80000300800 */
        /* <DEDUP_REMOVED lines=76> */
[----:B------:R-:W3:Y:S01]  /*5fdf0*/  LDL.LU R230, [R1+0x1268] ;  /* 0x0012680001e67983 */ /* 0x000ee20000300800 */
[----:B------:R-:W-:-:S03]  /*5fe00*/  IMAD.MOV.U32 R231, RZ, RZ, R0 ;  /* 0x000000ffffe77224 */ /* 0x000fc600078e0000 */
[----:B------:R-:W3:Y:S08]  /*5fe10*/  LDL.LU R0, [R1+0x28d4] ;  /* 0x0028d40001007983 */ /* 0x000ef00000300800 */
[----:B------:R-:W-:Y:S04]  /*5fe20*/  STL [R1+0x2844], R240 ;  /* 0x002844f001007387 */ /* 0x000fe80000100800 */
[----:B------:R-:W-:Y:S04]  /*5fe30*/  STL [R1+0x2840], R241 ;  /* 0x002840f101007387 */ /* 0x000fe80000100800 */
[----:B------:R-:W-:Y:S04]  /*5fe40*/  STL [R1+0x283c], R242 ;  /* 0x00283cf201007387 */ /* 0x000fe80000100800 */
[----:B------:R-:W-:Y:S01]  /*5fe50*/  STL [R1+0x2838], R243 ;  /* 0x002838f301007387 */ /* 0x000fe20000100800 */
[----:B------:R-:W-:Y:S01]  /*5fe60*/  IMAD.MOV.U32 R250, RZ, RZ, R5 ;  /* 0x000000fffffa7224 */ /* 0x000fe200078e0005 */
[C---:B-1----:R-:W-:Y:S08]  /*5fe70*/  HMMA.1688.F32.TF32 R72, R236.reuse, R14, R164 ;  /* 0x0000000eec48723c */ /* 0x042ff000000810a4 */
[C---:B----4-:R-:W-:Y:S08]  /*5fe80*/  HMMA.1688.F32.TF32 R68, R236.reuse, R10, R160 ;  /* 0x0000000aec44723c */ /* 0x050ff000000810a0 */
[C---:B--2---:R-:W-:Y:S11]  /*5fe90*/  HMMA.1688.F32.TF32 R76, R236.reuse, R18, R168 ;  /* 0x00000012ec4c723c */ /* 0x044ff600000810a8 */
        /* <DEDUP_REMOVED lines=13> */
[----:B------:R1:W-:Y:S04]  /*5ff70*/  STL.64 [R1+0x988], R74 ;  /* 0x0009884a01007387 */ /* 0x0003e80000100a00 */
[----:B------:R-:W-:Y:S04]  /*5ff80*/  STL.64 [R1+0x990], R76 ;  /* 0x0009904c01007387 */ /* 0x000fe80000100a00 */
[----:B------:R-:W-:Y:S04]  /*5ff90*/  STL.64 [R1+0x998], R78 ;  /* 0x0009984e01007387 */ /* 0x000fe80000100a00 */
[----:B------:R-:W2:Y:S01]  /*5ffa0*/  LDL R5, [R1+0x1940] ;  /* 0x0019400001057983 */ /* 0x000ea20000100800 */
[C---:B---3--:R-:W-:Y:S08]  /*5ffb0*/  HMMA.1688.F32.TF32 R68, R236.reuse, R34, R184 ;  /* 0x00000022ec44723c */ /* 0x048ff000000810b8 */
[C---:B-1----:R-:W-:Y:S11]  /*5ffc0*/  HMMA.1688.F32.TF32 R72, R236.reuse, R38, R188 ;  /* 0x00000026ec48723c */ /* 0x042ff600000810bc */
[----:B------:R-:W-:Y:S04]  /*5ffd0*/  @!UPT UIADD3 URZ, URZ, URZ, URZ ;  /* 0x0000003f3f3ff290 */ /* 0x000fe8000fffe03f */
[----:B------:R-:W-:Y:S04]  /*5ffe0*/  STL.64 [R1+0x9a0], R68 ;  /* 0x0009a04401007387 */ /* 0x000fe80000100a00 */
[----:B------:R1:W-:Y:S02]  /*5fff0*/  STL.64 [R1+0x9a8], R70 ;  /* 0x0009a84601007387 */ /* 0x0003e40000100a00 */
[----:B-1----:R-:W-:Y:S02]  /*60000*/  HMMA.1688.F32.TF32 R68, R236, R42, R192 ;  /* 0x0000002aec44723c */ /* 0x002fe400000810c0 */
[----:B------:R-:W-:Y:S01]  /*60010*/  STL.64 [R1+0x9b0], R72 ;  /* 0x0009b04801007387 */ /* 0x000fe20000100a00 */
[----:B------:R-:W-:-:S03]  /*60020*/  IMAD.MOV.U32 R251, RZ, RZ, R4 ;  /* 0x000000fffffb7224 */ /* 0x000fc600078e0004 */
[----:B------:R1:W-:Y:S02]  /*60030*/  STL.64 [R1+0x9b8], R74 ;  /* 0x0009b84a01007387 */ /* 0x0003e40000100a00 */
[C---:B------:R-:W-:Y:S02]  /*60040*/  HMMA.1688.F32.TF32 R76, R236.reuse, R46, R196 ;  /* 0x0000002eec4c723c */ /* 0x040fe400000810c4 */
[----:B------:R-:W3:Y:S06]  /*60050*/  LDL.LU R4, [R1+0x1930] ;  /* 0x0019300001047983 */ /* 0x000eec0000300800 */
[C---:B-1----:R-:W-:Y:S07]  /*60060*/  HMMA.1688.F32.TF32 R72, R236.reuse, R50, R200 ;  /* 0x00000032ec48723c */ /* 0x042fee00000810c8 */
[----:B------:R-:W-:Y:S04]  /*60070*/  STL.64 [R1+0x9c0], R68 ;  /* 0x0009c04401007387 */ /* 0x000fe80000100a00 */
[----:B------:R1:W-:Y:S02]  /*60080*/  STL.64 [R1+0x9c8], R70 ;  /* 0x0009c84601007387 */ /* 0x0003e40000100a00 */
[C---:B-1----:R-:W-:Y:S02]  /*60090*/  HMMA.1688.F32.TF32 R68, R236.reuse, R54, R204 ;  /* 0x00000036ec44723c */ /* 0x042fe400000810cc */
[----:B------:R-:W-:Y:S04]  /*600a0*/  STL.64 [R1+0x9d0], R76 ;  /* 0x0009d04c01007387 */ /* 0x000fe80000100a00 */
[----:B------:R1:W-:Y:S04]  /*600b0*/  STL.64 [R1+0x9d8], R78 ;  /* 0x0009d84e01007387 */ /* 0x0003e80000100a00 */
[----:B------:R-:W3:Y:S04]  /*600c0*/  LDL.LU R44, [R1+0x2124] ;  /* 0x00212400012c7983 */ /* 0x000ee80000300800 */
[----:B------:R-:W-:Y:S01]  /*600d0*/  STL.64 [R1+0x9e0], R72 ;  /* 0x0009e04801007387 */ /* 0x000fe20000100a00 */
[C---:B-1----:R-:W-:Y:S03]  /*600e0*/  HMMA.1688.F32.TF32 R76, R236.reuse, R58, R208 ;  /* 0x0000003aec4c723c */ /* 0x042fe600000810d0 */
[----:B------:R1:W-:Y:S05]  /*600f0*/  STL.64 [R1+0x9e8], R74 ;  /* 0x0009e84a01007387 */ /* 0x0003ea0000100a00 */
[----:B------:R-:W-:Y:S04]  /*60100*/  STL.64 [R1+0x9f0], R68 ;  /* 0x0009f04401007387 */ /* 0x000fe80000100a00 */
[----:B------:R1:W-:Y:S02]  /*60110*/  STL.64 [R1+0x9f8], R70 ;  /* 0x0009f84601007387 */ /* 0x0003e40000100a00 */
[C---:B-1----:R-:W-:Y:S08]  /*60120*/  HMMA.1688.F32.TF32 R72, R236.reuse, R62, R212 ;  /* 0x0000003eec48723c */ /* 0x042ff000000810d4 */
[----:B------:R-:W-:Y:S01]  /*60130*/  HMMA.1688.F32.TF32 R68, R236, R66, R216 ;  /* 0x00000042ec44723c */ /* 0x000fe200000810d8 */
[----:B------:R-:W-:Y:S04]  /*60140*/  STL.64 [R1+0xa00], R76 ;  /* 0x000a004c01007387 */ /* 0x000fe80000100a00 */
[----:B------:R-:W-:Y:S10]  /*60150*/  STL.64 [R1+0xa08], R78 ;  /* 0x000a084e01007387 */ /* 0x000ff40000100a00 */
[----:B------:R-:W-:Y:S04]  /*60160*/  STL.64 [R1+0xa20], R72 ;  /* 0x000a204801007387 */ /* 0x000fe80000100a00 */
[----:B------:R1:W-:Y:S04]  /*60170*/  STL.64 [R1+0xa28], R74 ;  /* 0x000a284a01007387 */ /* 0x0003e80000100a00 */
[----:B------:R-:W3:Y:S04]  /*60180*/  LDL.LU R45, [R1+0x2120] ;  /* 0x00212000012d7983 */ /* 0x000ee80000300800 */
[----:B------:R-:W-:Y:S01]  /*60190*/  STL.64 [R1+0xa10], R68 ;  /* 0x000a104401007387 */ /* 0x000fe20000100a00 */
[C---:B-1----:R-:W-:Y:S03]  /*601a0*/  HMMA.1688.F32.TF32 R72, R232.reuse, R6, R220 ;  /* 0x00000006e848723c */ /* 0x042fe600000810dc */
[----:B------:R1:W-:Y:S05]  /*601b0*/  STL.64 [R1+0xa18], R70 ;  /* 0x000a184601007387 */ /* 0x0003ea0000100a00 */
[C---:B-1----:R-:W-:Y:S11]  /*601c0*/  HMMA.1688.F32.TF32 R68, R232.reuse, R10, R224 ;  /* 0x0000000ae844723c */ /* 0x042ff600000810e0 */
[----:B------:R-:W-:Y:S04]  /*601d0*/  @!UPT UIADD3 URZ, URZ, URZ, URZ ;  /* 0x0000003f3f3ff290 */ /* 0x000fe8000fffe03f */
[----:B------:R-:W-:Y:S04]  /*601e0*/  STL.64 [R1+0xd60], R72 ;  /* 0x000d604801007387 */ /* 0x000fe80000100a00 */
[----:B------:R1:W-:Y:S04]  /*601f0*/  STL.64 [R1+0xd68], R74 ;  /* 0x000d684a01007387 */ /* 0x0003e80000100a00 */
[----:B------:R-:W-:Y:S01]  /*60200*/  STL.64 [R1+0xd50], R68 ;  /* 0x000d504401007387 */ /* 0x000fe20000100a00 */
[C---:B-1----:R-:W-:Y:S03]  /*60210*/  HMMA.1688.F32.TF32 R72, R232.reuse, R14, R228 ;  /* 0x0000000ee848723c */ /* 0x042fe600000810e4 */
[----:B------:R1:W-:Y:S05]  /*60220*/  STL.64 [R1+0xd58], R70 ;  /* 0x000d584601007387 */ /* 0x0003ea0000100a00 */
[----:B-1----:R-:W-:Y:S01]  /*60230*/  HMMA.1688.F32.TF32 R68, R232, R18, R244 ;  /* 0x00000012e844723c */ /* 0x002fe200000810f4 */
[----:B------:R-:W-:-:S02]  /*60240*/  IMAD.MOV.U32 R248, RZ, RZ, R12 ;  /* 0x000000fffff87224 */ /* 0x000fc400078e000c */
[----:B------:R-:W-:Y:S11]  /*60250*/  IMAD.MOV.U32 R249, RZ, RZ, R8 ;  /* 0x000000fffff97224 */ /* 0x000ff600078e0008 */
[----:B------:R-:W-:Y:S01]  /*60260*/  @!UPT UIADD3 URZ, URZ, URZ, URZ ;  /* 0x0000003f3f3ff290 */ /* 0x000fe2000fffe03f */
[----:B------:R-:W-:Y:S04]  /*60270*/  STL.64 [R1+0xda0], R72 ;  /* 0x000da04801007387 */ /* 0x000fe80000100a00 */
[----:B------:R-:W-:Y:S01]  /*60280*/  STL.64 [R1+0xda8], R74 ;  /* 0x000da84a01007387 */ /* 0x000fe20000100a00 */
[----:B------:R-:W-:-:S03]  /*60290*/  IMAD.MOV.U32 R8, RZ, RZ, 0x3f ;  /* 0x0000003fff087424 */ /* 0x000fc600078e00ff */
[----:B------:R-:W-:Y:S04]  /*602a0*/  STL.64 [R1+0xd90], R68 ;  /* 0x000d904401007387 */ /* 0x000fe80000100a00 */
[----:B------:R1:W-:Y:S01]  /*602b0*/  STL.64 [R1+0xd98], R70 ;  /* 0x000d984601007387 */ /* 0x0003e20000100a00 */
[----:B------:R-:W-:Y:S01]  /*602c0*/  IADD3 R24, R8, c[0x0][0x180], RZ ;  /* 0x0000600008187a10 */ /* 0x000fe20007ffe0ff */
[----:B-1----:R-:W-:Y:S03]  /*602d0*/  HMMA.1688.F32.TF32 R68, R232, R22, R248 ;  /* 0x00000016e844723c */ /* 0x002fe600000810f8 */
[----:B------:R-:W-:-:S04]  /*602e0*/  SHF.R.S32.HI R8, RZ, 0x1f, R24 ;  /* 0x0000001fff087819 */ /* 0x000fc80000011418 */
[----:B------:R-:W-:-:S04]  /*602f0*/  LEA.HI R8, R8, R24, RZ, 0x6 ;  /* 0x0000001808087211 */ /* 0x000fc800078f30ff */
[----:B------:R-:W-:-:S04]  /*60300*/  SHF.R.S32.HI R8, RZ, 0x6, R8 ;  /* 0x00000006ff087819 */ /* 0x000fc80000011408 */
[----:B------:R-:W-:-:S08]  /*60310*/  IADD3 R8, R8, -0x2, RZ ;  /* 0xfffffffe08087810 */ /* 0x000fd00007ffe0ff */
[----:B------:R-:W-:Y:S04]  /*60320*/  STL.64 [R1+0xd80], R68 ;  /* 0x000d804401007387 */ /* 0x000fe80000100a00 */
[----:B------:R-:W-:Y:S04]  /*60330*/  STL.64 [R1+0xd88], R70 ;  /* 0x000d884601007387 */ /* 0x000fe80000100a00 */
[----:B------:R-:W4:Y:S04]  /*60340*/  LDL.LU R23, [R1+0x2128] ;  /* 0x0021280001177983 */ /* 0x000f280000300800 */
[----:B------:R-:W4:Y:S04]  /*60350*/  LDL.LU R22, [R1+0x212c] ;  /* 0x00212c0001167983 */ /* 0x000f280000300800 */
[----:B------:R-:W4:Y:S04]  /*60360*/  LDL.LU R19, [R1+0x2118] ;  /* 0x0021180001137983 */ /* 0x000f280000300800 */
[----:B------:R-:W-:Y:S01]  /*60370*/  BAR.SYNC.DEFER_BLOCKING 0x0 ;  /* 0x0000000000007b1d */ /* 0x000fe20000010000 */
[----:B--2---:R-:W-:-:S05]  /*60380*/  ISETP.GE.AND P0, PT, R5, R8, PT ;  /* 0x000000080500720c */ /* 0x004fca0003f06270 */
[----:B------:R-:W3:Y:S04]  /*60390*/  LDL.LU R8, [R1+0x2130] ;  /* 0x0021300001087983 */ /* 0x000ee80000300800 */
[----:B------:R-:W3:Y:S04]  /*603a0*/  LDL.LU R40, [R1+0x1d4c] ;  /* 0x001d4c0001287983 */ /* 0x000ee80000300800 */
[----:B------:R-:W3:Y:S04]  /*603b0*/  LDL.LU R14, [R1+0x1d50] ;  /* 0x001d5000010e7983 */ /* 0x000ee80000300800 */
[----:B------:R-:W3:Y:S04]  /*603c0*/  LDL.LU R11, [R1+0x2110] ;  /* 0x00211000010b7983 */ /* 0x000ee80000300800 */
[----:B------:R-:W3:Y:S01]  /*603d0*/  LDL.LU R10, [R1+0x211c] ;  /* 0x00211c00010a7983 */ /* 0x000ee20000300800 */
[----:B------:R-:W-:-:S03]  /*603e0*/  IMAD.MOV.U32 R12, RZ, RZ, c[0x0][0x180] ;  /* 0x00006000ff0c7624 */ /* 0x000fc600078e00ff */
[----:B------:R-:W1:Y:S02]  /*603f0*/  S2R R41, SR_TID.X ;  /* 0x0000000000297919 */ /* 0x000e640000002100 */
[----:B------:R-:W-:Y:S01]  /*60400*/  IADD3 R3, R12, -0x80, RZ ;  /* 0xffffff800c037810 */ /* 0x000fe20007ffe0ff */
[----:B------:R-:W-:-:S04]  /*60410*/  IMAD.MOV.U32 R24, RZ, RZ, c[0x0][0x188] ;  /* 0x00006200ff187624 */ /* 0x000fc800078e00ff */
[----:B------:R-:W-:Y:S02]  /*60420*/  IMAD R3, R5, -0x40, R3 ;  /* 0xffffffc005037824 */ /* 0x000fe400078e0203 */
[----:B------:R-:W-:-:S03]  /*60430*/  IMAD.SHL.U32 R24, R24, 0x40, RZ ;  /* 0x0000004018187824 */ /* 0x000fc600078e00ff */
[----:B------:R-:W-:Y:S01]  /*60440*/  ISETP.GT.AND P1, PT, R3, RZ, PT ;  /* 0x000000ff0300720c */ /* 0x000fe20003f24270 */
[----:B------:R-:W-:-:S03]  /*60450*/  IMAD.SHL.U32 R24, R24, 0x4, RZ ;  /* 0x0000000418187824 */ /* 0x000fc600078e00ff */
[----:B------:R-:W-:-:S04]  /*60460*/  SEL R5, RZ, 0x4, !P1 ;  /* 0x00000004ff057807 */ /* 0x000fc80004800000 */
[----:B------:R-:W-:Y:S02]  /*60470*/  SEL R5, R5, RZ, !P0 ;  /* 0x000000ff05057207 */ /* 0x000fe40004000000 */
[----:B---3--:R-:W-:Y:S02]  /*60480*/  IADD3 R4, R4, 0x1, RZ ;  /* 0x0000000104047810 */ /* 0x008fe40007ffe0ff */
[----:B-1----:R-:W-:Y:S02]  /*60490*/  LOP3.LUT R12, R41, 0x7f, RZ, 0xc0, !PT ;  /* 0x0000007f290c7812 */ /* 0x002fe400078ec0ff */
[----:B------:R-:W-:Y:S02]  /*604a0*/  ISETP.GT.AND P2, PT, R4, 0x1, PT ;  /* 0x000000010400780c */ /* 0x000fe40003f44270 */
[----:B------:R-:W-:Y:S02]  /*604b0*/  ISETP.NE.U32.AND P1, PT, R5, RZ, PT ;  /* 0x000000ff0500720c */ /* 0x000fe40003f25070 */
[----:B------:R-:W-:-:S02]  /*604c0*/  SHF.L.U32 R15, R12, 0x2, RZ ;  /* 0x000000020c0f7819 */ /* 0x000fc400000006ff */
[----:B------:R-:W-:-:S05]  /*604d0*/  SEL R175, R4, RZ, !P2 ;  /* 0x000000ff04af7207 */ /* 0x000fca0005000000 */
[----:B------:R-:W-:Y:S01]  /*604e0*/  IMAD R4, R175, 0x10000, R15 ;  /* 0x00010000af047824 */ /* 0x000fe200078e020f */
[----:B------:R-:W-:-:S05]  /*604f0*/  IADD3 R44, P3, R44, R24, RZ ;  /* 0x000000182c2c7210 */ /* 0x000fca0007f7e0ff */
[----:B------:R-:W-:Y:S01]  /*60500*/  STL [R1+0x2124], R44 ;  /* 0x0021242c01007387 */ /* 0x000fe20000100800 */
[----:B------:R-:W-:-:S03]  /*60510*/  IMAD.MOV.U32 R6, RZ, RZ, R44 ;  /* 0x000000ffff067224 */ /* 0x000fc600078e002c */
[----:B------:R-:W-:Y:S01]  /*60520*/  STL [R1+0x1930], R175 ;  /* 0x001930af01007387 */ /* 0x000fe20000100800 */
[----:B------:R-:W-:-:S04]  /*60530*/  IMAD.X R45, R45, 0x1, R0, P3 ;  /* 0x000000012d2d7824 */ /* 0x000fc800018e0600 */
[----:B------:R-:W-:Y:S01]  /*60540*/  IMAD.MOV.U32 R7, RZ, RZ, R45 ;  /* 0x000000ffff077224 */ /* 0x000fe200078e002d */
[----:B------:R1:W-:Y:S04]  /*60550*/  STL [R1+0x2120], R45 ;  /* 0x0021202d01007387 */ /* 0x0003e80000100800 */
[----:B------:R-:W-:Y:S01]  /*60560*/  @!PT LDS RZ, [RZ] ;  /* 0x00000000fffff984 */ /* 0x000fe20000000800 */
[----:B------:R-:W-:Y:S01]  /*60570*/  @!PT LDS RZ, [RZ] ;  /* 0x00000000fffff984 */ /* 0x000fe20000000800 */
[----:B------:R-:W-:Y:S01]  /*60580*/  @!PT LDS RZ, [RZ] ;  /* 0x00000000fffff984 */ /* 0x000fe20000000800 */
[----:B------:R3:W-:Y:S04]  /*60590*/  LDGSTS.E [R4+0x40000], [R6.64], P1 ;  /* 0x4000000006047fae */ /* 0x0007e80008921844 */
[----:B-1----:R-:W3:Y:S04]  /*605a0*/  LDL.LU R45, [R1+0x1d70] ;  /* 0x001d7000012d7983 */ /* 0x002ee80000300800 */
[----:B------:R-:W3:Y:S01]  /*605b0*/  LDL.LU R18, [R1+0x2114] ;  /* 0x0021140001127983 */ /* 0x000ee20000300800 */
[----:B----4-:R-:W-:-:S05]  /*605c0*/  IADD3 R22, P3, R22, R24, RZ ;  /* 0x0000001816167210 */ /* 0x010fca0007f7e0ff */
[----:B------:R-:W-:Y:S01]  /*605d0*/  IMAD.X R23, R23, 0x1, R0, P3 ;  /* 0x0000000117177824 */ /* 0x000fe200018e0600 */
[----:B------:R1:W-:Y:S01]  /*605e0*/  STL [R1+0x212c], R22 ;  /* 0x00212c1601007387 */ /* 0x0003e20000100800 */
[----:B---3--:R-:W-:Y:S02]  /*605f0*/  IMAD.MOV.U32 R6, RZ, RZ, R22 ;  /* 0x000000ffff067224 */ /* 0x008fe400078e0016 */
[----:B------:R-:W-:Y:S01]  /*60600*/  IMAD.MOV.U32 R7, RZ, RZ, R23 ;  /* 0x000000ffff077224 */ /* 0x000fe200078e0017 */
[----:B------:R3:W-:Y:S04]  /*60610*/  STL [R1+0x2128], R23 ;  /* 0x0021281701007387 */ /* 0x0007e80000100800 */
[----:B------:R4:W-:Y:S01]  /*60620*/  LDGSTS.E [R4+0x40200], [R6.64], P1 ;  /* 0x4020000006047fae */ /* 0x0009e20008921844 */
[----:B------:R-:W-:-:S05]  /*60630*/  IADD3 R8, P4, R8, R24, RZ ;  /* 0x0000001808087210 */ /* 0x000fca0007f9e0ff */
[----:B------:R-:W-:Y:S01]  /*60640*/  IMAD.X R19, R19, 0x1, R0, P4 ;  /* 0x0000000113137824 */ /* 0x000fe200020e0600 */
[----:B------:R-:W-:Y:S04]  /*60650*/  STL [R1+0x2130], R8 ;  /* 0x0021300801007387 */ /* 0x000fe80000100800 */
[----:B------:R-:W2:Y:S01]  /*60660*/  LDL.LU R48, [R1+0x1d6c] ;  /* 0x001d6c0001307983 */ /* 0x000ea20000300800 */
[----:B----4-:R-:W-:-:S03]  /*60670*/  IMAD.MOV.U32 R7, RZ, RZ, R19 ;  /* 0x000000ffff077224 */ /* 0x010fc600078e0013 */
[----:B------:R4:W-:Y:S04]  /*60680*/  STL [R1+0x2118], R19 ;  /* 0x0021181301007387 */ /* 0x0009e80000100800 */
[----:B-1----:R-:W2:Y:S01]  /*60690*/  LDL.LU R22, [R1+0x2108] ;  /* 0x0021080001167983 */ /* 0x002ea20000300800 */
[----:B------:R-:W-:-:S03]  /*606a0*/  IMAD.MOV.U32 R6, RZ, RZ, R8 ;  /* 0x000000ffff067224 */ /* 0x000fc600078e0008 */
[----:B---3--:R-:W3:Y:S04]  /*606b0*/  LDL.LU R23, [R1+0x1d8c] ;  /* 0x001d8c0001177983 */ /* 0x008ee80000300800 */
[----:B----4-:R-:W4:Y:S04]  /*606c0*/  LDL.LU R19, [R1+0x1d90] ;  /* 0x001d900001137983 */ /* 0x010f280000300800 */
[----:B------:R-:W3:Y:S04]  /*606d0*/  LDL.LU R44, [R1+0x2100] ;  /* 0x00210000012c7983 */ /* 0x000ee80000300800 */
[----:B------:R-:W3:Y:S01]  /*606e0*/  LDL.LU R8, [R1+0x210c] ;  /* 0x00210c0001087983 */ /* 0x000ee20000300800 */
[----:B------:R-:W-:-:S04]  /*606f0*/  ISETP.GT.AND P2, PT, R3, 0x4, PT ;  /* 0x000000040300780c */ /* 0x000fc80003f44270 */
[----:B------:R-:W-:-:S04]  /*60700*/  SEL R5, RZ, 0x4, !P2 ;  /* 0x00000004ff057807 */ /* 0x000fc80005000000 */
[----:B------:R-:W-:-:S04]  /*60710*/  SEL R5, R5, RZ, !P0 ;  /* 0x000000ff05057207 */ /* 0x000fc80004000000 */
[----:B------:R-:W-:Y:S02]  /*60720*/  ISETP.NE.U32.AND P2, PT, R5, RZ, PT ;  /* 0x000000ff0500720c */ /* 0x000fe40003f45070 */
[-C--:B------:R-:W-:Y:S02]  /*60730*/  IADD3 R14, P3, R14, R24.reuse, RZ ;  /* 0x000000180e0e7210 */ /* 0x080fe40007f7e0ff */
[----:B------:R-:W-:-:S03]  /*60740*/  IADD3 R10, P4, R10, R24, RZ ;  /* 0x000000180a0a7210 */ /* 0x000fc60007f9e0ff */
[--C-:B------:R-:W-:Y:S02]  /*60750*/  IMAD.X R40, R40, 0x1, R0.reuse, P3 ;  /* 0x0000000128287824 */ /* 0x100fe400018e0600 */
[----:B------:R-:W-:Y:S01]  /*60760*/  IMAD.X R11, R11, 0x1, R0, P4 ;  /* 0x000000010b0b7824 */ /* 0x000fe200020e0600 */
[----:B------:R-:W-:Y:S04]  /*60770*/  STL [R1+0x1d50], R14 ;  /* 0x001d500e01007387 */ /* 0x000fe80000100800 */
[----:B------:R1:W-:Y:S04]  /*60780*/  LDGSTS.E [R4+0x41000], [R6.64], P2 ;  /* 0x4100000006047fae */ /* 0x0003e80009121844 */
[----:B------:R1:W-:Y:S04]  /*60790*/  STL [R1+0x1d4c], R40 ;  /* 0x001d4c2801007387 */ /* 0x0003e80000100800 */
[----:B------:R-:W-:Y:S01]  /*607a0*/  STL [R1+0x211c], R10 ;  /* 0x00211c0a01007387 */ /* 0x000fe20000100800 */
[----:B-1----:R-:W-:-:S02]  /*607b0*/  IMAD.MOV.U32 R6, RZ, RZ, R14 ;  /* 0x000000ffff067224 */ /* 0x002fc400078e000e */
[----:B------:R-:W-:Y:S01]  /*607c0*/  IMAD.MOV.U32 R7, RZ, RZ, R40 ;  /* 0x000000ffff077224 */ /* 0x000fe200078e0028 */
[----:B------:R1:W-:Y:S04]  /*607d0*/  STL [R1+0x2110], R11 ;  /* 0x0021100b01007387 */ /* 0x0003e80000100800 */
[----:B------:R1:W-:Y:S04]  /*607e0*/  LDGSTS.E [R4+0x41200], [R6.64], P2 ;  /* 0x4120000006047fae */ /* 0x0003e80009121844 */
[----:B------:R-:W3:Y:S01]  /*607f0*/  LDL.LU R40, [R1+0x1dac] ;  /* 0x001dac0001287983 */ /* 0x000ee20000300800 */
[----:B-1----:R-:W-:-:S03]  /*60800*/  IMAD.MOV.U32 R7, RZ, RZ, R11 ;  /* 0x000000ffff077224 */ /* 0x002fc600078e000b */
[----:B------:R-:W3:Y:S01]  /*60810*/  LDL.LU R11, [R1+0x1db0] ;  /* 0x001db000010b7983 */ /* 0x000ee20000300800 */
[----:B------:R-:W-:-:S03]  /*60820*/  MOV R6, R10 ;  /* 0x0000000a00067202 */ /* 0x000fc60000000f00 */
[----:B------:R-:W3:Y:S04]  /*60830*/  LDL.LU R14, [R1+0x20f8] ;  /* 0x0020f800010e7983 */ /* 0x000ee80000300800 */
[----:B------:R-:W3:Y:S01]  /*60840*/  LDL.LU R10, [R1+0x2104] ;  /* 0x00210400010a7983 */ /* 0x000ee20000300800 */
[----:B------:R-:W-:-:S04]  /*60850*/  ISETP.GT.AND P1, PT, R3, 0x8, PT ;  /* 0x000000080300780c */ /* 0x000fc80003f24270 */
[----:B------:R-:W-:-:S04]  /*60860*/  SEL R5, RZ, 0x4, !P1 ;  /* 0x00000004ff057807 */ /* 0x000fc80004800000 */
[----:B------:R-:W-:Y:S02]  /*60870*/  SEL R5, R5, RZ, !P0 ;  /* 0x000000ff05057207 */ /* 0x000fe40004000000 */
[----:B------:R-:W-:Y:S02]  /*60880*/  ISETP.GT.AND P2, PT, R3, 0xc, PT ;  /* 0x0000000c0300780c */ /* 0x000fe40003f44270 */
[----:B------:R-:W-:Y:S02]  /*60890*/  ISETP.NE.U32.AND P1, PT, R5, RZ, PT ;  /* 0x000000ff0500720c */ /* 0x000fe40003f25070 */
[----:B------:R-:W-:-:S04]  /*608a0*/  SEL R5, RZ, 0x4, !P2 ;  /* 0x00000004ff057807 */ /* 0x000fc80005000000 */
[----:B------:R-:W-:-:S04]  /*608b0*/  SEL R5, R5, RZ, !P0 ;  /* 0x000000ff05057207 */ /* 0x000fc80004000000 */
[----:B------:R-:W-:-:S03]  /*608c0*/  ISETP.NE.U32.AND P2, PT, R5, RZ, PT ;  /* 0x000000ff0500720c */ /* 0x000fc60003f45070 */
[----:B------:R1:W-:Y:S01]  /*608d0*/  LDGSTS.E [R4+0x42000], [R6.64], P1 ;  /* 0x4200000006047fae */ /* 0x0003e20008921844 */
[-C--:B------:R-:W-:Y:S02]  /*608e0*/  IADD3 R45, P3, R45, R24.reuse, RZ ;  /* 0x000000182d2d7210 */ /* 0x080fe40007f7e0ff */
[----:B------:R-:W-:-:S03]  /*608f0*/  IADD3 R18, P4, R18, R24, RZ ;  /* 0x0000001812127210 */ /* 0x000fc60007f9e0ff */
[----:B-1----:R-:W-:Y:S01]  /*60900*/  IMAD.MOV.U32 R6, RZ, RZ, R45 ;  /* 0x000000ffff067224 */ /* 0x002fe200078e002d */
[----:B------:R-:W-:Y:S01]  /*60910*/  STL [R1+0x1d70], R45 ;  /* 0x001d702d01007387 */ /* 0x000fe20000100800 */
[----:B--2---:R-:W-:-:S04]  /*60920*/  IMAD.X R48, R48, 0x1, R0, P3 ;  /* 0x0000000130307824 */ /* 0x004fc800018e0600 */
[----:B------:R-:W-:Y:S01]  /*60930*/  IMAD.MOV.U32 R7, RZ, RZ, R48 ;  /* 0x000000ffff077224 */ /* 0x000fe200078e0030 */
[----:B------:R-:W-:Y:S01]  /*60940*/  STL [R1+0x1d6c], R48 ;  /* 0x001d6c3001007387 */ /* 0x000fe20000100800 */
[----:B------:R-:W-:-:S03]  /*60950*/  IMAD.X R22, R22, 0x1, R0, P4 ;  /* 0x0000000116167824 */ /* 0x000fc600020e0600 */
[----:B------:R1:W-:Y:S01]  /*60960*/  LDGSTS.E [R4+0x42200], [R6.64], P1 ;  /* 0x4220000006047fae */ /* 0x0003e20008921844 */
[----:B----4-:R-:W-:-:S03]  /*60970*/  IADD3 R19, P3, R19, R24, RZ ;  /* 0x0000001813137210 */ /* 0x010fc60007f7e0ff */
[----:B------:R-:W-:Y:S01]  /*60980*/  STL [R1+0x2114], R18 ;  /* 0x0021141201007387 */ /* 0x000fe20000100800 */
[----:B-1----:R-:W-:Y:S01]  /*60990*/  IMAD.MOV.U32 R6, RZ, RZ, R18 ;  /* 0x000000ffff067224 */ /* 0x002fe200078e0012 */
[----:B---3--:R-:W-:Y:S01]  /*609a0*/  IADD3 R8, P4, R8, R24, RZ ;  /* 0x0000001808087210 */ /* 0x008fe20007f9e0ff */
[----:B------:R-:W-:Y:S01]  /*609b0*/  IMAD.MOV.U32 R7, RZ, RZ, R22 ;  /* 0x000000ffff077224 */ /* 0x000fe200078e0016 */
[----:B------:R1:W-:Y:S01]  /*609c0*/  STL [R1+0x2108], R22 ;  /* 0x0021081601007387 */ /* 0x0003e20000100800 */
[--C-:B------:R-:W-:Y:S02]  /*609d0*/  IMAD.X R23, R23, 0x1, R0.reuse, P3 ;  /* 0x0000000117177824 */ /* 0x100fe400018e0600 */
[----:B------:R-:W-:Y:S01]  /*609e0*/  IMAD.X R44, R44, 0x1, R0, P4 ;  /* 0x000000012c2c7824 */ /* 0x000fe200020e0600 */
[----:B------:R2:W-:Y:S04]  /*609f0*/  LDGSTS.E [R4+0x43000], [R6.64], P2 ;  /* 0x4300000006047fae */ /* 0x0005e80009121844 */
[----:B-1----:R-:W3:Y:S04]  /*60a00*/  LDL.LU R22, [R1+0x1dd0] ;  /* 0x001dd00001167983 */ /* 0x002ee80000300800 */
[----:B------:R-:W4:Y:S01]  /*60a10*/  LDL.LU R18, [R1+0x20fc] ;  /* 0x0020fc0001127983 */ /* 0x000f220000300800 */
[----:B--2---:R-:W-:-:S03]  /*60a20*/  IMAD.MOV.U32 R7, RZ, RZ, R23 ;  /* 0x000000ffff077224 */ /* 0x004fc600078e0017 */
[----:B------:R-:W-:Y:S01]  /*60a30*/  STL [R1+0x1d90], R19 ;  /* 0x001d901301007387 */ /* 0x000fe20000100800 */
[----:B------:R-:W-:-:S03]  /*60a40*/  IMAD.MOV.U32 R6, RZ, RZ, R19 ;  /* 0x000000ffff067224 */ /* 0x000fc600078e0013 */
[----:B------:R1:W-:Y:S04]  /*60a50*/  STL [R1+0x1d8c], R23 ;  /* 0x001d8c1701007387 */ /* 0x0003e80000100800 */
[----:B------:R2:W-:Y:S01]  /*60a60*/  STL [R1+0x210c], R8 ;  /* 0x00210c0801007387 */ /* 0x0005e20000100800 */
[----:B------:R-:W-:-:S03]  /*60a70*/  ISETP.GT.AND P1, PT, R3, 0x10, PT ;  /* 0x000000100300780c */ /* 0x000fc60003f24270 */
[----:B------:R2:W-:Y:S04]  /*60a80*/  LDGSTS.E [R4+0x43200], [R6.64], P2 ;  /* 0x4320000006047fae */ /* 0x0005e80009121844 */
[----:B-1----:R-:W4:Y:S04]  /*60a90*/  LDL.LU R23, [R1+0x1dcc] ;  /* 0x001dcc0001177983 */ /* 0x002f280000300800 */
[----:B------:R-:W-:Y:S04]  /*60aa0*/  STL [R1+0x2100], R44 ;  /* 0x0021002c01007387 */ /* 0x000fe80000100800 */
[----:B------:R-:W4:Y:S01]  /*60ab0*/  LDL.LU R19, [R1+0x20f0] ;  /* 0x0020f00001137983 */ /* 0x000f220000300800 */
[----:B------:R-:W-:Y:S01]  /*60ac0*/  SEL R5, RZ, 0x4, !P1 ;  /* 0x00000004ff057807 */ /* 0x000fe20004800000 */
[----:B--2---:R-:W-:-:S02]  /*60ad0*/  IMAD.MOV.U32 R6, RZ, RZ, R8 ;  /* 0x000000ffff067224 */ /* 0x004fc400078e0008 */
[----:B------:R-:W-:Y:S01]  /*60ae0*/  IMAD.MOV.U32 R7, RZ, RZ, R44 ;  /* 0x000000ffff077224 */ /* 0x000fe200078e002c */
[----:B------:R-:W-:Y:S01]  /*60af0*/  SEL R5, R5, RZ, !P0 ;  /* 0x000000ff05057207 */ /* 0x000fe20004000000 */
[----:B------:R-:W2:Y:S03]  /*60b00*/  LDL.LU R45, [R1+0x1df0] ;  /* 0x001df000012d7983 */ /* 0x000ea60000300800 */
[----:B------:R-:W-:Y:S01]  /*60b10*/  ISETP.NE.U32.AND P1, PT, R5, RZ, PT ;  /* 0x000000ff0500720c */ /* 0x000fe20003f25070 */
[----:B------:R-:W2:Y:S01]  /*60b20*/  LDL.LU R8, [R1+0x20f4] ;  /* 0x0020f40001087983 */ /* 0x000ea20000300800 */
[----:B------:R-:W-:-:S05]  /*60b30*/  IADD3 R11, P3, R11, R24, RZ ;  /* 0x000000180b0b7210 */ /* 0x000fca0007f7e0ff */
[----:B------:R-:W-:-:S06]  /*60b40*/  IMAD.X R40, R40, 0x1, R0, P3 ;  /* 0x0000000128287824 */ /* 0x000fcc00018e0600 */
[----:B------:R1:W-:Y:S01]  /*60b50*/  LDGSTS.E [R4+0x44000], [R6.64], P1 ;  /* 0x4400000006047fae */ /* 0x0003e20008921844 */
[----:B------:R-:W-:-:S03]  /*60b60*/  IADD3 R10, P4, R10, R24, RZ ;  /* 0x000000180a0a7210 */ /* 0x000fc60007f9e0ff */
[----:B------:R1:W-:Y:S01]  /*60b70*/  STL [R1+0x1db0], R11 ;  /* 0x001db00b01007387 */ /* 0x0003e20000100800 */
[----:B------:R-:W-:-:S03]  /*60b80*/  IADD3.X R14, R14, R0, RZ, P4, !PT ;  /* 0x000000000e0e7210 */ /* 0x000fc600027fe4ff */
[----:B------:R-:W-:Y:S01]  /*60b90*/  STL [R1+0x1dac], R40 ;  /* 0x001dac2801007387 */ /* 0x000fe20000100800 */
[----:B-1----:R-:W-:Y:S02]  /*60ba0*/  IMAD.MOV.U32 R6, RZ, RZ, R11 ;  /* 0x000000ffff067224 */ /* 0x002fe400078e000b */
[----:B------:R-:W-:Y:S01]  /*60bb0*/  IMAD.MOV.U32 R7, RZ, RZ, R40 ;  /* 0x000000ffff077224 */ /* 0x000fe200078e0028 */
[----:B------:R-:W-:Y:S04]  /*60bc0*/  STL [R1+0x2104], R10 ;  /* 0x0021040a01007387 */ /* 0x000fe80000100800 */
[----:B------:R-:W2:Y:S04]  /*60bd0*/  LDL.LU R48, [R1+0x1dec] ;  /* 0x001dec0001307983 */ /* 0x000ea80000300800 */
[----:B------:R1:W-:Y:S04]  /*60be0*/  STL [R1+0x20f8], R14 ;  /* 0x0020f80e01007387 */ /* 0x0003e80000100800 */
[----:B------:R1:W-:Y:S04]  /*60bf0*/  LDGSTS.E [R4+0x44200], [R6.64], P1 ;  /* 0x4420000006047fae */ /* 0x0003e80008921844 */
[----:B------:R-:W2:Y:S01]  /*60c00*/  LDL.LU R11, [R1+0x20e8] ;  /* 0x0020e800010b7983 */ /* 0x000ea20000300800 */
[----:B-1----:R-:W-:-:S02]  /*60c10*/  IMAD.MOV.U32 R7, RZ, RZ, R14 ;  /* 0x000000ffff077224 */ /* 0x002fc400078e000e */
[----:B------:R-:W-:Y:S01]  /*60c20*/  IMAD.MOV.U32 R6, RZ, RZ, R10 ;  /* 0x000000ffff067224 */ /* 0x000fe200078e000a */
[----:B------:R-:W2:Y:S04]  /*60c30*/  LDL.LU R14, [R1+0x1e0c] ;  /* 0x001e0c00010e7983 */ /* 0x000ea80000300800 */
[----:B------:R-:W2:Y:S04]  /*60c40*/  LDL.LU R10, [R1+0x1e10] ;  /* 0x001e1000010a7983 */ /* 0x000ea80000300800 */
[----:B------:R-:W2:Y:S04]  /*60c50*/  LDL.LU R44, [R1+0x20e0] ;  /* 0x0020e000012c7983 */ /* 0x000ea80000300800 */
[----:B------:R-:W2:Y:S01]  /*60c60*/  LDL.LU R40, [R1+0x20ec] ;  /* 0x0020ec0001287983 */ /* 0x000ea20000300800 */
[----:B------:R-:W-:-:S04]  /*60c70*/  ISETP.GT.AND P2, PT, R3, 0x14, PT ;  /* 0x000000140300780c */ /* 0x000fc80003f44270 */
[----:B------:R-:W-:-:S04]  /*60c80*/  SEL R5, RZ, 0x4, !P2 ;  /* 0x00000004ff057807 */ /* 0x000fc80005000000 */
[----:B------:R-:W-:-:S04]  /*60c90*/  SEL R5, R5, RZ, !P0 ;  /* 0x000000ff05057207 */ /* 0x000fc80004000000 */
[----:B------:R-:W-:Y:S11]  /*60ca0*/  ISETP.NE.U32.AND P2, PT, R5, RZ, PT ;  /* 0x000000ff0500720c */ /* 0x000ff60003f45070 */
[----:B------:R-:W-:Y:S02]  /*60cb0*/  @!UPT UIADD3 URZ, URZ, URZ, URZ ;  /* 0x0000003f3f3ff290 */ /* 0x000fe4000fffe03f */
[----:B------:R1:W-:Y:S01]  /*60cc0*/  LDGSTS.E [R4+0x45000], [R6.64], P2 ;  /* 0x4500000006047fae */ /* 0x0003e20009121844 */
[-C--:B---3--:R-:W-:Y:S02]  /*60cd0*/  IADD3 R22, P3, R22, R24.reuse, RZ ;  /* 0x0000001816167210 */ /* 0x088fe40007f7e0ff */
[----:B----4-:R-:W-:-:S03]  /*60ce0*/  IADD3 R18, P4, R18, R24, RZ ;  /* 0x0000001812127210 */ /* 0x010fc60007f9e0ff */
[----:B------:R-:W-:Y:S01]  /*60cf0*/  STL [R1+0x1dd0], R22 ;  /* 0x001dd01601007387 */ /* 0x000fe20000100800 */
[----:B-1----:R-:W-:Y:S02]  /*60d00*/  IMAD.MOV.U32 R6, RZ, RZ, R22 ;  /* 0x000000ffff067224 */ /* 0x002fe400078e0016 */
[----:B------:R-:W-:-:S04]  /*60d10*/  IMAD.X R23, R23, 0x1, R0, P3 ;  /* 0x0000000117177824 */ /* 0x000fc800018e0600 */
[----:B------:R-:W-:Y:S01]  /*60d20*/  IMAD.MOV.U32 R7, RZ, RZ, R23 ;  /* 0x000000ffff077224 */ /* 0x000fe200078e0017 */
[----:B------:R1:W-:Y:S01]  /*60d30*/  STL [R1+0x1dcc], R23 ;  /* 0x001dcc1701007387 */ /* 0x0003e20000100800 */
[----:B------:R-:W-:-:S03]  /*60d40*/  IMAD.X R19, R19, 0x1, R0, P4 ;  /* 0x0000000113137824 */ /* 0x000fc600020e0600 */
[----:B------:R-:W-:Y:S04]  /*60d50*/  STL [R1+0x20fc], R18 ;  /* 0x0020fc1201007387 */ /* 0x000fe80000100800 */
[----:B------:R3:W-:Y:S04]  /*60d60*/  STL [R1+0x20f0], R19 ;  /* 0x0020f01301007387 */ /* 0x0007e80000100800 */
[----:B-1----:R-:W4:Y:S04]  /*60d70*/  LDL.LU R23, [R1+0x1e2c] ;  /* 0x001e2c0001177983 */ /* 0x002f280000300800 */
[----:B------:R-:W4:Y:S04]  /*60d80*/  LDL.LU R22, [R1+0x1e30] ;  /* 0x001e300001167983 */ /* 0x000f280000300800 */
[----:B------:R1:W-:Y:S02]  /*60d90*/  LDGSTS.E [R4+0x45200], [R6.64], P2 ;  /* 0x4520000006047fae */ /* 0x0003e40009121844 */
[----:B-1----:R-:W-:-:S02]  /*60da0*/  IMAD.MOV.U32 R7, RZ, RZ, R19 ;  /* 0x000000ffff077224 */ /* 0x002fc400078e0013 */
[----:B------:R-:W-:Y:S01]  /*60db0*/  IMAD.MOV.U32 R6, RZ, RZ, R18 ;  /* 0x000000ffff067224 */ /* 0x000fe200078e0012 */
[----:B---3--:R-:W3:Y:S04]  /*60dc0*/  LDL.LU R19, [R1+0x20d8] ;  /* 0x0020d80001137983 */ /* 0x008ee80000300800 */
[----:B------:R-:W3:Y:S01]  /*60dd0*/  LDL.LU R18, [R1+0x20e4] ;  /* 0x0020e40001127983 */ /* 0x000ee20000300800 */
[----:B------:R-:W-:-:S04]  /*60de0*/  ISETP.GT.AND P1, PT, R3, 0x18, PT ;  /* 0x000000180300780c */ /* 0x000fc80003f24270 */
[----:B------:R-:W-:-:S04]  /*60df0*/  SEL R5, RZ, 0x4, !P1 ;  /* 0x00000004ff057807 */ /* 0x000fc80004800000 */
[----:B------:R-:W-:Y:S02]  /*60e00*/  SEL R5, R5, RZ, !P0 ;  /* 0x000000ff05057207 */ /* 0x000fe40004000000 */
[----:B------:R-:W-:Y:S02]  /*60e10*/  ISETP.GT.AND P2, PT, R3, 0x1c, PT ;  /* 0x0000001c0300780c */ /* 0x000fe40003f44270 */
[----:B------:R-:W-:Y:S02]  /*60e20*/  ISETP.NE.U32.AND P1, PT, R5, RZ, PT ;  /* 0x000000ff0500720c */ /* 0x000fe40003f25070 */
[----:B------:R-:W-:Y:S02]  /*60e30*/  SEL R5, RZ, 0x4, !P2 ;  /* 0x00000004ff057807 */ /* 0x000fe40005000000 */
[----:B--2---:R-:W-:Y:S02]  /*60e40*/  IADD3 R45, P3, R45, R24, RZ ;  /* 0x000000182d2d7210 */ /* 0x004fe40007f7e0ff */
[----:B------:R-:W-:-:S02]  /*60e50*/  SEL R5, R5, RZ, !P0 ;  /* 0x000000ff05057207 */ /* 0x000fc40004000000 */
[----:B------:R-:W-:Y:S01]  /*60e60*/  IADD3 R8, P4, R8, R24, RZ ;  /* 0x0000001808087210 */ /* 0x000fe20007f9e0ff */
[----:B------:R-:W-:Y:S01]  /*60e70*/  IMAD.X R48, R48, 0x1, R0, P3 ;  /* 0x0000000130307824 */ /* 0x000fe200018e0600 */
[----:B------:R-:W-:-:S03]  /*60e80*/  ISETP.NE.U32.AND P2, PT, R5, RZ, PT ;  /* 0x000000ff0500720c */ /* 0x000fc60003f45070 */
[----:B------:R1:W-:Y:S01]  /*60e90*/  LDGSTS.E [R4+0x46000], [R6.64], P1 ;  /* 0x4600000006047fae */ /* 0x0003e20008921844 */
[----:B------:R-:W-:Y:S01]  /*60ea0*/  IMAD.X R11, R11, 0x1, R0, P4 ;  /* 0x000000010b0b7824 */ /* 0x000fe200020e0600 */
[-C--:B------:R-:W-:Y:S02]  /*60eb0*/  IADD3 R10, P3, R10, R24.reuse, RZ ;  /* 0x000000180a0a7210 */ /* 0x080fe40007f7e0ff */
[----:B------:R-:W-:Y:S01]  /*60ec0*/  STL [R1+0x1df0], R45 ;  /* 0x001df02d01007387 */ /* 0x000fe20000100800 */
[----:B-1----:R-:W-:Y:S02]  /*60ed0*/  IMAD.MOV.U32 R6, RZ, RZ, R45 ;  /* 0x000000ffff067224 */ /* 0x002fe400078e002d */
[----:B------:R-:W-:Y:S01]  /*60ee0*/  IMAD.MOV.U32 R7, RZ, RZ, R48 ;  /* 0x000000ffff077224 */ /* 0x000fe200078e0030 */
[----:B------:R-:W-:Y:S01]  /*60ef0*/  STL [R1+0x1dec], R48 ;  /* 0x001dec3001007387 */ /* 0x000fe20000100800 */
[----:B------:R-:W-:Y:S01]  /*60f00*/  IADD3 R40, P4, R40, R24, RZ ;  /* 0x0000001828287210 */ /* 0x000fe20007f9e0ff */
[----:B------:R-:W-:-:S02]  /*60f10*/  IMAD.X R14, R14, 0x1, R0, P3 ;  /* 0x000000010e0e7824 */ /* 0x000fc400018e0600 */
[----:B------:R1:W-:Y:S04]  /*60f20*/  LDGSTS.E [R4+0x46200], [R6.64], P1 ;  /* 0x4620000006047fae */ /* 0x0003e80008921844 */
[----:B------:R-:W-:Y:S04]  /*60f30*/  STL [R1+0x20f4], R8 ;  /* 0x0020f40801007387 */ /* 0x000fe80000100800 */
[----:B------:R2:W-:Y:S01]  /*60f40*/  STL [R1+0x20e8], R11 ;  /* 0x0020e80b01007387 */ /* 0x0005e20000100800 */
[----:B-1----:R-:W-:Y:S01]  /*60f50*/  MOV R6, R8 ;  /* 0x0000000800067202 */ /* 0x002fe20000000f00 */
[----:B------:R-:W-:-:S02]  /*60f60*/  IMAD.MOV.U32 R7, RZ, RZ, R11 ;  /* 0x000000ffff077224 */ /* 0x000fc400078e000b */
[----:B------:R-:W-:Y:S01]  /*60f70*/  IMAD.X R44, R44, 0x1, R0, P4 ;  /* 0x000000012c2c7824 */ /* 0x000fe200020e0600 */
[----:B--2---:R-:W3:Y:S04]  /*60f80*/  LDL.LU R11, [R1+0x1e50] ;  /* 0x001e5000010b7983 */ /* 0x004ee80000300800 */
[----:B------:R-:W3:Y:S04]  /*60f90*/  LDL.LU R8, [R1+0x20dc] ;  /* 0x0020dc0001087983 */ /* 0x000ee80000300800 */
[----:B------:R-:W-:Y:S04]  /*60fa0*/  STL [R1+0x1e10], R10 ;  /* 0x001e100a01007387 */ /* 0x000fe80000100800 */
[----:B------:R1:W-:Y:S04]  /*60fb0*/  LDGSTS.E [R4+0x47000], [R6.64], P2 ;  /* 0x4700000006047fae */ /* 0x0003e80009121844 */
[----:B------:R1:W-:Y:S04]  /*60fc0*/  STL [R1+0x1e0c], R14 ;  /* 0x001e0c0e01007387 */ /* 0x0003e80000100800 */
[----:B------:R1:W-:Y:S02]  /*60fd0*/  STL [R1+0x20ec], R40 ;  /* 0x0020ec2801007387 */ /* 0x0003e40000100800 */
[----:B-1----:R-:W-:-:S02]  /*60fe0*/  IMAD.MOV.U32 R7, RZ, RZ, R14 ;  /* 0x000000ffff077224 */ /* 0x002fc400078e000e */
[----:B------:R-:W3:Y:S01]  /*60ff0*/  LDL.LU R14, [R1+0x1e4c] ;  /* 0x001e4c00010e7983 */ /* 0x000ee20000300800 */
[----:B------:R-:W-:-:S03]  /*61000*/  IMAD.MOV.U32 R6, RZ, RZ, R10 ;  /* 0x000000ffff067224 */ /* 0x000fc600078e000a */
[----:B------:R1:W-:Y:S04]  /*61010*/  STL [R1+0x20e0], R44 ;  /* 0x0020e02c01007387 */ /* 0x0003e80000100800 */
[----:B------:R-:W3:Y:S01]  /*61020*/  LDL.LU R10, [R1+0x20d0] ;  /* 0x0020d000010a7983 */ /* 0x000ee20000300800 */
[----:B------:R-:W-:-:S03]  /*61030*/  ISETP.GT.AND P1, PT, R3, 0x20, PT ;  /* 0x000000200300780c */ /* 0x000fc60003f24270 */
[----:B------:R1:W-:Y:S01]  /*61040*/  LDGSTS.E [R4+0x47200], [R6.64], P2 ;  /* 0x4720000006047fae */ /* 0x0003e20009121844 */
[----:B------:R-:W-:-:S03]  /*61050*/  SEL R5, RZ, 0x4, !P1 ;  /* 0x00000004ff057807 */ /* 0x000fc60004800000 */
[----:B------:R-:W3:Y:S01]  /*61060*/  LDL.LU R45, [R1+0x1e70] ;  /* 0x001e7000012d7983 */ /* 0x000ee20000300800 */
[----:B------:R-:W-:-:S04]  /*61070*/  SEL R5, R5, RZ, !P0 ;  /* 0x000000ff05057207 */ /* 0x000fc80004000000 */
[----:B------:R-:W-:Y:S01]  /*61080*/  ISETP.NE.U32.AND P1, PT, R5, RZ, PT ;  /* 0x000000ff0500720c */ /* 0x000fe20003f25070 */
[----:B-1----:R-:W-:Y:S02]  /*61090*/  IMAD.MOV.U32 R6, RZ, RZ, R40 ;  /* 0x000000ffff067224 */ /* 0x002fe400078e0028 */
[----:B------:R-:W-:Y:S01]  /*610a0*/  IMAD.MOV.U32 R7, RZ, RZ, R44 ;  /* 0x000000ffff077224 */ /* 0x000fe200078e002c */
[----:B------:R-:W3:Y:S09]  /*610b0*/  LDL.LU R40, [R1+0x20d4] ;  /* 0x0020d40001287983 */ /* 0x000ef20000300800 */
[----:B------:R1:W-:Y:S01]  /*610c0*/  LDGSTS.E [R4+0x48000], [R6.64], P1 ;  /* 0x4800000006047fae */ /* 0x0003e20008921844 */
[----:B----4-:R-:W-:-:S05]  /*610d0*/  IADD3 R22, P3, R22, R24, RZ ;  /* 0x0000001816167210 */ /* 0x010fca0007f7e0ff */
[----:B------:R-:W-:Y:S01]  /*610e0*/  IMAD.X R23, R23, 0x1, R0, P3 ;  /* 0x0000000117177824 */ /* 0x000fe200018e0600 */
[----:B------:R-:W-:Y:S01]  /*610f0*/  STL [R1+0x1e30], R22 ;  /* 0x001e301601007387 */ /* 0x000fe20000100800 */
[----:B-1----:R-:W-:Y:S02]  /*61100*/  IMAD.MOV.U32 R6, RZ, RZ, R22 ;  /* 0x000000ffff067224 */ /* 0x002fe400078e0016 */
[----:B------:R-:W-:Y:S01]  /*61110*/  IMAD.MOV.U32 R7, RZ, RZ, R23 ;  /* 0x000000ffff077224 */ /* 0x000fe200078e0017 */
[----:B------:R1:W-:Y:S04]  /*61120*/  STL [R1+0x1e2c], R23 ;  /* 0x001e2c1701007387 */ /* 0x0003e80000100800 */
[----:B------:R4:W-:Y:S01]  /*61130*/  LDGSTS.E [R4+0x48200], [R6.64], P1 ;  /* 0x4820000006047fae */ /* 0x0009e20008921844 */
[----:B---3--:R-:W-:-:S05]  /*61140*/  IADD3 R18, P4, R18, R24, RZ ;  /* 0x0000001812127210 */ /* 0x008fca0007f9e0ff */
[----:B------:R-:W-:Y:S01]  /*61150*/  IMAD.X R19, R19, 0x1, R0, P4 ;  /* 0x0000000113137824 */ /* 0x000fe200020e0600 */
[----:B------:R3:W-:Y:S04]  /*61160*/  STL [R1+0x20e4], R18 ;  /* 0x0020e41201007387 */ /* 0x0007e80000100800 */
[----:B------:R-:W2:Y:S01]  /*61170*/  LDL.LU R48, [R1+0x1e6c] ;  /* 0x001e6c0001307983 */ /* 0x000ea20000300800 */
[----:B----4-:R-:W-:-:S03]  /*61180*/  IMAD.MOV.U32 R6, RZ, RZ, R18 ;  /* 0x000000ffff067224 */ /* 0x010fc600078e0012 */
[----:B------:R4:W-:Y:S04]  /*61190*/  STL [R1+0x20d8], R19 ;  /* 0x0020d81301007387 */ /* 0x0009e80000100800 */
[----:B------:R-:W2:Y:S04]  /*611a0*/  LDL.LU R44, [R1+0x20c8] ;  /* 0x0020c800012c7983 */ /* 0x000ea80000300800 */
[----:B-1----:R-:W2:Y:S01]  /*611b0*/  LDL.LU R23, [R1+0x1e8c] ;  /* 0x001e8c0001177983 */ /* 0x002ea20000300800 */
[----:B------:R-:W-:-:S03]  /*611c0*/  IMAD.MOV.U32 R7, RZ, RZ, R19 ;  /* 0x000000ffff077224 */ /* 0x000fc600078e0013 */
[----:B---3--:R-:W3:Y:S04]  /*611d0*/  LDL.LU R18, [R1+0x1e90] ;  /* 0x001e900001127983 */ /* 0x008ee80000300800 */
[----:B------:R-:W3:Y:S04]  /*611e0*/  LDL.LU R22, [R1+0x20c0] ;  /* 0x0020c00001167983 */ /* 0x000ee80000300800 */
[----:B----4-:R-:W4:Y:S01]  /*611f0*/  LDL.LU R19, [R1+0x20cc] ;  /* 0x0020cc0001137983 */ /* 0x010f220000300800 */
[----:B------:R-:W-:-:S04]  /*61200*/  ISETP.GT.AND P2, PT, R3, 0x24, PT ;  /* 0x000000240300780c */ /* 0x000fc80003f44270 */
[----:B------:R-:W-:-:S04]  /*61210*/  SEL R5, RZ, 0x4, !P2 ;  /* 0x00000004ff057807 */ /* 0x000fc80005000000 */
[----:B------:R-:W-:-:S04]  /*61220*/  SEL R5, R5, RZ, !P0 ;  /* 0x000000ff05057207 */ /* 0x000fc80004000000 */
[----:B------:R-:W-:Y:S11]  /*61230*/  ISETP.NE.U32.AND P2, PT, R5, RZ, PT ;  /* 0x000000ff0500720c */ /* 0x000ff60003f45070 */
[----:B------:R-:W-:Y:S02]  /*61240*/  @!UPT UIADD3 URZ, URZ, URZ, URZ ;  /* 0x0000003f3f3ff290 */ /* 0x000fe4000fffe03f */
[----:B------:R1:W-:Y:S01]  /*61250*/  LDGSTS.E [R4+0x49000], [R6.64], P2 ;  /* 0x4900000006047fae */ /* 0x0003e20009121844 */
[-C--:B------:R-:W-:Y:S02]  /*61260*/  IADD3 R11, P3, R11, R24.reuse, RZ ;  /* 0x000000180b0b7210 */ /* 0x080fe40007f7e0ff */
[----:B------:R-:W-:-:S03]  /*61270*/  IADD3 R8, P4, R8, R24, RZ ;  /* 0x0000001808087210 */ /* 0x000fc60007f9e0ff */
[----:B------:R-:W-:Y:S01]  /*61280*/  STL [R1+0x1e50], R11 ;  /* 0x001e500b01007387 */ /* 0x000fe20000100800 */
[----:B-1----:R-:W-:Y:S02]  /*61290*/  IMAD.MOV.U32 R6, RZ, RZ, R11 ;  /* 0x000000ffff067224 */ /* 0x002fe400078e000b */
[----:B------:R-:W-:-:S04]  /*612a0*/  IMAD.X R14, R14, 0x1, R0, P3 ;  /* 0x000000010e0e7824 */ /* 0x000fc800018e0600 */
[----:B------:R-:W-:Y:S01]  /*612b0*/  IMAD.MOV.U32 R7, RZ, RZ, R14 ;  /* 0x000000ffff077224 */ /* 0x000fe200078e000e */
[----:B------:R1:W-:Y:S01]  /*612c0*/  STL [R1+0x1e4c], R14 ;  /* 0x001e4c0e01007387 */ /* 0x0003e20000100800 */
[----:B------:R-:W-:-:S03]  /*612d0*/  IADD3.X R10, R10, R0, RZ, P4, !PT ;  /* 0x000000000a0a7210 */ /* 0x000fc600027fe4ff */
[----:B------:R1:W-:Y:S04]  /*612e0*/  STL [R1+0x20dc], R8 ;  /* 0x0020dc0801007387 */ /* 0x0003e80000100800 */
[----:B------:R1:W-:Y:S04]  /*612f0*/  LDGSTS.E [R4+0x49200], [R6.64], P2 ;  /* 0x4920000006047fae */ /* 0x0003e80009121844 */
[----:B------:R1:W-:Y:S04]  /*61300*/  STL [R1+0x20d0], R10 ;  /* 0x0020d00a01007387 */ /* 0x0003e80000100800 */
[----:B-1----:R-:W4:Y:S01]  /*61310*/  LDL.LU R14, [R1+0x1eac] ;  /* 0x001eac00010e7983 */ /* 0x002f220000300800 */
[----:B------:R-:W-:-:S03]  /*61320*/  IMAD.MOV.U32 R6, RZ, RZ, R8 ;  /* 0x000000ffff067224 */ /* 0x000fc600078e0008 */
[----:B------:R-:W4:Y:S01]  /*61330*/  LDL.LU R8, [R1+0x1eb0] ;  /* 0x001eb00001087983 */ /* 0x000f220000300800 */
[----:B------:R-:W-:-:S03]  /*61340*/  IMAD.MOV.U32 R7, RZ, RZ, R10 ;  /* 0x000000ffff077224 */ /* 0x000fc600078e000a */
[----:B------:R-:W4:Y:S04]  /*61350*/  LDL.LU R11, [R1+0x20b8] ;  /* 0x0020b800010b7983 */ /* 0x000f280000300800 */
[----:B------:R-:W4:Y:S01]  /*61360*/  LDL.LU R10, [R1+0x20c4] ;  /* 0x0020c400010a7983 */ /* 0x000f220000300800 */
[----:B------:R-:W-:-:S04]  /*61370*/  ISETP.GT.AND P1, PT, R3, 0x28, PT ;  /* 0x000000280300780c */ /* 0x000fc80003f24270 */
[----:B------:R-:W-:-:S04]  /*61380*/  SEL R5, RZ, 0x4, !P1 ;  /* 0x00000004ff057807 */ /* 0x000fc80004800000 */
[----:B------:R-:W-:Y:S02]  /*61390*/  SEL R5, R5, RZ, !P0 ;  /* 0x000000ff05057207 */ /* 0x000fe40004000000 */
[----:B------:R-:W-:Y:S02]  /*613a0*/  ISETP.GT.AND P2, PT, R3, 0x2c, PT ;  /* 0x0000002c0300780c */ /* 0x000fe40003f44270 */
[----:B------:R-:W-:Y:S02]  /*613b0*/  ISETP.NE.U32.AND P1, PT, R5, RZ, PT ;  /* 0x000000ff0500720c */ /* 0x000fe40003f25070 */
[----:B------:R-:W-:Y:S02]  /*613c0*/  SEL R5, RZ, 0x4, !P2 ;  /* 0x00000004ff057807 */ /* 0x000fe40005000000 */
[----:B------:R-:W-:Y:S02]  /*613d0*/  IADD3 R45, P3, R45, R24, RZ ;  /* 0x000000182d2d7210 */ /* 0x000fe40007f7e0ff */
[----:B------:R-:W-:-:S02]  /*613e0*/  SEL R5, R5, RZ, !P0 ;  /* 0x000000ff05057207 */ /* 0x000fc40004000000 */
[----:B------:R-:W-:Y:S02]  /*613f0*/  IADD3 R40, P4, R40, R24, RZ ;  /* 0x0000001828287210 */ /* 0x000fe40007f9e0ff */
[----:B------:R-:W-:-:S03]  /*61400*/  ISETP.NE.U32.AND P2, PT, R5, RZ, PT ;  /* 0x000000ff0500720c */ /* 0x000fc60003f45070 */
[----:B------:R1:W-:Y:S04]  /*61410*/  LDGSTS.E [R4+0x4a000], [R6.64], P1 ;  /* 0x4a00000006047fae */ /* 0x0003e80008921844 */
[----:B------:R-:W-:Y:S01]  /*61420*/  STL [R1+0x1e70], R45 ;  /* 0x001e702d01007387 */ /* 0x000fe20000100800 */
[----:B-1----:R-:W-:Y:S02]  /*61430*/  IMAD.MOV.U32 R6, RZ, RZ, R45 ;  /* 0x000000ffff067224 */ /* 0x002fe400078e002d */
[----:B--2---:R-:W-:-:S04]  /*61440*/  IMAD.X R48, R48, 0x1, R0, P3 ;  /* 0x0000000130307824 */ /* 0x004fc800018e0600 */
[----:B------:R-:W-:Y:S02]  /*61450*/  IMAD.MOV.U32 R7, RZ, RZ, R48 ;  /* 0x000000ffff077224 */ /* 0x000fe400078e0030 */
[----:B------:R-:W-:-:S03]  /*61460*/  IMAD.X R44, R44, 0x1, R0, P4 ;  /* 0x000000012c2c7824 */ /* 0x000fc600020e0600 */
[----:B------:R1:W-:Y:S01]  /*61470*/  LDGSTS.E [R4+0x4a200], [R6.64], P1 ;  /* 0x4a20000006047fae */ /* 0x0003e20008921844 */
[----:B---3--:R-:W-:-:S03]  /*61480*/  IADD3 R18, P3, R18, R24, RZ ;  /* 0x0000001812127210 */ /* 0x008fc60007f7e0ff */
[----:B------:R-:W-:Y:S01]  /*61490*/  STL [R1+0x1e6c], R48 ;  /* 0x001e6c3001007387 */ /* 0x000fe20000100800 */
[----:B-1----:R-:W-:Y:S02]  /*614a0*/  IMAD.MOV.U32 R6, RZ, RZ, R40 ;  /* 0x000000ffff067224 */ /* 0x002fe400078e0028 */
[----:B------:R-:W-:Y:S01]  /*614b0*/  IMAD.MOV.U32 R7, RZ, RZ, R44 ;  /* 0x000000ffff077224 */ /* 0x000fe200078e002c */
[----:B----4-:R-:W-:Y:S01]  /*614c0*/  IADD3 R19, P4, R19, R24, RZ ;  /* 0x0000001813137210 */ /* 0x010fe20007f9e0ff */
[--C-:B------:R-:W-:Y:S01]  /*614d0*/  IMAD.X R23, R23, 0x1, R0.reuse, P3 ;  /* 0x0000000117177824 */ /* 0x100fe200018e0600 */
[----:B------:R-:W-:Y:S03]  /*614e0*/  STL [R1+0x20d4], R40 ;  /* 0x0020d42801007387 */ /* 0x000fe60000100800 */
[----:B------:R-:W-:Y:S01]  /*614f0*/  IMAD.X R22, R22, 0x1, R0, P4 ;  /* 0x0000000116167824 */ /* 0x000fe200020e0600 */
[----:B------:R-:W-:Y:S04]  /*61500*/  STL [R1+0x20c8], R44 ;  /* 0x0020c82c01007387 */ /* 0x000fe80000100800 */
[----:B------:R-:W-:Y:S04]  /*61510*/  STL [R1+0x1e90], R18 ;  /* 0x001e901201007387 */ /* 0x000fe80000100800 */
[----:B------:R1:W-:Y:S04]  /*61520*/  LDGSTS.E [R4+0x4b000], [R6.64], P2 ;  /* 0x4b00000006047fae */ /* 0x0003e80009121844 */
[----:B------:R2:W-:Y:S04]  /*61530*/  STL [R1+0x1e8c], R23 ;  /* 0x001e8c1701007387 */ /* 0x0005e80000100800 */
[----:B------:R-:W-:Y:S01]  /*61540*/  STL [R1+0x20cc], R19 ;  /* 0x0020cc1301007387 */ /* 0x000fe20000100800 */
[----:B-1----:R-:W-:-:S03]  /*61550*/  IMAD.MOV.U32 R7, RZ, RZ, R23 ;  /* 0x000000ffff077224 */ /* 0x002fc600078e0017 */
[----:B--2---:R-:W2:Y:S01]  /*61560*/  LDL.LU R23, [R1+0x1ed0] ;  /* 0x001ed00001177983 */ /* 0x004ea20000300800 */
[----:B------:R-:W-:-:S03]  /*61570*/  IMAD.MOV.U32 R6, RZ, RZ, R18 ;  /* 0x000000ffff067224 */ /* 0x000fc600078e0012 */
[----:B------:R1:W-:Y:S04]  /*61580*/  STL [R1+0x20c0], R22 ;  /* 0x0020c01601007387 */ /* 0x0003e80000100800 */
[----:B------:R-:W3:Y:S04]  /*61590*/  LDL.LU R18, [R1+0x20bc] ;  /* 0x0020bc0001127983 */ /* 0x000ee80000300800 */
[----:B------:R-:W4:Y:S04]  /*615a0*/  LDL.LU R40, [R1+0x1ecc] ;  /* 0x001ecc0001287983 */ /* 0x000f280000300800 */
[----:B------:R1:W-:Y:S02]  /*615b0*/  LDGSTS.E [R4+0x4b200], [R6.64], P2 ;  /* 0x4b20000006047fae */ /* 0x0003e40009121844 */
[----:B-1----:R-:W-:-:S02]  /*615c0*/  IMAD.MOV.U32 R7, RZ, RZ, R22 ;  /* 0x000000ffff077224 */ /* 0x002fc400078e0016 */
[----:B------:R-:W4:Y:S01]  /*615d0*/  LDL.LU R22, [R1+0x20b0] ;  /* 0x0020b00001167983 */ /* 0x000f220000300800 */
[----:B------:R-:W-:-:S04]  /*615e0*/  ISETP.GT.AND P1, PT, R3, 0x30, PT ;  /* 0x000000300300780c */ /* 0x000fc80003f24270 */
[----:B------:R-:W-:-:S04]  /*615f0*/  SEL R5, RZ, 0x4, !P1 ;  /* 0x00000004ff057807 */ /* 0x000fc80004800000 */
[----:B------:R-:W-:-:S04]  /*61600*/  SEL R5, R5, RZ, !P0 ;  /* 0x000000ff05057207 */ /* 0x000fc80004000000 */
[----:B------:R-:W-:Y:S02]  /*61610*/  ISETP.NE.U32.AND P1, PT, R5, RZ, PT ;  /* 0x000000ff0500720c */ /* 0x000fe40003f25070 */
[----:B------:R-:W-:Y:S02]  /*61620*/  MOV R6, R19 ;  /* 0x0000001300067202 */ /* 0x000fe40000000f00 */
[----:B------:R-:W-:-:S09]  /*61630*/  IADD3 R8, P3, R8, R24, RZ ;  /* 0x0000001808087210 */ /* 0x000fd20007f7e0ff */
[----:B------:R1:W-:Y:S01]  /*61640*/  LDGSTS.E [R4+0x4c000], [R6.64], P1 ;  /* 0x4c00000006047fae */ /* 0x0003e20008921844 */
[--C-:B------:R-:W-:Y:S01]  /*61650*/  IMAD.X R14, R14, 0x1, R0.reuse, P3 ;  /* 0x000000010e0e7824 */ /* 0x100fe200018e0600 */
[----:B------:R-:W-:Y:S02]  /*61660*/  IADD3 R10, P4, R10, R24, RZ ;  /* 0x000000180a0a7210 */ /* 0x000fe40007f9e0ff */
[----:B------:R1:W-:Y:S04]  /*61670*/  STL [R1+0x1eb0], R8 ;  /* 0x001eb00801007387 */ /* 0x0003e80000100800 */
[----:B------:R1:W-:Y:S01]  /*61680*/  STL [R1+0x1eac], R14 ;  /* 0x001eac0e01007387 */ /* 0x0003e20000100800 */
[----:B------:R-:W-:Y:S02]  /*61690*/  IMAD.X R11, R11, 0x1, R0, P4 ;  /* 0x000000010b0b7824 */ /* 0x000fe400020e0600 */
[----:B-1----:R-:W-:Y:S01]  /*616a0*/  IMAD.MOV.U32 R6, RZ, RZ, R8 ;  /* 0x000000ffff067224 */ /* 0x002fe200078e0008 */
[----:B------:R-:W-:Y:S04]  /*616b0*/  STL [R1+0x20c4], R10 ;  /* 0x0020c40a01007387 */ /* 0x000fe80000100800 */
[----:B------:R-:W4:Y:S04]  /*616c0*/  LDL.LU R8, [R1+0x1ef0] ;  /* 0x001ef00001087983 */ /* 0x000f280000300800 */
[----:B------:R1:W-:Y:S04]  /*616d0*/  STL [R1+0x20b8], R11 ;  /* 0x0020b80b01007387 */ /* 0x0003e80000100800 */
        /* <DEDUP_REMOVED lines=8> */
[----:B------:R1:W-:Y:S02]  /*61760*/  LDGSTS.E [R4+0x4c200], [R6.64], P1 ;  /* 0x4c20000006047fae */ /* 0x0003e40008921844 */
[----:B-1----:R-:W-:-:S02]  /*61770*/  IMAD.MOV.U32 R7, RZ, RZ, R11 ;  /* 0x000000ffff077224 */ /* 0x002fc400078e000b */
[----:B------:R-:W-:Y:S01]  /*61780*/  IMAD.MOV.U32 R6, RZ, RZ, R10 ;  /* 0x000000ffff067224 */ /* 0x000fe200078e000a */
[----:B------:R-:W4:Y:S04]  /*61790*/  LDL.LU R11, [R1+0x1f0c] ;  /* 0x001f0c00010b7983 */ /* 0x000f280000300800 */
[----:B------:R-:W4:Y:S01]  /*617a0*/  LDL.LU R10, [R1+0x1f10] ;  /* 0x001f1000010a7983 */ /* 0x000f220000300800 */
[----:B------:R-:W-:-:S04]  /*617b0*/  ISETP.GT.AND P2, PT, R3, 0x34, PT ;  /* 0x000000340300780c */ /* 0x000fc80003f44270 */
[----:B------:R-:W-:-:S04]  /*617c0*/  SEL R5, RZ, 0x4, !P2 ;  /* 0x00000004ff057807 */ /* 0x000fc80005000000 */
[----:B------:R-:W-:-:S04]  /*617d0*/  SEL R5, R5, RZ, !P0 ;  /* 0x000000ff05057207 */ /* 0x000fc80004000000 */
[----:B------:R-:W-:Y:S11]  /*617e0*/  ISETP.NE.U32.AND P2, PT, R5, RZ, PT ;  /* 0x000000ff0500720c */ /* 0x000ff60003f45070 */
[----:B------:R-:W-:Y:S02]  /*617f0*/  @!UPT UIADD3 URZ, URZ, URZ, URZ ;  /* 0x0000003f3f3ff290 */ /* 0x000fe4000fffe03f */
[----:B------:R1:W-:Y:S01]  /*61800*/  LDGSTS.E [R4+0x4d000], [R6.64], P2 ;  /* 0x4d00000006047fae */ /* 0x0003e20009121844 */
[-C--:B--2---:R-:W-:Y:S02]  /*61810*/  IADD3 R23, P3, R23, R24.reuse, RZ ;  /* 0x0000001817177210 */ /* 0x084fe40007f7e0ff */
[----:B---3--:R-:W-:-:S03]  /*61820*/  IADD3 R18, P4, R18, R24, RZ ;  /* 0x0000001812127210 */ /* 0x008fc60007f9e0ff */
[--C-:B----4-:R-:W-:Y:S01]  /*61830*/  IMAD.X R40, R40, 0x1, R0.reuse, P3 ;  /* 0x0000000128287824 */ /* 0x110fe200018e0600 */
[----:B------:R-:W-:Y:S04]  /*61840*/  STL [R1+0x1ed0], R23 ;  /* 0x001ed01701007387 */ /* 0x000fe80000100800 */
[----:B------:R2:W-:Y:S04]  /*61850*/  STL [R1+0x1ecc], R40 ;  /* 0x001ecc2801007387 */ /* 0x0005e80000100800 */
[----:B------:R3:W-:Y:S04]  /*61860*/  STL [R1+0x20bc], R18 ;  /* 0x0020bc1201007387 */ /* 0x0007e80000100800 */
[----:B------:R-:W4:Y:S01]  /*61870*/  LDL.LU R248, [R1+0x13c0] ;  /* 0x0013c00001f87983 */ /* 0x000f220000300800 */
[----:B------:R-:W-:-:S05]  /*61880*/  IMAD.X R22, R22, 0x1, R0, P4 ;  /* 0x0000000116167824 */ /* 0x000fca00020e0600 */
[----:B------:R1:W-:Y:S04]  /*61890*/  STL [R1+0x20b0], R22 ;  /* 0x0020b01601007387 */ /* 0x0003e80000100800 */
[----:B------:R-:W4:Y:S04]  /*618a0*/  LDL.LU R249, [R1+0x13c4] ;  /* 0x0013c40001f97983 */ /* 0x000f280000300800 */
[----:B------:R-:W4:Y:S04]  /*618b0*/  LDL.LU R250, [R1+0x13c8] ;  /* 0x0013c80001fa7983 */ /* 0x000f280000300800 */
[----:B------:R-:W4:Y:S01]  /*618c0*/  LDL.LU R251, [R1+0x13cc] ;  /* 0x0013cc0001fb7983 */ /* 0x000f220000300800 */
[----:B-1----:R-:W-:-:S02]  /*618d0*/  IMAD.MOV.U32 R6, RZ, RZ, R23 ;  /* 0x000000ffff067224 */ /* 0x002fc400078e0017 */
[----:B------:R-:W-:Y:S02]  /*618e0*/  IMAD.MOV.U32 R7, RZ, RZ, R40 ;  /* 0x000000ffff077224 */ /* 0x000fe400078e0028 */
[----:B--2---:R-:W2:Y:S04]  /*618f0*/  LDL.LU R40, [R1+0x20a0] ;  /* 0x0020a00001287983 */ /* 0x004ea80000300800 */
[----:B------:R1:W-:Y:S02]  /*61900*/  LDGSTS.E [R4+0x4d200], [R6.64], P2 ;  /* 0x4d20000006047fae */ /* 0x0003e40009121844 */
[----:B-1----:R-:W-:Y:S02]  /*61910*/  IMAD.MOV.U32 R6, RZ, RZ, R18 ;  /* 0x000000ffff067224 */ /* 0x002fe400078e0012 */
[----:B---3--:R-:W3:Y:S01]  /*61920*/  LDL.LU R18, [R1+0x20a8] ;  /* 0x0020a80001127983 */ /* 0x008ee20000300800 */
[----:B------:R-:W-:-:S04]  /*61930*/  ISETP.GT.AND P1, PT, R3, 0x38, PT ;  /* 0x000000380300780c */ /* 0x000fc80003f24270 */
[----:B------:R-:W-:-:S04]  /*61940*/  SEL R5, RZ, 0x4, !P1 ;  /* 0x00000004ff057807 */ /* 0x000fc80004800000 */
[----:B------:R-:W-:-:S04]  /*61950*/  SEL R5, R5, RZ, !P0 ;  /* 0x000000ff05057207 */ /* 0x000fc80004000000 */
[----:B------:R-:W-:Y:S02]  /*61960*/  ISETP.NE.U32.AND P1, PT, R5, RZ, PT ;  /* 0x000000ff0500720c */ /* 0x000fe40003f25070 */
[----:B------:R-:W-:Y:S01]  /*61970*/  IADD3 R8, P3, R8, R24, RZ ;  /* 0x0000001808087210 */ /* 0x000fe20007f7e0ff */
[----:B------:R-:W-:Y:S01]  /*61980*/  IMAD.MOV.U32 R7, RZ, RZ, R22 ;  /* 0x000000ffff077224 */ /* 0x000fe200078e0016 */
[----:B------:R-:W-:-:S03]  /*61990*/  ISETP.GT.AND P2, PT, R3, 0x3c, PT ;  /* 0x0000003c0300780c */ /* 0x000fc60003f44270 */
[----:B------:R-:W-:Y:S01]  /*619a0*/  IMAD.X R19, R19, 0x1, R0, P3 ;  /* 0x0000000113137824 */ /* 0x000fe200018e0600 */
[----:B------:R-:W-:-:S05]  /*619b0*/  SEL R5, RZ, 0x4, !P2 ;  /* 0x00000004ff057807 */ /* 0x000fca0005000000 */
[----:B------:R1:W-:Y:S01]  /*619c0*/  LDGSTS.E [R4+0x4e000], [R6.64], P1 ;  /* 0x4e00000006047fae */ /* 0x0003e20008921844 */
[----:B------:R-:W-:-:S04]  /*619d0*/  SEL R5, R5, RZ, !P0 ;  /* 0x000000ff05057207 */ /* 0x000fc80004000000 */
[----:B------:R-:W-:Y:S02]  /*619e0*/  ISETP.NE.U32.AND P2, PT, R5, RZ, PT ;  /* 0x000000ff0500720c */ /* 0x000fe40003f45070 */
[----:B-1----:R-:W-:Y:S01]  /*619f0*/  MOV R6, R8 ;  /* 0x0000000800067202 */ /* 0x002fe20000000f00 */
[----:B------:R-:W-:-:S05]  /*61a00*/  IMAD.MOV.U32 R7, RZ, RZ, R19 ;  /* 0x000000ffff077224 */ /* 0x000fca00078e0013 */
[----:B------:R1:W-:Y:S01]  /*61a10*/  LDGSTS.E [R4+0x4e200], [R6.64], P1 ;  /* 0x4e20000006047fae */ /* 0x0003e20008921844 */
[----:B------:R-:W-:-:S05]  /*61a20*/  IADD3 R14, P1, R14, R24, RZ ;  /* 0x000000180e0e7210 */ /* 0x000fca0007f3e0ff */
[----:B------:R-:W-:Y:S02]  /*61a30*/  IMAD.X R44, R44, 0x1, R0, P1 ;  /* 0x000000012c2c7824 */ /* 0x000fe400008e0600 */
[----:B-1----:R-:W-:Y:S01]  /*61a40*/  IMAD.MOV.U32 R6, RZ, RZ, R14 ;  /* 0x000000ffff067224 */ /* 0x002fe200078e000e */
[----:B------:R-:W-:Y:S01]  /*61a50*/  IADD3 R10, P3, R10, R24, RZ ;  /* 0x000000180a0a7210 */ /* 0x000fe20007f7e0ff */
[----:B------:R-:W-:-:S04]  /*61a60*/  IMAD.MOV.U32 R7, RZ, RZ, R44 ;  /* 0x000000ffff077224 */ /* 0x000fc800078e002c */
[----:B------:R-:W-:Y:S01]  /*61a70*/  IMAD.X R11, R11, 0x1, R0, P3 ;  /* 0x000000010b0b7824 */ /* 0x000fe200018e0600 */
[----:B------:R1:W-:Y:S02]  /*61a80*/  LDGSTS.E [R4+0x4f000], [R6.64], P2 ;  /* 0x4f00000006047fae */ /* 0x0003e40009121844 */
[----:B-1----:R-:W-:Y:S02]  /*61a90*/  IMAD.MOV.U32 R6, RZ, RZ, R10 ;  /* 0x000000ffff067224 */ /* 0x002fe400078e000a */
[----:B------:R-:W-:-:S05]  /*61aa0*/  IMAD.MOV.U32 R7, RZ, RZ, R11 ;  /* 0x000000ffff077224 */ /* 0x000fca00078e000b */
[----:B------:R1:W-:Y:S02]  /*61ab0*/  LDGSTS.E [R4+0x4f200], [R6.64], P2 ;  /* 0x4f20000006047fae */ /* 0x0003e40009121844 */
[----:B-1----:R-:W-:Y:S02]  /*61ac0*/  HMMA.1688.F32.TF32 R4, R232, R26, R244 ;  /* 0x0000001ae804723c */ /* 0x002fe400000810f4 */
[----:B------:R-:W-:Y:S04]  /*61ad0*/  STL [R1+0x1ef0], R8 ;  /* 0x001ef00801007387 */ /* 0x000fe80000100800 */
[----:B------:R1:W-:Y:S04]  /*61ae0*/  STL [R1+0x1eec], R19 ;  /* 0x001eec1301007387 */ /* 0x0003e80000100800 */
[----:B------:R-:W2:Y:S04]  /*61af0*/  LDL.LU R23, [R1+0x1944] ;  /* 0x0019440001177983 */ /* 0x000ea80000300800 */
[----:B------:R-:W2:Y:S01]  /*61b00*/  LDL.LU R22, [R1+0x1d38] ;  /* 0x001d380001167983 */ /* 0x000ea20000300800 */
[----:B------:R-:W-:-:S03]  /*61b10*/  ISETP.GT.AND P1, PT, R3, 0x1, PT ;  /* 0x000000010300780c */ /* 0x000fc60003f24270 */
[----:B-1----:R-:W2:Y:S04]  /*61b20*/  LDL.LU R19, [R1+0x2098] ;  /* 0x0020980001137983 */ /* 0x002ea80000300800 */
[----:B------:R-:W2:Y:S04]  /*61b30*/  LDL.LU R8, [R1+0x20a4] ;  /* 0x0020a40001087983 */ /* 0x000ea80000300800 */
[----:B------:R1:W-:Y:S04]  /*61b40*/  STL [R1+0x20b4], R14 ;  /* 0x0020b40e01007387 */ /* 0x0003e80000100800 */
[----:B------:R-:W-:Y:S04]  /*61b50*/  STL [R1+0x20ac], R44 ;  /* 0x0020ac2c01007387 */ /* 0x000fe80000100800 */
[----:B------:R-:W-:Y:S04]  /*61b60*/  STL [R1+0x1f10], R10 ;  /* 0x001f100a01007387 */ /* 0x000fe80000100800 */
[----:B------:R-:W-:Y:S04]  /*61b70*/  STL [R1+0x1f0c], R11 ;  /* 0x001f0c0b01007387 */ /* 0x000fe80000100800 */
[----:B------:R1:W-:Y:S04]  /*61b80*/  STL.64 [R1+0xd40], R4 ;  /* 0x000d400401007387 */ /* 0x0003e80000100a00 */
[----:B------:R4:W-:Y:S01]  /*61b90*/  STL.64 [R1+0xd48], R6 ;  /* 0x000d480601007387 */ /* 0x0009e20000100a00 */
[----:B------:R-:W-:-:S03]  /*61ba0*/  LOP3.LUT R41, R41, 0x7f, RZ, 0xc0, !PT ;  /* 0x0000007f29297812 */ /* 0x000fc600078ec0ff */
[----:B-1----:R-:W2:Y:S01]  /*61bb0*/  LDL.LU R14, [R1+0x1d58] ;  /* 0x001d5800010e7983 */ /* 0x002ea20000300800 */
[----:B------:R-:W-:-:S04]  /*61bc0*/  SEL R4, RZ, 0x4, !P1 ;  /* 0x00000004ff047807 */ /* 0x000fc80004800000 */
[----:B------:R-:W-:-:S04]  /*61bd0*/  SEL R4, R4, RZ, !P0 ;  /* 0x000000ff04047207 */ /* 0x000fc80004000000 */
[----:B------:R-:W-:Y:S01]  /*61be0*/  ISETP.NE.U32.AND P2, PT, R4, RZ, PT ;  /* 0x000000ff0400720c */ /* 0x000fe20003f45070 */
[----:B------:R-:W-:-:S05]  /*61bf0*/  IMAD.SHL.U32 R41, R41, 0x4, RZ ;  /* 0x0000000429297824 */ /* 0x000fca00078e00ff */
[----:B------:R-:W-:Y:S01]  /*61c00*/  LOP3.LUT R11, R41, 0x20, RZ, 0x3c, !PT ;  /* 0x00000020290b7812 */ /* 0x000fe200078e3cff */
[----:B----4-:R-:W-:Y:S01]  /*61c10*/  HMMA.1688.F32.TF32 R4, R232, R30, R248 ;  /* 0x0000001ee804723c */ /* 0x010fe200000810f8 */
[----:B---3--:R-:W-:Y:S11]  /*61c20*/  IADD3 R18, P1, R18, R24, RZ ;  /* 0x0000001812127210 */ /* 0x008ff60007f3e0ff */
[----:B------:R-:W-:Y:S11]  /*61c30*/  @!UPT UIADD3 URZ, URZ, URZ, URZ ;  /* 0x0000003f3f3ff290 */ /* 0x000ff6000fffe03f */
[----:B------:R1:W-:Y:S04]  /*61c40*/  STL.64 [R1+0xd30], R4 ;  /* 0x000d300401007387 */ /* 0x0003e80000100a00 */
[----:B------:R3:W-:Y:S01]  /*61c50*/  STL.64 [R1+0xd38], R6 ;  /* 0x000d380601007387 */ /* 0x0007e20000100a00 */
[----:B--2---:R-:W-:-:S03]  /*61c60*/  IMAD.X R40, R40, 0x1, R0, P1 ;  /* 0x0000000128287824 */ /* 0x004fc600008e0600 */
[----:B------:R-:W2:Y:S04]  /*61c70*/  LDL.LU R10, [R1+0x209c] ;  /* 0x00209c00010a7983 */ /* 0x000ea80000300800 */
[----:B------:R-:W4:Y:S01]  /*61c80*/  LDL.LU R26, [R1+0x1d54] ;  /* 0x001d5400011a7983 */ /* 0x000f220000300800 */
[----:B-1----:R-:W-:-:S03]  /*61c90*/  IMAD R4, R175, 0x10000, R11 ;  /* 0x00010000af047824 */ /* 0x002fc600078e020b */
[----:B------:R1:W-:Y:S04]  /*61ca0*/  STL [R1+0x20a8], R18 ;  /* 0x0020a81201007387 */ /* 0x0003e80000100800 */
[----:B------:R-:W-:Y:S04]  /*61cb0*/  STL [R1+0x20a0], R40 ;  /* 0x0020a02801007387 */ /* 0x000fe80000100800 */
[----:B------:R-:W4:Y:S01]  /*61cc0*/  LDL.LU R11, [R1+0x2090] ;  /* 0x00209000010b7983 */ /* 0x000f220000300800 */
[----:B---3--:R-:W-:Y:S01]  /*61cd0*/  IMAD.MOV.U32 R6, RZ, RZ, R18 ;  /* 0x000000ffff067224 */ /* 0x008fe200078e0012 */
[----:B------:R-:W-:Y:S01]  /*61ce0*/  ISETP.GT.AND P1, PT, R3, 0x5, PT ;  /* 0x000000050300780c */ /* 0x000fe20003f24270 */
[----:B------:R-:W-:Y:S01]  /*61cf0*/  IMAD.MOV.U32 R7, RZ, RZ, R40 ;  /* 0x000000ffff077224 */ /* 0x000fe200078e0028 */
[----:B------:R-:W4:Y:S02]  /*61d00*/  LDL.LU R30, [R1+0x1d78] ;  /* 0x001d7800011e7983 */ /* 0x000f240000300800 */
[----:B------:R-:W-:-:S02]  /*61d10*/  SEL R5, RZ, 0x4, !P1 ;  /* 0x00000004ff057807 */ /* 0x000fc40004800000 */
[----:B-1----:R-:W4:Y:S04]  /*61d20*/  LDL.LU R18, [R1+0x2094] ;  /* 0x0020940001127983 */ /* 0x002f280000300800 */
[----:B------:R1:W-:Y:S01]  /*61d30*/  LDGSTS.E [R4+0x40400], [R6.64], P2 ;  /* 0x4040000006047fae */ /* 0x0003e20009121844 */
[----:B------:R-:W-:-:S04]  /*61d40*/  SEL R5, R5, RZ, !P0 ;  /* 0x000000ff05057207 */ /* 0x000fc80004000000 */
[----:B------:R-:W-:Y:S02]  /*61d50*/  ISETP.NE.U32.AND P1, PT, R5, RZ, PT ;  /* 0x000000ff0500720c */ /* 0x000fe40003f25070 */
[----:B------:R-:W-:-:S05]  /*61d60*/  IADD3 R22, P3, R22, R24, RZ ;  /* 0x0000001816167210 */ /* 0x000fca0007f7e0ff */
[--C-:B------:R-:W-:Y:S01]  /*61d70*/  IMAD.X R23, R23, 0x1, R0.reuse, P3 ;  /* 0x0000000117177824 */ /* 0x100fe200018e0600 */
[----:B------:R-:W-:Y:S01]  /*61d80*/  IADD3 R8, P4, R8, R24, RZ ;  /* 0x0000001808087210 */ /* 0x000fe20007f9e0ff */
[----:B------:R1:W-:Y:S02]  /*61d90*/  STL [R1+0x1d38], R22 ;  /* 0x001d381601007387 */ /* 0x0003e40000100800 */
[----:B-1----:R-:W-:Y:S01]  /*61da0*/  MOV R6, R22 ;  /* 0x0000001600067202 */ /* 0x002fe20000000f00 */
[----:B------:R-:W-:Y:S01]  /*61db0*/  IMAD.MOV.U32 R7, RZ, RZ, R23 ;  /* 0x000000ffff077224 */ /* 0x000fe200078e0017 */
[----:B------:R1:W-:Y:S01]  /*61dc0*/  STL [R1+0x1944], R23 ;  /* 0x0019441701007387 */ /* 0x0003e20000100800 */
[----:B------:R-:W-:-:S03]  /*61dd0*/  IMAD.X R19, R19, 0x1, R0, P4 ;  /* 0x0000000113137824 */ /* 0x000fc600020e0600 */
[----:B------:R-:W-:Y:S04]  /*61de0*/  STL [R1+0x20a4], R8 ;  /* 0x0020a40801007387 */ /* 0x000fe80000100800 */
[----:B------:R-:W4:Y:S04]  /*61df0*/  LDL.LU R31, [R1+0x1d74] ;  /* 0x001d7400011f7983 */ /* 0x000f280000300800 */
[----:B------:R1:W-:Y:S04]  /*61e00*/  STL [R1+0x2098], R19 ;  /* 0x0020981301007387 */ /* 0x0003e80000100800 */
[----:B------:R-:W4:Y:S04]  /*61e10*/  LDL.LU R22, [R1+0x2088] ;  /* 0x0020880001167983 */ /* 0x000f280000300800 */
[----:B------:R1:W-:Y:S04]  /*61e20*/  LDGSTS.E [R4+0x40600], [R6.64], P2 ;  /* 0x4060000006047fae */ /* 0x0003e80009121844 */
[----:B-1----:R-:W4:Y:S01]  /*61e30*/  LDL.LU R23, [R1+0x1d94] ;  /* 0x001d940001177983 */ /* 0x002f220000300800 */
[----:B------:R-:W-:Y:S01]  /*61e40*/  IADD3 R14, P3, R14, R24, RZ ;  /* 0x000000180e0e7210 */ /* 0x000fe20007f7e0ff */
[----:B------:R-:W-:-:S02]  /*61e50*/  IMAD.MOV.U32 R7, RZ, RZ, R19 ;  /* 0x000000ffff077224 */ /* 0x000fc400078e0013 */
[----:B------:R-:W4:Y:S01]  /*61e60*/  LDL.LU R19, [R1+0x1d98] ;  /* 0x001d980001137983 */ /* 0x000f220000300800 */
[----:B------:R-:W-:-:S03]  /*61e70*/  IMAD.MOV.U32 R6, RZ, RZ, R8 ;  /* 0x000000ffff067224 */ /* 0x000fc600078e0008 */
[----:B------:R-:W4:Y:S04]  /*61e80*/  LDL.LU R27, [R1+0x2080] ;  /* 0x00208000011b7983 */ /* 0x000f280000300800 */
[----:B------:R-:W4:Y:S04]  /*61e90*/  LDL.LU R8, [R1+0x208c] ;  /* 0x00208c0001087983 */ /* 0x000f280000300800 */
[----:B------:R1:W-:Y:S04]  /*61ea0*/  LDGSTS.E [R4+0x41400], [R6.64], P1 ;  /* 0x4140000006047fae */ /* 0x0003e80008921844 */
[----:B------:R-:W-:Y:S01]  /*61eb0*/  STL [R1+0x1d58], R14 ;  /* 0x001d580e01007387 */ /* 0x000fe20000100800 */
[----:B-1----:R-:W-:Y:S01]  /*61ec0*/  IMAD.MOV.U32 R6, RZ, RZ, R14 ;  /* 0x000000ffff067224 */ /* 0x002fe200078e000e */
[----:B--2---:R-:W-:Y:S01]  /*61ed0*/  IADD3 R10, P4, R10, R24, RZ ;  /* 0x000000180a0a7210 */ /* 0x004fe20007f9e0ff */
[----:B----4-:R-:W-:-:S04]  /*61ee0*/  IMAD.X R26, R26, 0x1, R0, P3 ;  /* 0x000000011a1a7824 */ /* 0x010fc800018e0600 */
[----:B------:R-:W-:Y:S01]  /*61ef0*/  IMAD.MOV.U32 R7, RZ, RZ, R26 ;  /* 0x000000ffff077224 */ /* 0x000fe200078e001a */
[----:B------:R1:W-:Y:S01]  /*61f00*/  STL [R1+0x1d54], R26 ;  /* 0x001d541a01007387 */ /* 0x0003e20000100800 */
[----:B------:R-:W-:-:S03]  /*61f10*/  IMAD.X R11, R11, 0x1, R0, P4 ;  /* 0x000000010b0b7824 */ /* 0x000fc600020e0600 */
[----:B------:R-:W-:Y:S04]  /*61f20*/  STL [R1+0x209c], R10 ;  /* 0x00209c0a01007387 */ /* 0x000fe80000100800 */
[----:B------:R2:W-:Y:S04]  /*61f30*/  LDGSTS.E [R4+0x41600], [R6.64], P1 ;  /* 0x4160000006047fae */ /* 0x0005e80008921844 */
[----:B------:R4:W-:Y:S04]  /*61f40*/  STL [R1+0x2090], R11 ;  /* 0x0020900b01007387 */ /* 0x0009e80000100800 */
[----:B-1----:R-:W3:Y:S01]  /*61f50*/  LDL.LU R26, [R1+0x1db4] ;  /* 0x001db400011a7983 */ /* 0x002ee20000300800 */
[----:B--2---:R-:W-:-:S03]  /*61f60*/  IMAD.MOV.U32 R7, RZ, RZ, R11 ;  /* 0x000000ffff077224 */ /* 0x004fc600078e000b */
[----:B----4-:R-:W2:Y:S01]  /*61f70*/  LDL.LU R11, [R1+0x1db8] ;  /* 0x001db800010b7983 */ /* 0x010ea20000300800 */
[----:B------:R-:W-:-:S03]  /*61f80*/  IMAD.MOV.U32 R6, RZ, RZ, R10 ;  /* 0x000000ffff067224 */ /* 0x000fc600078e000a */
[----:B------:R-:W3:Y:S04]  /*61f90*/  LDL.LU R14, [R1+0x2078] ;  /* 0x00207800010e7983 */ /* 0x000ee80000300800 */
[----:B------:R-:W3:Y:S01]  /*61fa0*/  LDL.LU R10, [R1+0x2084] ;  /* 0x00208400010a7983 */ /* 0x000ee20000300800 */
[----:B------:R-:W-:-:S04]  /*61fb0*/  ISETP.GT.AND P2, PT, R3, 0x9, PT ;  /* 0x000000090300780c */ /* 0x000fc80003f44270 */
[----:B------:R-:W-:-:S04]  /*61fc0*/  SEL R5, RZ, 0x4, !P2 ;  /* 0x00000004ff057807 */ /* 0x000fc80005000000 */
[----:B------:R-:W-:Y:S02]  /*61fd0*/  SEL R5, R5, RZ, !P0 ;  /* 0x000000ff05057207 */ /* 0x000fe40004000000 */
[----:B------:R-:W-:Y:S02]  /*61fe0*/  ISETP.GT.AND P1, PT, R3, 0xd, PT ;  /* 0x0000000d0300780c */ /* 0x000fe40003f24270 */
[----:B------:R-:W-:Y:S02]  /*61ff0*/  ISETP.NE.U32.AND P2, PT, R5, RZ, PT ;  /* 0x000000ff0500720c */ /* 0x000fe40003f45070 */
[-C--:B------:R-:W-:Y:S02]  /*62000*/  IADD3 R30, P3, R30, R24.reuse, RZ ;  /* 0x000000181e1e7210 */ /* 0x080fe40007f7e0ff */
[----:B------:R-:W-:Y:S02]  /*62010*/  SEL R5, RZ, 0x4, !P1 ;  /* 0x00000004ff057807 */ /* 0x000fe40004800000 */
[----:B------:R-:W-:-:S02]  /*62020*/  IADD3 R18, P4, R18, R24, RZ ;  /* 0x0000001812127210 */ /* 0x000fc40007f9e0ff */
[----:B------:R-:W-:-:S04]  /*62030*/  SEL R5, R5, RZ, !P0 ;  /* 0x000000ff05057207 */ /* 0x000fc80004000000 */
[----:B------:R-:W-:Y:S01]  /*62040*/  ISETP.NE.U32.AND P1, PT, R5, RZ, PT ;  /* 0x000000ff0500720c */ /* 0x000fe20003f25070 */
[----:B------:R1:W-:Y:S04]  /*62050*/  LDGSTS.E [R4+0x42400], [R6.64], P2 ;  /* 0x4240000006047fae */ /* 0x0003e80009121844 */
[----:B------:R-:W-:Y:S01]  /*62060*/  STL [R1+0x1d78], R30 ;  /* 0x001d781e01007387 */ /* 0x000fe20000100800 */
[----:B-1----:R-:W-:Y:S02]  /*62070*/  IMAD.MOV.U32 R6, RZ, RZ, R30 ;  /* 0x000000ffff067224 */ /* 0x002fe400078e001e */
[----:B------:R-:W-:-:S04]  /*62080*/  IMAD.X R31, R31, 0x1, R0, P3 ;  /* 0x000000011f1f7824 */ /* 0x000fc800018e0600 */
[----:B------:R-:W-:Y:S02]  /*62090*/  IMAD.MOV.U32 R7, RZ, RZ, R31 ;  /* 0x000000ffff077224 */ /* 0x000fe400078e001f */
[----:B------:R-:W-:-:S03]  /*620a0*/  IMAD.X R22, R22, 0x1, R0, P4 ;  /* 0x0000000116167824 */ /* 0x000fc600020e0600 */
[----:B------:R1:W-:Y:S01]  /*620b0*/  LDGSTS.E [R4+0x42600], [R6.64], P2 ;  /* 0x4260000006047fae */ /* 0x0003e20009121844 */
[----:B------:R-:W-:-:S03]  /*620c0*/  ISETP.GT.AND P2, PT, R3, 0x11, PT ;  /* 0x000000110300780c */ /* 0x000fc60003f44270 */
[----:B------:R-:W-:Y:S01]  /*620d0*/  STL [R1+0x1d74], R31 ;  /* 0x001d741f01007387 */ /* 0x000fe20000100800 */
[----:B------:R-:W-:-:S03]  /*620e0*/  SEL R5, RZ, 0x4, !P2 ;  /* 0x00000004ff057807 */ /* 0x000fc60005000000 */
[----:B------:R-:W-:Y:S01]  /*620f0*/  STL [R1+0x2094], R18 ;  /* 0x0020941201007387 */ /* 0x000fe20000100800 */
[----:B-1----:R-:W-:Y:S01]  /*62100*/  IMAD.MOV.U32 R6, RZ, RZ, R18 ;  /* 0x000000ffff067224 */ /* 0x002fe200078e0012 */
[----:B------:R-:W-:Y:S02]  /*62110*/  IADD3 R19, P3, R19, R24, RZ ;  /* 0x0000001813137210 */ /* 0x000fe40007f7e0ff */
[----:B------:R1:W-:Y:S01]  /*62120*/  STL [R1+0x2088], R22 ;  /* 0x0020881601007387 */ /* 0x0003e20000100800 */
[----:B------:R-:W-:Y:S02]  /*62130*/  MOV R7, R22 ;  /* 0x0000001600077202 */ /* 0x000fe40000000f00 */
[--C-:B------:R-:W-:Y:S01]  /*62140*/  IMAD.X R23, R23, 0x1, R0.reuse, P3 ;  /* 0x0000000117177824 */ /* 0x100fe200018e0600 */
[----:B------:R-:W-:Y:S02]  /*62150*/  IADD3 R8, P4, R8, R24, RZ ;  /* 0x0000001808087210 */ /* 0x000fe40007f9e0ff */
[----:B------:R1:W-:Y:S04]  /*62160*/  LDGSTS.E [R4+0x43400], [R6.64], P1 ;  /* 0x4340000006047fae */ /* 0x0003e80008921844 */
[----:B-1----:R-:W4:Y:S01]  /*62170*/  LDL.LU R22, [R1+0x1dd8] ;  /* 0x001dd80001167983 */ /* 0x002f220000300800 */
[----:B------:R-:W-:-:S03]  /*62180*/  IMAD.X R27, R27, 0x1, R0, P4 ;  /* 0x000000011b1b7824 */ /* 0x000fc600020e0600 */
[----:B------:R-:W4:Y:S01]  /*62190*/  LDL.LU R18, [R1+0x207c] ;  /* 0x00207c0001127983 */ /* 0x000f220000300800 */
[----:B------:R-:W-:-:S03]  /*621a0*/  SEL R5, R5, RZ, !P0 ;  /* 0x000000ff05057207 */ /* 0x000fc60004000000 */
[----:B------:R-:W-:Y:S01]  /*621b0*/  STL [R1+0x1d98], R19 ;  /* 0x001d981301007387 */ /* 0x000fe20000100800 */
[----:B------:R-:W-:-:S03]  /*621c0*/  IMAD.MOV.U32 R7, RZ, RZ, R23 ;  /* 0x000000ffff077224 */ /* 0x000fc600078e0017 */
[----:B------:R1:W-:Y:S04]  /*621d0*/  STL [R1+0x1d94], R23 ;  /* 0x001d941701007387 */ /* 0x0003e80000100800 */
[----:B------:R1:W-:Y:S01]  /*621e0*/  STL [R1+0x208c], R8 ;  /* 0x00208c0801007387 */ /* 0x0003e20000100800 */
[----:B------:R-:W-:Y:S01]  /*621f0*/  ISETP.NE.U32.AND P2, PT, R5, RZ, PT ;  /* 0x000000ff0500720c */ /* 0x000fe20003f45070 */
[----:B------:R-:W-:Y:S02]  /*62200*/  IMAD.MOV.U32 R6, RZ, RZ, R19 ;  /* 0x000000ffff067224 */ /* 0x000fe400078e0013 */
[----:B-1----:R-:W4:Y:S04]  /*62210*/  LDL.LU R23, [R1+0x1dd4] ;  /* 0x001dd40001177983 */ /* 0x002f280000300800 */
[----:B------:R-:W-:Y:S04]  /*62220*/  STL [R1+0x2080], R27 ;  /* 0x0020801b01007387 */ /* 0x000fe80000100800 */
[----:B------:R-:W4:Y:S04]  /*62230*/  LDL.LU R19, [R1+0x2070] ;  /* 0x0020700001137983 */ /* 0x000f280000300800 */
[----:B------:R1:W-:Y:S04]  /*62240*/  LDGSTS.E [R4+0x43600], [R6.64], P1 ;  /* 0x4360000006047fae */ /* 0x0003e80008921844 */
[----:B------:R-:W4:Y:S01]  /*62250*/  LDL.LU R30, [R1+0x1df8] ;  /* 0x001df800011e7983 */ /* 0x000f220000300800 */
[----:B-1----:R-:W-:-:S02]  /*62260*/  IMAD.MOV.U32 R6, RZ, RZ, R8 ;  /* 0x000000ffff067224 */ /* 0x002fc400078e0008 */
[----:B------:R-:W-:Y:S01]  /*62270*/  IMAD.MOV.U32 R7, RZ, RZ, R27 ;  /* 0x000000ffff077224 */ /* 0x000fe200078e001b */
[----:B------:R-:W4:Y:S04]  /*62280*/  LDL.LU R8, [R1+0x2074] ;  /* 0x0020740001087983 */ /* 0x000f280000300800 */
[----:B------:R1:W-:Y:S01]  /*62290*/  LDGSTS.E [R4+0x44400], [R6.64], P2 ;  /* 0x4440000006047fae */ /* 0x0003e20009121844 */
[----:B--2---:R-:W-:-:S05]  /*622a0*/  IADD3 R11, P3, R11, R24, RZ ;  /* 0x000000180b0b7210 */ /* 0x004fca0007f7e0ff */
[----:B---3--:R-:W-:Y:S01]  /*622b0*/  IMAD.X R26, R26, 0x1, R0, P3 ;  /* 0x000000011a1a7824 */ /* 0x008fe200018e0600 */
[----:B------:R-:W-:Y:S01]  /*622c0*/  IADD3 R10, P4, R10, R24, RZ ;  /* 0x000000180a0a7210 */ /* 0x000fe20007f9e0ff */
[----:B------:R2:W-:Y:S01]  /*622d0*/  STL [R1+0x1db8], R11 ;  /* 0x001db80b01007387 */ /* 0x0005e20000100800 */
[----:B-1----:R-:W-:Y:S02]  /*622e0*/  IMAD.MOV.U32 R6, RZ, RZ, R11 ;  /* 0x000000ffff067224 */ /* 0x002fe400078e000b */
[----:B------:R-:W-:Y:S01]  /*622f0*/  IMAD.MOV.U32 R7, RZ, RZ, R26 ;  /* 0x000000ffff077224 */ /* 0x000fe200078e001a */
[----:B------:R-:W-:Y:S01]  /*62300*/  STL [R1+0x1db4], R26 ;  /* 0x001db41a01007387 */ /* 0x000fe20000100800 */
[----:B------:R-:W-:-:S03]  /*62310*/  IMAD.X R14, R14, 0x1, R0, P4 ;  /* 0x000000010e0e7824 */ /* 0x000fc600020e0600 */
[----:B------:R-:W-:Y:S04]  /*62320*/  STL [R1+0x2084], R10 ;  /* 0x0020840a01007387 */ /* 0x000fe80000100800 */
[----:B------:R-:W3:Y:S04]  /*62330*/  LDL.LU R31, [R1+0x1df4] ;  /* 0x001df400011f7983 */ /* 0x000ee80000300800 */
[----:B------:R1:W-:Y:S04]  /*62340*/  STL [R1+0x2078], R14 ;  /* 0x0020780e01007387 */ /* 0x0003e80000100800 */
[----:B------:R1:W-:Y:S04]  /*62350*/  LDGSTS.E [R4+0x44600], [R6.64], P2 ;  /* 0x4460000006047fae */ /* 0x0003e80009121844 */
[----:B--2---:R-:W3:Y:S01]  /*62360*/  LDL.LU R11, [R1+0x2068] ;  /* 0x00206800010b7983 */ /* 0x004ee20000300800 */
[----:B-1----:R-:W-:-:S02]  /*62370*/  IMAD.MOV.U32 R7, RZ, RZ, R14 ;  /* 0x000000ffff077224 */ /* 0x002fc400078e000e */
[----:B------:R-:W-:Y:S01]  /*62380*/  IMAD.MOV.U32 R6, RZ, RZ, R10 ;  /* 0x000000ffff067224 */ /* 0x000fe200078e000a */
[----:B------:R-:W3:Y:S04]  /*62390*/  LDL.LU R14, [R1+0x1e14] ;  /* 0x001e1400010e7983 */ /* 0x000ee80000300800 */
[----:B------:R-:W3:Y:S04]  /*623a0*/  LDL.LU R10, [R1+0x1e18] ;  /* 0x001e1800010a7983 */ /* 0x000ee80000300800 */
[----:B------:R-:W3:Y:S04]  /*623b0*/  LDL.LU R27, [R1+0x2060] ;  /* 0x00206000011b7983 */ /* 0x000ee80000300800 */
[----:B------:R-:W3:Y:S01]  /*623c0*/  LDL.LU R26, [R1+0x206c] ;  /* 0x00206c00011a7983 */ /* 0x000ee20000300800 */
[----:B------:R-:W-:-:S04]  /*623d0*/  ISETP.GT.AND P1, PT, R3, 0x15, PT ;  /* 0x000000150300780c */ /* 0x000fc80003f24270 */
[----:B------:R-:W-:-:S04]  /*623e0*/  SEL R5, RZ, 0x4, !P1 ;  /* 0x00000004ff057807 */ /* 0x000fc80004800000 */
[----:B------:R-:W-:-:S04]  /*623f0*/  SEL R5, R5, RZ, !P0 ;  /* 0x000000ff05057207 */ /* 0x000fc80004000000 */
[----:B------:R-:W-:Y:S02]  /*62400*/  ISETP.NE.U32.AND P1, PT, R5, RZ, PT ;  /* 0x000000ff0500720c */ /* 0x000fe40003f25070 */
[----:B------:R-:W-:-:S04]  /*62410*/  ISETP.GT.AND P2, PT, R3, 0x19, PT ;  /* 0x000000190300780c */ /* 0x000fc80003f44270 */
[----:B------:R-:W-:-:S04]  /*62420*/  SEL R5, RZ, 0x4, !P2 ;  /* 0x00000004ff057807 */ /* 0x000fc80005000000 */
[----:B------:R-:W-:-:S03]  /*62430*/  SEL R5, R5, RZ, !P0 ;  /* 0x000000ff05057207 */ /* 0x000fc60004000000 */
[----:B------:R1:W-:Y:S01]  /*62440*/  LDGSTS.E [R4+0x45400], [R6.64], P1 ;  /* 0x4540000006047fae */ /* 0x0003e20008921844 */
[----:B------:R-:W-:Y:S02]  /*62450*/  ISETP.NE.U32.AND P2, PT, R5, RZ, PT ;  /* 0x000000ff0500720c */ /* 0x000fe40003f45070 */
[-C--:B----4-:R-:W-:Y:S02]  /*62460*/  IADD3 R22, P3, R22, R24.reuse, RZ ;  /* 0x0000001816167210 */ /* 0x090fe40007f7e0ff */
[----:B------:R-:W-:Y:S02]  /*62470*/  IADD3 R18, P4, R18, R24, RZ ;  /* 0x0000001812127210 */ /* 0x000fe40007f9e0ff */
[----:B-1----:R-:W-:Y:S01]  /*62480*/  MOV R6, R22 ;  /* 0x0000001600067202 */ /* 0x002fe20000000f00 */
[----:B------:R-:W-:Y:S01]  /*62490*/  STL [R1+0x1dd8], R22 ;  /* 0x001dd81601007387 */ /* 0x000fe20000100800 */
[----:B------:R-:W-:-:S04]  /*624a0*/  IMAD.X R23, R23, 0x1, R0, P3 ;  /* 0x0000000117177824 */ /* 0x000fc800018e0600 */
[----:B------:R-:W-:Y:S01]  /*624b0*/  IMAD.MOV.U32 R7, RZ, RZ, R23 ;  /* 0x000000ffff077224 */ /* 0x000fe200078e0017 */
[----:B------:R1:W-:Y:S01]  /*624c0*/  STL [R1+0x1dd4], R23 ;  /* 0x001dd41701007387 */ /* 0x0003e20000100800 */
[----:B------:R-:W-:-:S03]  /*624d0*/  IMAD.X R19, R19, 0x1, R0, P4 ;  /* 0x0000000113137824 */ /* 0x000fc600020e0600 */
[----:B------:R-:W-:Y:S04]  /*624e0*/  STL [R1+0x207c], R18 ;  /* 0x00207c1201007387 */ /* 0x000fe80000100800 */
[----:B------:R4:W-:Y:S01]  /*624f0*/  LDGSTS.E [R4+0x45600], [R6.64], P1 ;  /* 0x4560000006047fae */ /* 0x0009e20008921844 */
[----:B------:R-:W-:-:S03]  /*62500*/  ISETP.GT.AND P1, PT, R3, 0x1d, PT ;  /* 0x0000001d0300780c */ /* 0x000fc60003f24270 */
[----:B------:R4:W-:Y:S04]  /*62510*/  STL [R1+0x2070], R19 ;  /* 0x0020701301007387 */ /* 0x0009e80000100800 */
[----:B-1----:R-:W2:Y:S01]  /*62520*/  LDL.LU R23, [R1+0x1e34] ;  /* 0x001e340001177983 */ /* 0x002ea20000300800 */
[----:B------:R-:W-:-:S03]  /*62530*/  SEL R5, RZ, 0x4, !P1 ;  /* 0x00000004ff057807 */ /* 0x000fc60004800000 */
[----:B------:R-:W2:Y:S01]  /*62540*/  LDL.LU R22, [R1+0x1e38] ;  /* 0x001e380001167983 */ /* 0x000ea20000300800 */
[----:B----4-:R-:W-:Y:S01]  /*62550*/  IMAD.MOV.U32 R7, RZ, RZ, R19 ;  /* 0x000000ffff077224 */ /* 0x010fe200078e0013 */
[----:B------:R-:W-:Y:S01]  /*62560*/  IADD3 R30, P3, R30, R24, RZ ;  /* 0x000000181e1e7210 */ /* 0x000fe20007f7e0ff */
[----:B------:R-:W-:Y:S01]  /*62570*/  IMAD.MOV.U32 R6, RZ, RZ, R18 ;  /* 0x000000ffff067224 */ /* 0x000fe200078e0012 */
[----:B------:R-:W4:Y:S01]  /*62580*/  LDL.LU R19, [R1+0x2058] ;  /* 0x0020580001137983 */ /* 0x000f220000300800 */
[----:B------:R-:W-:-:S03]  /*62590*/  SEL R5, R5, RZ, !P0 ;  /* 0x000000ff05057207 */ /* 0x000fc60004000000 */
[----:B------:R-:W4:Y:S01]  /*625a0*/  LDL.LU R18, [R1+0x2064] ;  /* 0x0020640001127983 */ /* 0x000f220000300800 */
[----:B------:R-:W-:Y:S02]  /*625b0*/  IADD3 R8, P4, R8, R24, RZ ;  /* 0x0000001808087210 */ /* 0x000fe40007f9e0ff */
[----:B------:R-:W-:Y:S01]  /*625c0*/  ISETP.NE.U32.AND P1, PT, R5, RZ, PT ;  /* 0x000000ff0500720c */ /* 0x000fe20003f25070 */
[----:B------:R1:W-:Y:S04]  /*625d0*/  LDGSTS.E [R4+0x46400], [R6.64], P2 ;  /* 0x4640000006047fae */ /* 0x0003e80009121844 */
[----:B------:R-:W-:Y:S01]  /*625e0*/  STL [R1+0x1df8], R30 ;  /* 0x001df81e01007387 */ /* 0x000fe20000100800 */
[----:B-1----:R-:W-:Y:S02]  /*625f0*/  IMAD.MOV.U32 R6, RZ, RZ, R30 ;  /* 0x000000ffff067224 */ /* 0x002fe400078e001e */
[----:B---3--:R-:W-:-:S04]  /*62600*/  IMAD.X R31, R31, 0x1, R0, P3 ;  /* 0x000000011f1f7824 */ /* 0x008fc800018e0600 */
[----:B------:R-:W-:Y:S01]  /*62610*/  IMAD.MOV.U32 R7, RZ, RZ, R31 ;  /* 0x000000ffff077224 */ /* 0x000fe200078e001f */
[----:B------:R-:W-:Y:S04]  /*62620*/  STL [R1+0x1df4], R31 ;  /* 0x001df41f01007387 */ /* 0x000fe80000100800 */
[----:B------:R1:W-:Y:S01]  /*62630*/  LDGSTS.E [R4+0x46600], [R6.64], P2 ;  /* 0x4660000006047fae */ /* 0x0003e20009121844 */
[----:B------:R-:W-:-:S03]  /*62640*/  IMAD.X R11, R11, 0x1, R0, P4 ;  /* 0x000000010b0b7824 */ /* 0x000fc600020e0600 */
[----:B------:R-:W-:Y:S04]  /*62650*/  STL [R1+0x2074], R8 ;  /* 0x0020740801007387 */ /* 0x000fe80000100800 */
[----:B------:R3:W-:Y:S01]  /*62660*/  STL [R1+0x2068], R11 ;  /* 0x0020680b01007387 */ /* 0x0007e20000100800 */
[----:B-1----:R-:W-:Y:S01]  /*62670*/  IMAD.MOV.U32 R6, RZ, RZ, R8 ;  /* 0x000000ffff067224 */ /* 0x002fe200078e0008 */
[----:B------:R-:W-:Y:S01]  /*62680*/  IADD3 R10, P3, R10, R24, RZ ;  /* 0x000000180a0a7210 */ /* 0x000fe20007f7e0ff */
[----:B------:R-:W-:Y:S02]  /*62690*/  IMAD.MOV.U32 R7, RZ, RZ, R11 ;  /* 0x000000ffff077224 */ /* 0x000fe400078e000b */
[----:B---3--:R-:W3:Y:S02]  /*626a0*/  LDL.LU R11, [R1+0x1e58] ;  /* 0x001e5800010b7983 */ /* 0x008ee40000300800 */
[----:B------:R-:W-:-:S02]  /*626b0*/  IMAD.X R14, R14, 0x1, R0, P3 ;  /* 0x000000010e0e7824 */ /* 0x000fc400018e0600 */
[----:B------:R-:W3:Y:S01]  /*626c0*/  LDL.LU R8, [R1+0x205c] ;  /* 0x00205c0001087983 */ /* 0x000ee20000300800 */
[----:B------:R-:W-:-:S03]  /*626d0*/  IADD3 R26, P4, R26, R24, RZ ;  /* 0x000000181a1a7210 */ /* 0x000fc60007f9e0ff */
[----:B------:R-:W-:Y:S02]  /*626e0*/  STL [R1+0x1e18], R10 ;  /* 0x001e180a01007387 */ /* 0x000fe40000100800 */
[----:B------:R-:W-:Y:S02]  /*626f0*/  IMAD.X R27, R27, 0x1, R0, P4 ;  /* 0x000000011b1b7824 */ /* 0x000fe400020e0600 */
        /* <DEDUP_REMOVED lines=12> */
[----:B------:R-:W-:Y:S02]  /*627c0*/  SEL R5, R5, RZ, !P0 ;  /* 0x000000ff05057207 */ /* 0x000fe40004000000 */
[----:B------:R-:W-:Y:S02]  /*627d0*/  ISETP.GT.AND P1, PT, R3, 0x25, PT ;  /* 0x000000250300780c */ /* 0x000fe40003f24270 */
[----:B------:R-:W-:Y:S02]  /*627e0*/  ISETP.NE.U32.AND P2, PT, R5, RZ, PT ;  /* 0x000000ff0500720c */ /* 0x000fe40003f45070 */
[----:B------:R-:W-:Y:S01]  /*627f0*/  SEL R5, RZ, 0x4, !P1 ;  /* 0x00000004ff057807 */ /* 0x000fe20004800000 */
[----:B-1----:R-:W-:Y:S02]  /*62800*/  IMAD.MOV.U32 R6, RZ, RZ, R26 ;  /* 0x000000ffff067224 */ /* 0x002fe400078e001a */
[----:B------:R-:W3:Y:S01]  /*62810*/  LDL.LU R26, [R1+0x2054] ;  /* 0x00205400011a7983 */ /* 0x000ee20000300800 */
[----:B------:R-:W-:-:S02]  /*62820*/  MOV R7, R27 ;  /* 0x0000001b00077202 */ /* 0x000fc40000000f00 */
[----:B------:R-:W-:-:S04]  /*62830*/  SEL R5, R5, RZ, !P0 ;  /* 0x000000ff05057207 */ /* 0x000fc80004000000 */
[----:B------:R-:W-:Y:S01]  /*62840*/  ISETP.NE.U32.AND P1, PT, R5, RZ, PT ;  /* 0x000000ff0500720c */ /* 0x000fe20003f25070 */
[----:B------:R1:W-:Y:S01]  /*62850*/  LDGSTS.E [R4+0x48400], [R6.64], P2 ;  /* 0x4840000006047fae */ /* 0x0003e20009121844 */
[----:B--2---:R-:W-:-:S05]  /*62860*/  IADD3 R22, P3, R22, R24, RZ ;  /* 0x0000001816167210 */ /* 0x004fca0007f7e0ff */
[--C-:B------:R-:W-:Y:S01]  /*62870*/  IMAD.X R23, R23, 0x1, R0.reuse, P3 ;  /* 0x0000000117177824 */ /* 0x100fe200018e0600 */
[----:B----4-:R-:W-:Y:S01]  /*62880*/  IADD3 R18, P4, R18, R24, RZ ;  /* 0x0000001812127210 */ /* 0x010fe20007f9e0ff */
[----:B------:R-:W-:Y:S04]  /*62890*/  STL [R1+0x1e38], R22 ;  /* 0x001e381601007387 */ /* 0x000fe80000100800 */
[----:B------:R2:W-:Y:S04]  /*628a0*/  STL [R1+0x1e34], R23 ;  /* 0x001e341701007387 */ /* 0x0005e80000100800 */
[----:B------:R4:W-:Y:S04]  /*628b0*/  STL [R1+0x2064], R18 ;  /* 0x0020641201007387 */ /* 0x0009e80000100800 */
[----:B------:R-:W3:Y:S01]  /*628c0*/  LDL.LU R31, [R1+0x1e74] ;  /* 0x001e7400011f7983 */ /* 0x000ee20000300800 */
[----:B------:R-:W-:-:S02]  /*628d0*/  IMAD.X R19, R19, 0x1, R0, P4 ;  /* 0x0000000113137824 */ /* 0x000fc400020e0600 */
[----:B-1----:R-:W-:Y:S02]  /*628e0*/  IMAD.MOV.U32 R6, RZ, RZ, R22 ;  /* 0x000000ffff067224 */ /* 0x002fe400078e0016 */
[----:B------:R-:W-:Y:S01]  /*628f0*/  IMAD.MOV.U32 R7, RZ, RZ, R23 ;  /* 0x000000ffff077224 */ /* 0x000fe200078e0017 */
[----:B------:R1:W-:Y:S04]  /*62900*/  STL [R1+0x2058], R19 ;  /* 0x0020581301007387 */ /* 0x0003e80000100800 */
[----:B------:R1:W-:Y:S04]  /*62910*/  LDGSTS.E [R4+0x48600], [R6.64], P2 ;  /* 0x4860000006047fae */ /* 0x0003e80009121844 */
[----:B------:R-:W3:Y:S04]  /*62920*/  LDL.LU R27, [R1+0x2048] ;  /* 0x00204800011b7983 */ /* 0x000ee80000300800 */
[----:B--2---:R-:W4:Y:S01]  /*62930*/  LDL.LU R23, [R1+0x1e94] ;  /* 0x001e940001177983 */ /* 0x004f220000300800 */
[----:B-1----:R-:W-:-:S02]  /*62940*/  IMAD.MOV.U32 R6, RZ, RZ, R18 ;  /* 0x000000ffff067224 */ /* 0x002fc400078e0012 */
[----:B------:R-:W-:Y:S01]  /*62950*/  IMAD.MOV.U32 R7, RZ, RZ, R19 ;  /* 0x000000ffff077224 */ /* 0x000fe200078e0013 */
[----:B----4-:R-:W4:Y:S04]  /*62960*/  LDL.LU R18, [R1+0x1e98] ;  /* 0x001e980001127983 */ /* 0x010f280000300800 */
[----:B------:R1:W-:Y:S04]  /*62970*/  LDGSTS.E [R4+0x49400], [R6.64], P1 ;  /* 0x4940000006047fae */ /* 0x0003e80008921844 */
[----:B------:R-:W4:Y:S04]  /*62980*/  LDL.LU R22, [R1+0x2040] ;  /* 0x0020400001167983 */ /* 0x000f280000300800 */
[----:B------:R-:W4:Y:S01]  /*62990*/  LDL.LU R19, [R1+0x204c] ;  /* 0x00204c0001137983 */ /* 0x000f220000300800 */
[----:B---3--:R-:W-:-:S02]  /*629a0*/  IADD3 R11, P3, R11, R24, RZ ;  /* 0x000000180b0b7210 */ /* 0x008fc40007f7e0ff */
[----:B------:R-:W-:-:S03]  /*629b0*/  IADD3 R8, P4, R8, R24, RZ ;  /* 0x0000001808087210 */ /* 0x000fc60007f9e0ff */
[----:B-1----:R-:W-:Y:S01]  /*629c0*/  IMAD.MOV.U32 R6, RZ, RZ, R11 ;  /* 0x000000ffff067224 */ /* 0x002fe200078e000b */
[----:B------:R-:W-:Y:S01]  /*629d0*/  STL [R1+0x1e58], R11 ;  /* 0x001e580b01007387 */ /* 0x000fe20000100800 */
[----:B------:R-:W-:-:S04]  /*629e0*/  IMAD.X R14, R14, 0x1, R0, P3 ;  /* 0x000000010e0e7824 */ /* 0x000fc800018e0600 */
[----:B------:R-:W-:Y:S01]  /*629f0*/  IMAD.MOV.U32 R7, RZ, RZ, R14 ;  /* 0x000000ffff077224 */ /* 0x000fe200078e000e */
[----:B------:R1:W-:Y:S01]  /*62a00*/  STL [R1+0x1e54], R14 ;  /* 0x001e540e01007387 */ /* 0x0003e20000100800 */
[----:B------:R-:W-:-:S03]  /*62a10*/  IMAD.X R10, R10, 0x1, R0, P4 ;  /* 0x000000010a0a7824 */ /* 0x000fc600020e0600 */
[----:B------:R3:W-:Y:S04]  /*62a20*/  STL [R1+0x205c], R8 ;  /* 0x00205c0801007387 */ /* 0x0007e80000100800 */
[----:B------:R3:W-:Y:S04]  /*62a30*/  LDGSTS.E [R4+0x49600], [R6.64], P1 ;  /* 0x4960000006047fae */ /* 0x0007e80008921844 */
[----:B------:R3:W-:Y:S04]  /*62a40*/  STL [R1+0x2050], R10 ;  /* 0x0020500a01007387 */ /* 0x0007e80000100800 */
[----:B-1----:R-:W2:Y:S01]  /*62a50*/  LDL.LU R14, [R1+0x1eb4] ;  /* 0x001eb400010e7983 */ /* 0x002ea20000300800 */
[----:B---3--:R-:W-:-:S03]  /*62a60*/  IMAD.MOV.U32 R6, RZ, RZ, R8 ;  /* 0x000000ffff067224 */ /* 0x008fc600078e0008 */
[----:B------:R-:W3:Y:S01]  /*62a70*/  LDL.LU R8, [R1+0x1eb8] ;  /* 0x001eb80001087983 */ /* 0x000ee20000300800 */
[----:B------:R-:W-:-:S03]  /*62a80*/  IMAD.MOV.U32 R7, RZ, RZ, R10 ;  /* 0x000000ffff077224 */ /* 0x000fc600078e000a */
[----:B------:R-:W2:Y:S04]  /*62a90*/  LDL.LU R11, [R1+0x2038] ;  /* 0x00203800010b7983 */ /* 0x000ea80000300800 */
[----:B------:R-:W2:Y:S01]  /*62aa0*/  LDL.LU R10, [R1+0x2044] ;  /* 0x00204400010a7983 */ /* 0x000ea20000300800 */
[----:B------:R-:W-:-:S04]  /*62ab0*/  ISETP.GT.AND P2, PT, R3, 0x29, PT ;  /* 0x000000290300780c */ /* 0x000fc80003f44270 */
[----:B------:R-:W-:-:S04]  /*62ac0*/  SEL R5, RZ, 0x4, !P2 ;  /* 0x00000004ff057807 */ /* 0x000fc80005000000 */
[----:B------:R-:W-:-:S04]  /*62ad0*/  SEL R5, R5, RZ, !P0 ;  /* 0x000000ff05057207 */ /* 0x000fc80004000000 */
[----:B------:R-:W-:Y:S02]  /*62ae0*/  ISETP.NE.U32.AND P2, PT, R5, RZ, PT ;  /* 0x000000ff0500720c */ /* 0x000fe40003f45070 */
[----:B------:R-:W-:Y:S02]  /*62af0*/  IADD3 R30, P3, R30, R24, RZ ;  /* 0x000000181e1e7210 */ /* 0x000fe40007f7e0ff */
[----:B------:R-:W-:-:S04]  /*62b00*/  ISETP.GT.AND P1, PT, R3, 0x2d, PT ;  /* 0x0000002d0300780c */ /* 0x000fc80003f24270 */
[----:B------:R-:W-:-:S05]  /*62b10*/  SEL R5, RZ, 0x4, !P1 ;  /* 0x00000004ff057807 */ /* 0x000fca0004800000 */
[----:B------:R1:W-:Y:S01]  /*62b20*/  LDGSTS.E [R4+0x4a400], [R6.64], P2 ;  /* 0x4a40000006047fae */ /* 0x0003e20009121844 */
[----:B------:R-:W-:Y:S02]  /*62b30*/  SEL R5, R5, RZ, !P0 ;  /* 0x000000ff05057207 */ /* 0x000fe40004000000 */
[----:B------:R-:W-:Y:S02]  /*62b40*/  IADD3 R26, P4, R26, R24, RZ ;  /* 0x000000181a1a7210 */ /* 0x000fe40007f9e0ff */
[----:B------:R-:W-:Y:S02]  /*62b50*/  ISETP.NE.U32.AND P1, PT, R5, RZ, PT ;  /* 0x000000ff0500720c */ /* 0x000fe40003f25070 */
[----:B-1----:R-:W-:Y:S01]  /*62b60*/  MOV R6, R30 ;  /* 0x0000001e00067202 */ /* 0x002fe20000000f00 */
[----:B------:R-:W-:Y:S01]  /*62b70*/  STL [R1+0x1e78], R30 ;  /* 0x001e781e01007387 */ /* 0x000fe20000100800 */
[----:B------:R-:W-:-:S04]  /*62b80*/  IMAD.X R31, R31, 0x1, R0, P3 ;  /* 0x000000011f1f7824 */ /* 0x000fc800018e0600 */
[----:B------:R-:W-:-:S05]  /*62b90*/  IMAD.MOV.U32 R7, RZ, RZ, R31 ;  /* 0x000000ffff077224 */ /* 0x000fca00078e001f */
[----:B------:R1:W-:Y:S01]  /*62ba0*/  LDGSTS.E [R4+0x4a600], [R6.64], P2 ;  /* 0x4a60000006047fae */ /* 0x0003e20009121844 */
[----:B------:R-:W-:Y:S01]  /*62bb0*/  ISETP.GT.AND P2, PT, R3, 0x31, PT ;  /* 0x000000310300780c */ /* 0x000fe20003f44270 */
[----:B------:R-:W-:-:S03]  /*62bc0*/  IMAD.X R27, R27, 0x1, R0, P4 ;  /* 0x000000011b1b7824 */ /* 0x000fc600020e0600 */
[----:B------:R-:W-:Y:S01]  /*62bd0*/  SEL R5, RZ, 0x4, !P2 ;  /* 0x00000004ff057807 */ /* 0x000fe20005000000 */
[----:B------:R-:W-:Y:S03]  /*62be0*/  STL [R1+0x1e74], R31 ;  /* 0x001e741f01007387 */ /* 0x000fe60000100800 */
[----:B------:R-:W-:Y:S01]  /*62bf0*/  SEL R5, R5, RZ, !P0 ;  /* 0x000000ff05057207 */ /* 0x000fe20004000000 */
[----:B-1----:R-:W-:Y:S01]  /*62c00*/  IMAD.MOV.U32 R6, RZ, RZ, R26 ;  /* 0x000000ffff067224 */ /* 0x002fe200078e001a */
[----:B----4-:R-:W-:Y:S01]  /*62c10*/  IADD3 R18, P3, R18, R24, RZ ;  /* 0x0000001812127210 */ /* 0x010fe20007f7e0ff */
[----:B------:R-:W-:Y:S01]  /*62c20*/  IMAD.MOV.U32 R7, RZ, RZ, R27 ;  /* 0x000000ffff077224 */ /* 0x000fe200078e001b */
[----:B------:R-:W-:Y:S03]  /*62c30*/  STL [R1+0x2054], R26 ;  /* 0x0020541a01007387 */ /* 0x000fe60000100800 */
[----:B------:R-:W-:Y:S01]  /*62c40*/  IMAD.X R23, R23, 0x1, R0, P3 ;  /* 0x0000000117177824 */ /* 0x000fe200018e0600 */
[----:B------:R-:W-:Y:S01]  /*62c50*/  STL [R1+0x2048], R27 ;  /* 0x0020481b01007387 */ /* 0x000fe20000100800 */
[----:B------:R-:W-:-:S03]  /*62c60*/  ISETP.NE.U32.AND P2, PT, R5, RZ, PT ;  /* 0x000000ff0500720c */ /* 0x000fc60003f45070 */
[----:B------:R1:W-:Y:S01]  /*62c70*/  LDGSTS.E [R4+0x4b400], [R6.64], P1 ;  /* 0x4b40000006047fae */ /* 0x0003e20008921844 */
[----:B------:R-:W-:-:S03]  /*62c80*/  IADD3 R19, P4, R19, R24, RZ ;  /* 0x0000001813137210 */ /* 0x000fc60007f9e0ff */
[----:B------:R-:W-:Y:S02]  /*62c90*/  STL [R1+0x1e98], R18 ;  /* 0x001e981201007387 */ /* 0x000fe40000100800 */
[----:B------:R-:W-:Y:S02]  /*62ca0*/  IMAD.X R22, R22, 0x1, R0, P4 ;  /* 0x0000000116167824 */ /* 0x000fe400020e0600 */
[----:B------:R4:W-:Y:S01]  /*62cb0*/  STL [R1+0x1e94], R23 ;  /* 0x001e941701007387 */ /* 0x0009e20000100800 */
[----:B-1----:R-:W-:-:S03]  /*62cc0*/  IMAD.MOV.U32 R6, RZ, RZ, R18 ;  /* 0x000000ffff067224 */ /* 0x002fc600078e0012 */
[----:B------:R1:W-:Y:S01]  /*62cd0*/  STL [R1+0x204c], R19 ;  /* 0x00204c1301007387 */ /* 0x0003e20000100800 */
[----:B------:R-:W-:-:S03]  /*62ce0*/  IMAD.MOV.U32 R7, RZ, RZ, R23 ;  /* 0x000000ffff077224 */ /* 0x000fc600078e0017 */
[----:B----4-:R-:W4:Y:S04]  /*62cf0*/  LDL.LU R23, [R1+0x1ed8] ;  /* 0x001ed80001177983 */ /* 0x010f280000300800 */
[----:B------:R-:W-:Y:S04]  /*62d00*/  STL [R1+0x2040], R22 ;  /* 0x0020401601007387 */ /* 0x000fe80000100800 */
[----:B------:R1:W-:Y:S04]  /*62d10*/  LDGSTS.E [R4+0x4b600], [R6.64], P1 ;  /* 0x4b60000006047fae */ /* 0x0003e80008921844 */
[----:B------:R-:W4:Y:S04]  /*62d20*/  LDL.LU R18, [R1+0x203c] ;  /* 0x00203c0001127983 */ /* 0x000f280000300800 */
[----:B------:R-:W4:Y:S01]  /*62d30*/  LDL.LU R26, [R1+0x1ed4] ;  /* 0x001ed400011a7983 */ /* 0x000f220000300800 */
[----:B-1----:R-:W-:-:S02]  /*62d40*/  IMAD.MOV.U32 R6, RZ, RZ, R19 ;  /* 0x000000ffff067224 */ /* 0x002fc400078e0013 */
[----:B------:R-:W-:Y:S01]  /*62d50*/  IMAD.MOV.U32 R7, RZ, RZ, R22 ;  /* 0x000000ffff077224 */ /* 0x000fe200078e0016 */
[----:B------:R-:W4:Y:S04]  /*62d60*/  LDL.LU R19, [R1+0x2030] ;  /* 0x0020300001137983 */ /* 0x000f280000300800 */
[----:B------:R1:W-:Y:S01]  /*62d70*/  LDGSTS.E [R4+0x4c400], [R6.64], P2 ;  /* 0x4c40000006047fae */ /* 0x0003e20009121844 */
[----:B------:R-:W-:Y:S02]  /*62d80*/  IMAD.MOV.U32 R246, RZ, RZ, R2 ;  /* 0x000000fffff67224 */ /* 0x000fe400078e0002 */
[----:B------:R-:W-:Y:S01]  /*62d90*/  IMAD.MOV.U32 R247, RZ, RZ, R9 ;  /* 0x000000fffff77224 */ /* 0x000fe200078e0009 */
[----:B---3--:R-:W-:-:S05]  /*62da0*/  IADD3 R8, P3, R8, R24, RZ ;  /* 0x0000001808087210 */ /* 0x008fca0007f7e0ff */
[----:B--2---:R-:W-:Y:S01]  /*62db0*/  IMAD.X R14, R14, 0x1, R0, P3 ;  /* 0x000000010e0e7824 */ /* 0x004fe200018e0600 */
[----:B------:R-:W-:Y:S01]  /*62dc0*/  IADD3 R10, P4, R10, R24, RZ ;  /* 0x000000180a0a7210 */ /* 0x000fe20007f9e0ff */
[----:B------:R2:W-:Y:S01]  /*62dd0*/  STL [R1+0x1eb8], R8 ;  /* 0x001eb80801007387 */ /* 0x0005e20000100800 */
[----:B-1----:R-:W-:-:S03]  /*62de0*/  IMAD.MOV.U32 R6, RZ, RZ, R8 ;  /* 0x000000ffff067224 */ /* 0x002fc600078e0008 */
[----:B------:R1:W-:Y:S01]  /*62df0*/  STL [R1+0x1eb4], R14 ;  /* 0x001eb40e01007387 */ /* 0x0003e20000100800 */
[----:B------:R-:W-:-:S03]  /*62e00*/  IMAD.X R11, R11, 0x1, R0, P4 ;  /* 0x000000010b0b7824 */ /* 0x000fc600020e0600 */
[----:B------:R-:W-:Y:S04]  /*62e10*/  STL [R1+0x2044], R10 ;  /* 0x0020440a01007387 */ /* 0x000fe80000100800 */
[----:B--2---:R-:W2:Y:S01]  /*62e20*/  LDL.LU R8, [R1+0x1ef8] ;  /* 0x001ef80001087983 */ /* 0x004ea20000300800 */
[----:B------:R-:W-:-:S03]  /*62e30*/  IMAD.MOV.U32 R7, RZ, RZ, R14 ;  /* 0x000000ffff077224 */ /* 0x000fc600078e000e */
[----:B------:R3:W-:Y:S04]  /*62e40*/  STL [R1+0x2038], R11 ;  /* 0x0020380b01007387 */ /* 0x0007e80000100800 */
[----:B-1----:R-:W2:Y:S04]  /*62e50*/  LDL.LU R14, [R1+0x1ef4] ;  /* 0x001ef400010e7983 */ /* 0x002ea80000300800 */
[----:B------:R-:W2:Y:S04]  /*62e60*/  LDL.LU R244, [R1+0x1400] ;  /* 0x0014000001f47983 */ /* 0x000ea80000300800 */
[----:B------:R-:W2:Y:S04]  /*62e70*/  LDL.LU R245, [R1+0x1404] ;  /* 0x0014040001f57983 */ /* 0x000ea80000300800 */
[----:B------:R1:W-:Y:S04]  /*62e80*/  LDGSTS.E [R4+0x4c600], [R6.64], P2 ;  /* 0x4c60000006047fae */ /* 0x0003e80009121844 */
[----:B------:R-:W2:Y:S04]  /*62e90*/  LDL.LU R2, [R1+0x28d0] ;  /* 0x0028d00001027983 */ /* 0x000ea80000300800 */
[----:B------:R-:W2:Y:S01]  /*62ea0*/  LDL.LU R22, [R1+0x202c] ;  /* 0x00202c0001167983 */ /* 0x000ea20000300800 */
[----:B-1----:R-:W-:-:S03]  /*62eb0*/  MOV R7, R11 ;  /* 0x0000000b00077202 */ /* 0x002fc60000000f00 */
[----:B---3--:R-:W3:Y:S01]  /*62ec0*/  LDL.LU R11, [R1+0x2034] ;  /* 0x00203400010b7983 */ /* 0x008ee20000300800 */
        /* <DEDUP_REMOVED lines=12> */
[----:B----4-:R-:W-:-:S05]  /*62f90*/  IADD3 R23, P3, R23, R24, RZ ;  /* 0x0000001817177210 */ /* 0x010fca0007f7e0ff */
[----:B-1----:R-:W-:Y:S01]  /*62fa0*/  IMAD.MOV.U32 R6, RZ, RZ, R23 ;  /* 0x000000ffff067224 */ /* 0x002fe200078e0017 */
[----:B------:R-:W-:Y:S01]  /*62fb0*/  IADD3 R18, P4, R18, R24, RZ ;  /* 0x0000001812127210 */ /* 0x000fe20007f9e0ff */
[----:B------:R-:W-:-:S04]  /*62fc0*/  IMAD.X R26, R26, 0x1, R0, P3 ;  /* 0x000000011a1a7824 */ /* 0x000fc800018e0600 */
[----:B------:R-:W-:Y:S02]  /*62fd0*/  IMAD.MOV.U32 R7, RZ, RZ, R26 ;  /* 0x000000ffff077224 */ /* 0x000fe400078e001a */
[----:B------:R-:W-:-:S03]  /*62fe0*/  IMAD.X R19, R19, 0x1, R0, P4 ;  /* 0x0000000113137824 */ /* 0x000fc600020e0600 */
[----:B------:R1:W-:Y:S01]  /*62ff0*/  LDGSTS.E [R4+0x4d600], [R6.64], P1 ;  /* 0x4d60000006047fae */ /* 0x0003e20008921844 */
[----:B------:R-:W-:-:S04]  /*63000*/  ISETP.GT.AND P1, PT, R3, 0x3d, PT ;  /* 0x0000003d0300780c */ /* 0x000fc80003f24270 */
[----:B------:R-:W-:Y:S01]  /*63010*/  SEL R5, RZ, 0x4, !P1 ;  /* 0x00000004ff057807 */ /* 0x000fe20004800000 */
[----:B-1----:R-:W-:Y:S02]  /*63020*/  IMAD.MOV.U32 R6, RZ, RZ, R18 ;  /* 0x000000ffff067224 */ /* 0x002fe400078e0012 */
[----:B------:R-:W-:Y:S01]  /*63030*/  IMAD.MOV.U32 R7, RZ, RZ, R19 ;  /* 0x000000ffff077224 */ /* 0x000fe200078e0013 */
[----:B------:R-:W-:-:S04]  /*63040*/  SEL R5, R5, RZ, !P0 ;  /* 0x000000ff05057207 */ /* 0x000fc80004000000 */
[----:B------:R1:W-:Y:S01]  /*63050*/  LDGSTS.E [R4+0x4e400], [R6.64], P2 ;  /* 0x4e40000006047fae */ /* 0x0003e20009121844 */
[----:B------:R-:W-:-:S03]  /*63060*/  ISETP.NE.U32.AND P1, PT, R5, RZ, PT ;  /* 0x000000ff0500720c */ /* 0x000fc60003f25070 */
[----:B------:R-:W-:Y:S01]  /*63070*/  STL [R1+0x1ed8], R23 ;  /* 0x001ed81701007387 */ /* 0x000fe20000100800 */
[----:B------:R-:W-:-:S03]  /*63080*/  IMAD.MOV.U32 R250, RZ, RZ, R16 ;  /* 0x000000fffffa7224 */ /* 0x000fc600078e0010 */
[----:B------:R-:W-:Y:S01]  /*63090*/  STL [R1+0x1ed4], R26 ;  /* 0x001ed41a01007387 */ /* 0x000fe20000100800 */
[----:B------:R-:W-:-:S03]  /*630a0*/  IMAD.MOV.U32 R251, RZ, RZ, R13 ;  /* 0x000000fffffb7224 */ /* 0x000fc600078e000d */
[----:B------:R4:W-:Y:S04]  /*630b0*/  STL [R1+0x203c], R18 ;  /* 0x00203c1201007387 */ /* 0x0009e80000100800 */
[----:B------:R-:W-:Y:S04]  /*630c0*/  STL [R1+0x2030], R19 ;  /* 0x0020301301007387 */ /* 0x000fe80000100800 */
[----:B------:R-:W4:Y:S04]  /*630d0*/  LDL.LU R16, [R1+0x2020] ;  /* 0x0020200001107983 */ /* 0x000f280000300800 */
[----:B------:R-:W4:Y:S01]  /*630e0*/  LDL.LU R13, [R1+0x2028] ;  /* 0x00202800010d7983 */ /* 0x000f220000300800 */
[----:B------:R-:W-:-:S02]  /*630f0*/  IMAD.MOV.U32 R248, RZ, RZ, R37 ;  /* 0x000000fffff87224 */ /* 0x000fc400078e0025 */
[----:B------:R-:W-:Y:S02]  /*63100*/  IMAD.MOV.U32 R249, RZ, RZ, R36 ;  /* 0x000000fffff97224 */ /* 0x000fe400078e0024 */
[----:B------:R-:W-:Y:S01]  /*63110*/  IMAD.SHL.U32 R37, R12, 0x4, RZ ;  /* 0x000000040c257824 */ /* 0x000fe200078e00ff */
[----:B--2---:R-:W-:-:S05]  /*63120*/  IADD3 R8, P3, R8, R24, RZ ;  /* 0x0000001808087210 */ /* 0x004fca0007f7e0ff */
[----:B------:R-:W-:Y:S02]  /*63130*/  IMAD.X R14, R14, 0x1, R0, P3 ;  /* 0x000000010e0e7824 */ /* 0x000fe400018e0600 */
[----:B-1----:R-:W-:-:S03]  /*63140*/  IMAD.MOV.U32 R6, RZ, RZ, R8 ;  /* 0x000000ffff067224 */ /* 0x002fc600078e0008 */
[----:B------:R-:W-:-:S05]  /*63150*/  MOV R7, R14 ;  /* 0x0000000e00077202 */ /* 0x000fca0000000f00 */
[----:B------:R1:W-:Y:S01]  /*63160*/  LDGSTS.E [R4+0x4e600], [R6.64], P2 ;  /* 0x4e60000006047fae */ /* 0x0003e20009121844 */
[----:B---3--:R-:W-:-:S05]  /*63170*/  IADD3 R11, P2, R11, R24, RZ ;  /* 0x000000180b0b7210 */ /* 0x008fca0007f5e0ff */
[----:B------:R-:W-:Y:S01]  /*63180*/  IMAD.X R22, R22, 0x1, R0, P2 ;  /* 0x0000000116167824 */ /* 0x000fe200010e0600 */
[----:B------:R-:W-:Y:S01]  /*63190*/  IADD3 R9, P3, R9, R24, RZ ;  /* 0x0000001809097210 */ /* 0x000fe20007f7e0ff */
[----:B-1----:R-:W-:Y:S02]  /*631a0*/  IMAD.MOV.U32 R6, RZ, RZ, R11 ;  /* 0x000000ffff067224 */ /* 0x002fe400078e000b */
[----:B------:R-:W-:Y:S02]  /*631b0*/  IMAD.MOV.U32 R7, RZ, RZ, R22 ;  /* 0x000000ffff077224 */ /* 0x000fe400078e0016 */
[----:B------:R-:W-:-:S03]  /*631c0*/  IMAD.X R10, R10, 0x1, R0, P3 ;  /* 0x000000010a0a7824 */ /* 0x000fc600018e0600 */
[----:B------:R1:W-:Y:S02]  /*631d0*/  LDGSTS.E [R4+0x4f400], [R6.64], P1 ;  /* 0x4f40000006047fae */ /* 0x0003e40008921844 */
[----:B-1----:R-:W-:Y:S02]  /*631e0*/  IMAD.MOV.U32 R6, RZ, RZ, R9 ;  /* 0x000000ffff067224 */ /* 0x002fe400078e0009 */
[----:B------:R-:W-:-:S05]  /*631f0*/  IMAD.MOV.U32 R7, RZ, RZ, R10 ;  /* 0x000000ffff077224 */ /* 0x000fca00078e000a */
[----:B------:R1:W-:Y:S02]  /*63200*/  LDGSTS.E [R4+0x4f600], [R6.64], P1 ;  /* 0x4f60000006047fae */ /* 0x0003e40008921844 */
[----:B-1----:R-:W-:Y:S02]  /*63210*/  HMMA.1688.F32.TF32 R4, R232, R34, R244 ;  /* 0x00000022e804723c */ /* 0x002fe400000810f4 */
[----:B------:R-:W-:Y:S04]  /*63220*/  STL [R1+0x1ef8], R8 ;  /* 0x001ef80801007387 */ /* 0x000fe80000100800 */
[----:B------:R1:W-:Y:S04]  /*63230*/  STL [R1+0x1ef4], R14 ;  /* 0x001ef40e01007387 */ /* 0x0003e80000100800 */
[----:B----4-:R-:W2:Y:S04]  /*63240*/  LDL.LU R18, [R1+0x1d3c] ;  /* 0x001d3c0001127983 */ /* 0x010ea80000300800 */
[----:B-1----:R-:W3:Y:S04]  /*63250*/  LDL.LU R14, [R1+0x1d40] ;  /* 0x001d4000010e7983 */ /* 0x002ee80000300800 */
[----:B------:R-:W4:Y:S04]  /*63260*/  LDL.LU R19, [R1+0x2018] ;  /* 0x0020180001137983 */ /* 0x000f280000300800 */
[----:B------:R-:W4:Y:S01]  /*63270*/  LDL.LU R8, [R1+0x2024] ;  /* 0x0020240001087983 */ /* 0x000f220000300800 */
[----:B------:R-:W-:-:S03]  /*63280*/  ISETP.GT.AND P1, PT, R3, 0x2, PT ;  /* 0x000000020300780c */ /* 0x000fc60003f24270 */
[----:B------:R-:W-:Y:S04]  /*63290*/  STL [R1+0x2034], R11 ;  /* 0x0020340b01007387 */ /* 0x000fe80000100800 */
[----:B------:R-:W-:Y:S04]  /*632a0*/  STL [R1+0x202c], R22 ;  /* 0x00202c1601007387 */ /* 0x000fe80000100800 */
[----:B------:R-:W-:Y:S04]  /*632b0*/  STL [R1+0x1f18], R9 ;  /* 0x001f180901007387 */ /* 0x000fe80000100800 */
[----:B------:R1:W-:Y:S04]  /*632c0*/  STL [R1+0x1f14], R10 ;  /* 0x001f140a01007387 */ /* 0x0003e80000100800 */
[----:B-1----:R-:W4:Y:S04]  /*632d0*/  LDL.LU R10, [R1+0x1d60] ;  /* 0x001d6000010a7983 */ /* 0x002f280000300800 */
[----:B------:R-:W4:Y:S04]  /*632e0*/  LDL.LU R9, [R1+0x201c] ;  /* 0x00201c0001097983 */ /* 0x000f280000300800 */
[----:B------:R1:W-:Y:S04]  /*632f0*/  STL.64 [R1+0xd10], R4 ;  /* 0x000d100401007387 */ /* 0x0003e80000100a00 */
[----:B------:R1:W-:Y:S04]  /*63300*/  STL.64 [R1+0xd18], R6 ;  /* 0x000d180601007387 */ /* 0x0003e80000100a00 */
[----:B------:R-:W4:Y:S01]  /*63310*/  LDL.LU R12, [R1+0x1d5c] ;  /* 0x001d5c00010c7983 */ /* 0x000f220000300800 */
[----:B-1----:R-:W-:-:S04]  /*63320*/  SEL R4, RZ, 0x4, !P1 ;  /* 0x00000004ff047807 */ /* 0x002fc80004800000 */
[----:B------:R-:W-:-:S04]  /*63330*/  SEL R4, R4, RZ, !P0 ;  /* 0x000000ff04047207 */ /* 0x000fc80004000000 */
[----:B------:R-:W-:Y:S02]  /*63340*/  ISETP.NE.U32.AND P2, PT, R4, RZ, PT ;  /* 0x000000ff0400720c */ /* 0x000fe40003f45070 */
[----:B------:R-:W-:Y:S11]  /*63350*/  HMMA.1688.F32.TF32 R4, R232, R38, R248 ;  /* 0x00000026e804723c */ /* 0x000ff600000810f8 */
[----:B------:R-:W-:Y:S11]  /*63360*/  @!UPT UIADD3 URZ, URZ, URZ, URZ ;  /* 0x0000003f3f3ff290 */ /* 0x000ff6000fffe03f */
[----:B------:R-:W-:Y:S01]  /*63370*/  @!UPT UIADD3 URZ, URZ, URZ, URZ ;  /* 0x0000003f3f3ff290 */ /* 0x000fe2000fffe03f */
[----:B------:R1:W-:Y:S04]  /*63380*/  STL.64 [R1+0xd00], R4 ;  /* 0x000d000401007387 */ /* 0x0003e80000100a00 */
[----:B------:R1:W-:Y:S04]  /*63390*/  STL.64 [R1+0xd08], R6 ;  /* 0x000d080601007387 */ /* 0x0003e80000100a00 */
[----:B------:R-:W4:Y:S01]  /*633a0*/  LDL.LU R11, [R1+0x2010] ;  /* 0x00201000010b7983 */ /* 0x000f220000300800 */
[----:B------:R-:W-:Y:S02]  /*633b0*/  IADD3 R13, P1, R13, R24, RZ ;  /* 0x000000180d0d7210 */ /* 0x000fe40007f3e0ff */
[----:B------:R-:W-:-:S03]  /*633c0*/  LOP3.LUT R22, R37, 0x40, RZ, 0x3c, !PT ;  /* 0x0000004025167812 */ /* 0x000fc600078e3cff */
[----:B------:R-:W-:Y:S01]  /*633d0*/  IMAD.X R16, R16, 0x1, R0, P1 ;  /* 0x0000000110107824 */ /* 0x000fe200008e0600 */
[----:B------:R-:W-:Y:S01]  /*633e0*/  STL [R1+0x2028], R13 ;  /* 0x0020280d01007387 */ /* 0x000fe20000100800 */
[----:B-1----:R-:W-:Y:S01]  /*633f0*/  IMAD R4, R175, 0x10000, R22 ;  /* 0x00010000af047824 */ /* 0x002fe200078e0216 */
[----:B------:R-:W-:Y:S01]  /*63400*/  ISETP.GT.AND P1, PT, R3, 0x6, PT ;  /* 0x000000060300780c */ /* 0x000fe20003f24270 */
[----:B------:R-:W-:Y:S01]  /*63410*/  IMAD.MOV.U32 R6, RZ, RZ, R13 ;  /* 0x000000ffff067224 */ /* 0x000fe200078e000d */
[----:B------:R1:W-:Y:S01]  /*63420*/  STL [R1+0x2020], R16 ;  /* 0x0020201001007387 */ /* 0x0003e20000100800 */
[----:B------:R-:W-:Y:S01]  /*63430*/  IMAD.MOV.U32 R7, RZ, RZ, R16 ;  /* 0x000000ffff077224 */ /* 0x000fe200078e0010 */
[----:B------:R-:W-:-:S04]  /*63440*/  SEL R5, RZ, 0x4, !P1 ;  /* 0x00000004ff057807 */ /* 0x000fc80004800000 */
[----:B------:R2:W-:Y:S04]  /*63450*/  LDGSTS.E [R4+0x40800], [R6.64], P2 ;  /* 0x4080000006047fae */ /* 0x0005e80009121844 */
[----:B-1----:R-:W4:Y:S04]  /*63460*/  LDL.LU R16, [R1+0x1d80] ;  /* 0x001d800001107983 */ /* 0x002f280000300800 */
[----:B------:R-:W4:Y:S01]  /*63470*/  LDL.LU R13, [R1+0x2014] ;  /* 0x00201400010d7983 */ /* 0x000f220000300800 */
[----:B------:R-:W-:-:S04]  /*63480*/  SEL R5, R5, RZ, !P0 ;  /* 0x000000ff05057207 */ /* 0x000fc80004000000 */
[----:B------:R-:W-:Y:S02]  /*63490*/  ISETP.NE.U32.AND P1, PT, R5, RZ, PT ;  /* 0x000000ff0500720c */ /* 0x000fe40003f25070 */
[----:B---3--:R-:W-:-:S05]  /*634a0*/  IADD3 R14, P3, R14, R24, RZ ;  /* 0x000000180e0e7210 */ /* 0x008fca0007f7e0ff */
[--C-:B--2---:R-:W-:Y:S01]  /*634b0*/  IMAD.X R18, R18, 0x1, R0.reuse, P3 ;  /* 0x0000000112127824 */ /* 0x104fe200018e0600 */
[----:B----4-:R-:W-:Y:S01]  /*634c0*/  IADD3 R8, P4, R8, R24, RZ ;  /* 0x0000001808087210 */ /* 0x010fe20007f9e0ff */
[----:B------:R-:W-:Y:S03]  /*634d0*/  STL [R1+0x1d40], R14 ;  /* 0x001d400e01007387 */ /* 0x000fe60000100800 */
[----:B------:R-:W-:Y:S01]  /*634e0*/  MOV R7, R18 ;  /* 0x0000001200077202 */ /* 0x000fe20000000f00 */
[----:B------:R-:W-:Y:S01]  /*634f0*/  IMAD.X R19, R19, 0x1, R0, P4 ;  /* 0x0000000113137824 */ /* 0x000fe200020e0600 */
[----:B------:R1:W-:Y:S01]  /*63500*/  STL [R1+0x1d3c], R18 ;  /* 0x001d3c1201007387 */ /* 0x0003e20000100800 */
[----:B------:R-:W-:-:S03]  /*63510*/  IMAD.MOV.U32 R6, RZ, RZ, R14 ;  /* 0x000000ffff067224 */ /* 0x000fc600078e000e */
[----:B------:R2:W-:Y:S04]  /*63520*/  STL [R1+0x2024], R8 ;  /* 0x0020240801007387 */ /* 0x0005e80000100800 */
[----:B------:R3:W-:Y:S04]  /*63530*/  LDGSTS.E [R4+0x40a00], [R6.64], P2 ;  /* 0x40a0000006047fae */ /* 0x0007e80009121844 */
[----:B-1----:R-:W4:Y:S04]  /*63540*/  LDL.LU R18, [R1+0x1d7c] ;  /* 0x001d7c0001127983 */ /* 0x002f280000300800 */
[----:B------:R-:W-:Y:S04]  /*63550*/  STL [R1+0x2018], R19 ;  /* 0x0020181301007387 */ /* 0x000fe80000100800 */
[----:B------:R-:W4:Y:S01]  /*63560*/  LDL.LU R14, [R1+0x2008] ;  /* 0x00200800010e7983 */ /* 0x000f220000300800 */
[----:B------:R-:W-:Y:S01]  /*63570*/  IADD3 R10, P3, R10, R24, RZ ;  /* 0x000000180a0a7210 */ /* 0x000fe20007f7e0ff */
[----:B---3--:R-:W-:-:S02]  /*63580*/  IMAD.MOV.U32 R6, RZ, RZ, R8 ;  /* 0x000000ffff067224 */ /* 0x008fc400078e0008 */
[----:B------:R-:W-:Y:S01]  /*63590*/  IMAD.MOV.U32 R7, RZ, RZ, R19 ;  /* 0x000000ffff077224 */ /* 0x000fe200078e0013 */
[----:B------:R-:W-:Y:S01]  /*635a0*/  IADD3 R9, P4, R9, R24, RZ ;  /* 0x0000001809097210 */ /* 0x000fe20007f9e0ff */
[----:B------:R-:W3:Y:S04]  /*635b0*/  LDL.LU R22, [R1+0x1da0] ;  /* 0x001da00001167983 */ /* 0x000ee80000300800 */
[----:B--2---:R-:W4:Y:S01]  /*635c0*/  LDL.LU R8, [R1+0x200c] ;  /* 0x00200c0001087983 */ /* 0x004f220000300800 */
[----:B------:R-:W-:-:S03]  /*635d0*/  IMAD.X R12, R12, 0x1, R0, P3 ;  /* 0x000000010c0c7824 */ /* 0x000fc600018e0600 */
[----:B------:R1:W-:Y:S04]  /*635e0*/  STL [R1+0x1d60], R10 ;  /* 0x001d600a01007387 */ /* 0x0003e80000100800 */
[----:B------:R1:W-:Y:S04]  /*635f0*/  LDGSTS.E [R4+0x41800], [R6.64], P1 ;  /* 0x4180000006047fae */ /* 0x0003e80008921844 */
[----:B------:R1:W-:Y:S04]  /*63600*/  STL [R1+0x1d5c], R12 ;  /* 0x001d5c0c01007387 */ /* 0x0003e80000100800 */
[----:B------:R1:W-:Y:S02]  /*63610*/  STL [R1+0x201c], R9 ;  /* 0x00201c0901007387 */ /* 0x0003e40000100800 */
[----:B-1----:R-:W-:-:S02]  /*63620*/  IMAD.MOV.U32 R6, RZ, RZ, R10 ;  /* 0x000000ffff067224 */ /* 0x002fc400078e000a */
[----:B------:R-:W4:Y:S01]  /*63630*/  LDL.LU R23, [R1+0x1d9c] ;  /* 0x001d9c0001177983 */ /* 0x000f220000300800 */
[----:B------:R-:W-:-:S05]  /*63640*/  IMAD.MOV.U32 R7, RZ, RZ, R12 ;  /* 0x000000ffff077224 */ /* 0x000fca00078e000c */
[----:B------:R1:W-:Y:S02]  /*63650*/  LDGSTS.E [R4+0x41a00], [R6.64], P1 ;  /* 0x41a0000006047fae */ /* 0x0003e40008921844 */
[----:B-1----:R-:W-:Y:S02]  /*63660*/  IMAD.MOV.U32 R6, RZ, RZ, R9 ;  /* 0x000000ffff067224 */ /* 0x002fe400078e0009 */
[----:B------:R-:W-:-:S05]  /*63670*/  IMAD.X R11, R11, 0x1, R0, P4 ;  /* 0x000000010b0b7824 */ /* 0x000fca00020e0600 */
[----:B------:R1:W-:Y:S04]  /*63680*/  STL [R1+0x2010], R11 ;  /* 0x0020100b01007387 */ /* 0x0003e80000100800 */
[----:B------:R-:W4:Y:S01]  /*63690*/  LDL.LU R10, [R1+0x2000] ;  /* 0x00200000010a7983 */ /* 0x000f220000300800 */
[----:B------:R-:W-:-:S03]  /*636a0*/  IMAD.MOV.U32 R7, RZ, RZ, R11 ;  /* 0x000000ffff077224 */ /* 0x000fc600078e000b */
[----:B------:R-:W4:Y:S04]  /*636b0*/  LDL.LU R12, [R1+0x1dbc] ;  /* 0x001dbc00010c7983 */ /* 0x000f280000300800 */
[----:B------:R-:W4:Y:S04]  /*636c0*/  LDL.LU R9, [R1+0x1dc0] ;  /* 0x001dc00001097983 */ /* 0x000f280000300800 */
[----:B------:R-:W4:Y:S04]  /*636d0*/  LDL.LU R19, [R1+0x1ff8] ;  /* 0x001ff80001137983 */ /* 0x000f280000300800 */
[----:B-1----:R-:W4:Y:S01]  /*636e0*/  LDL.LU R11, [R1+0x2004] ;  /* 0x00200400010b7983 */ /* 0x002f220000300800 */
[----:B------:R-:W-:-:S04]  /*636f0*/  ISETP.GT.AND P2, PT, R3, 0xa, PT ;  /* 0x0000000a0300780c */ /* 0x000fc80003f44270 */
[----:B------:R-:W-:-:S04]  /*63700*/  SEL R5, RZ, 0x4, !P2 ;  /* 0x00000004ff057807 */ /* 0x000fc80005000000 */
[----:B------:R-:W-:-:S04]  /*63710*/  SEL R5, R5, RZ, !P0 ;  /* 0x000000ff05057207 */ /* 0x000fc80004000000 */
[----:B------:R-:W-:Y:S02]  /*63720*/  ISETP.NE.U32.AND P2, PT, R5, RZ, PT ;  /* 0x000000ff0500720c */ /* 0x000fe40003f45070 */
[-C--:B------:R-:W-:Y:S02]  /*63730*/  IADD3 R16, P3, R16, R24.reuse, RZ ;  /* 0x0000001810107210 */ /* 0x080fe40007f7e0ff */
[----:B------:R-:W-:Y:S02]  /*63740*/  IADD3 R13, P4, R13, R24, RZ ;  /* 0x000000180d0d7210 */ /* 0x000fe40007f9e0ff */
[----:B------:R-:W-:Y:S01]  /*63750*/  ISETP.GT.AND P1, PT, R3, 0xe, PT ;  /* 0x0000000e0300780c */ /* 0x000fe20003f24270 */
[----:B------:R-:W-:Y:S03]  /*63760*/  STL [R1+0x1d80], R16 ;  /* 0x001d801001007387 */ /* 0x000fe60000100800 */
[----:B------:R-:W-:-:S03]  /*63770*/  SEL R5, RZ, 0x4, !P1 ;  /* 0x00000004ff057807 */ /* 0x000fc60004800000 */
[----:B------:R1:W-:Y:S01]  /*63780*/  LDGSTS.E [R4+0x42800], [R6.64], P2 ;  /* 0x4280000006047fae */ /* 0x0003e20009121844 */
[----:B------:R-:W-:-:S04]  /*63790*/  SEL R5, R5, RZ, !P0 ;  /* 0x000000ff05057207 */ /* 0x000fc80004000000 */
[----:B------:R-:W-:Y:S01]  /*637a0*/  ISETP.NE.U32.AND P1, PT, R5, RZ, PT ;  /* 0x000000ff0500720c */ /* 0x000fe20003f25070 */
[----:B-1----:R-:W-:Y:S02]  /*637b0*/  IMAD.MOV.U32 R6, RZ, RZ, R16 ;  /* 0x000000ffff067224 */ /* 0x002fe400078e0010 */
[----:B----4-:R-:W-:-:S04]  /*637c0*/  IMAD.X R18, R18, 0x1, R0, P3 ;  /* 0x0000000112127824 */ /* 0x010fc800018e0600 */
[----:B------:R-:W-:Y:S01]  /*637d0*/  IMAD.MOV.U32 R7, RZ, RZ, R18 ;  /* 0x000000ffff077224 */ /* 0x000fe200078e0012 */
[----:B------:R1:W-:Y:S01]  /*637e0*/  STL [R1+0x1d7c], R18 ;  /* 0x001d7c1201007387 */ /* 0x0003e20000100800 */
[----:B------:R-:W-:-:S03]  /*637f0*/  IMAD.X R14, R14, 0x1, R0, P4 ;  /* 0x000000010e0e7824 */ /* 0x000fc600020e0600 */
[----:B------:R-:W-:Y:S04]  /*63800*/  STL [R1+0x2014], R13 ;  /* 0x0020140d01007387 */ /* 0x000fe80000100800 */
[----:B------:R4:W-:Y:S04]  /*63810*/  STL [R1+0x2008], R14 ;  /* 0x0020080e01007387 */ /* 0x0009e80000100800 */
[----:B-1----:R-:W2:Y:S04]  /*63820*/  LDL.LU R18, [R1+0x1ddc] ;  /* 0x001ddc0001127983 */ /* 0x002ea80000300800 */
[----:B------:R-:W2:Y:S04]  /*63830*/  LDL.LU R16, [R1+0x1de0] ;  /* 0x001de00001107983 */ /* 0x000ea80000300800 */
[----:B------:R1:W-:Y:S01]  /*63840*/  LDGSTS.E [R4+0x42a00], [R6.64], P2 ;  /* 0x42a0000006047fae */ /* 0x0003e20009121844 */
[----:B------:R-:W-:-:S02]  /*63850*/  ISETP.GT.AND P2, PT, R3, 0x12, PT ;  /* 0x000000120300780c */ /* 0x000fc40003f44270 */
[----:B---3--:R-:W-:Y:S02]  /*63860*/  IADD3 R22, P3, R22, R24, RZ ;  /* 0x0000001816167210 */ /* 0x008fe40007f7e0ff */
[----:B------:R-:W-:Y:S01]  /*63870*/  SEL R5, RZ, 0x4, !P2 ;  /* 0x00000004ff057807 */ /* 0x000fe20005000000 */
[----:B-1----:R-:W-:Y:S02]  /*63880*/  IMAD.MOV.U32 R7, RZ, RZ, R14 ;  /* 0x000000ffff077224 */ /* 0x002fe400078e000e */
[----:B------:R-:W-:Y:S01]  /*63890*/  IMAD.MOV.U32 R6, RZ, RZ, R13 ;  /* 0x000000ffff067224 */ /* 0x000fe200078e000d */
[----:B----4-:R-:W3:Y:S04]  /*638a0*/  LDL.LU R14, [R1+0x1ff0] ;  /* 0x001ff000010e7983 */ /* 0x010ee80000300800 */
[----:B------:R-:W4:Y:S01]  /*638b0*/  LDL.LU R13, [R1+0x1ffc] ;  /* 0x001ffc00010d7983 */ /* 0x000f220000300800 */
[----:B------:R-:W-:-:S02]  /*638c0*/  SEL R5, R5, RZ, !P0 ;  /* 0x000000ff05057207 */ /* 0x000fc40004000000 */
[----:B------:R-:W-:Y:S01]  /*638d0*/  IADD3.X R23, R23, R0, RZ, P3, !PT ;  /* 0x0000000017177210 */ /* 0x000fe20001ffe4ff */
[----:B------:R1:W-:Y:S01]  /*638e0*/  LDGSTS.E [R4+0x43800], [R6.64], P1 ;  /* 0x4380000006047fae */ /* 0x0003e20008921844 */
[----:B------:R-:W-:Y:S02]  /*638f0*/  IADD3 R8, P4, R8, R24, RZ ;  /* 0x0000001808087210 */ /* 0x000fe40007f9e0ff */
[----:B------:R-:W-:Y:S01]  /*63900*/  ISETP.NE.U32.AND P2, PT, R5, RZ, PT ;  /* 0x000000ff0500720c */ /* 0x000fe20003f45070 */
[----:B------:R-:W-:Y:S01]  /*63910*/  STL [R1+0x1da0], R22 ;  /* 0x001da01601007387 */ /* 0x000fe20000100800 */
[----:B-1----:R-:W-:Y:S02]  /*63920*/  IMAD.MOV.U32 R6, RZ, RZ, R22 ;  /* 0x000000ffff067224 */ /* 0x002fe400078e0016 */
[----:B------:R-:W-:Y:S01]  /*63930*/  IMAD.MOV.U32 R7, RZ, RZ, R23 ;  /* 0x000000ffff077224 */ /* 0x000fe200078e0017 */
[----:B------:R-:W-:Y:S04]  /*63940*/  STL [R1+0x1d9c], R23 ;  /* 0x001d9c1701007387 */ /* 0x000fe80000100800 */
[----:B------:R1:W-:Y:S04]  /*63950*/  LDGSTS.E [R4+0x43a00], [R6.64], P1 ;  /* 0x43a0000006047fae */ /* 0x0003e80008921844 */
[----:B------:R-:W-:Y:S01]  /*63960*/  STL [R1+0x200c], R8 ;  /* 0x00200c0801007387 */ /* 0x000fe20000100800 */
[----:B------:R-:W-:-:S02]  /*63970*/  IMAD.X R10, R10, 0x1, R0, P4 ;  /* 0x000000010a0a7824 */ /* 0x000fc400020e0600 */
[----:B-1----:R-:W-:Y:S01]  /*63980*/  IMAD.MOV.U32 R6, RZ, RZ, R8 ;  /* 0x000000ffff067224 */ /* 0x002fe200078e0008 */
[-C--:B------:R-:W-:Y:S01]  /*63990*/  IADD3 R9, P3, R9, R24.reuse, RZ ;  /* 0x0000001809097210 */ /* 0x080fe20007f7e0ff */
[----:B------:R-:W-:Y:S01]  /*639a0*/  IMAD.MOV.U32 R7, RZ, RZ, R10 ;  /* 0x000000ffff077224 */ /* 0x000fe200078e000a */
[----:B------:R1:W-:Y:S03]  /*639b0*/  STL [R1+0x2000], R10 ;  /* 0x0020000a01007387 */ /* 0x0003e60000100800 */
[----:B------:R-:W-:Y:S01]  /*639c0*/  IMAD.X R12, R12, 0x1, R0, P3 ;  /* 0x000000010c0c7824 */ /* 0x000fe200018e0600 */
[----:B------:R1:W-:Y:S01]  /*639d0*/  LDGSTS.E [R4+0x44800], [R6.64], P2 ;  /* 0x4480000006047fae */ /* 0x0003e20009121844 */
[----:B------:R-:W-:-:S03]  /*639e0*/  IADD3 R11, P4, R11, R24, RZ ;  /* 0x000000180b0b7210 */ /* 0x000fc60007f9e0ff */
[----:B-1----:R-:W3:Y:S02]  /*639f0*/  LDL.LU R10, [R1+0x1e00] ;  /* 0x001e0000010a7983 */ /* 0x002ee40000300800 */
[----:B------:R-:W-:Y:S02]  /*63a00*/  IMAD.X R19, R19, 0x1, R0, P4 ;  /* 0x0000000113137824 */ /* 0x000fe400020e0600 */
[----:B------:R-:W3:Y:S01]  /*63a10*/  LDL.LU R8, [R1+0x1ff4] ;  /* 0x001ff40001087983 */ /* 0x000ee20000300800 */
[----:B------:R-:W-:-:S03]  /*63a20*/  IMAD.MOV.U32 R7, RZ, RZ, R12 ;  /* 0x000000ffff077224 */ /* 0x000fc600078e000c */
[----:B------:R-:W-:Y:S01]  /*63a30*/  STL [R1+0x1dc0], R9 ;  /* 0x001dc00901007387 */ /* 0x000fe20000100800 */
[----:B------:R-:W-:-:S03]  /*63a40*/  IMAD.MOV.U32 R6, RZ, RZ, R9 ;  /* 0x000000ffff067224 */ /* 0x000fc600078e0009 */
[----:B------:R1:W-:Y:S04]  /*63a50*/  STL [R1+0x1dbc], R12 ;  /* 0x001dbc0c01007387 */ /* 0x0003e80000100800 */
[----:B------:R1:W-:Y:S01]  /*63a60*/  STL [R1+0x2004], R11 ;  /* 0x0020040b01007387 */ /* 0x0003e20000100800 */
[----:B------:R-:W-:-:S03]  /*63a70*/  ISETP.GT.AND P1, PT, R3, 0x16, PT ;  /* 0x000000160300780c */ /* 0x000fc60003f24270 */
[----:B------:R1:W-:Y:S04]  /*63a80*/  LDGSTS.E [R4+0x44a00], [R6.64], P2 ;  /* 0x44a0000006047fae */ /* 0x0003e80009121844 */
[----:B-1----:R-:W3:Y:S04]  /*63a90*/  LDL.LU R12, [R1+0x1dfc] ;  /* 0x001dfc00010c7983 */ /* 0x002ee80000300800 */
[----:B------:R-:W-:Y:S04]  /*63aa0*/  STL [R1+0x1ff8], R19 ;  /* 0x001ff81301007387 */ /* 0x000fe80000100800 */
[----:B------:R-:W3:Y:S01]  /*63ab0*/  LDL.LU R9, [R1+0x1fe8] ;  /* 0x001fe80001097983 */ /* 0x000ee20000300800 */
[----:B------:R-:W-:Y:S01]  /*63ac0*/  SEL R5, RZ, 0x4, !P1 ;  /* 0x00000004ff057807 */ /* 0x000fe20004800000 */
[----:B------:R-:W-:-:S02]  /*63ad0*/  IMAD.MOV.U32 R6, RZ, RZ, R11 ;  /* 0x000000ffff067224 */ /* 0x000fc400078e000b */
[----:B------:R-:W-:Y:S01]  /*63ae0*/  IMAD.MOV.U32 R7, RZ, RZ, R19 ;  /* 0x000000ffff077224 */ /* 0x000fe200078e0013 */
[----:B------:R-:W-:Y:S01]  /*63af0*/  SEL R5, R5, RZ, !P0 ;  /* 0x000000ff05057207 */ /* 0x000fe20004000000 */
[----:B------:R-:W3:Y:S03]  /*63b00*/  LDL.LU R22, [R1+0x1e20] ;  /* 0x001e200001167983 */ /* 0x000ee60000300800 */
[----:B------:R-:W-:Y:S01]  /*63b10*/  ISETP.NE.U32.AND P1, PT, R5, RZ, PT ;  /* 0x000000ff0500720c */ /* 0x000fe20003f25070 */
[----:B------:R-:W3:Y:S01]  /*63b20*/  LDL.LU R11, [R1+0x1fec] ;  /* 0x001fec00010b7983 */ /* 0x000ee20000300800 */
[----:B------:R-:W-:-:S04]  /*63b30*/  ISETP.GT.AND P2, PT, R3, 0x1a, PT ;  /* 0x0000001a0300780c */ /* 0x000fc80003f44270 */
[----:B------:R-:W-:-:S07]  /*63b40*/  SEL R5, RZ, 0x4, !P2 ;  /* 0x00000004ff057807 */ /* 0x000fce0005000000 */
[----:B------:R1:W-:Y:S01]  /*63b50*/  LDGSTS.E [R4+0x45800], [R6.64], P1 ;  /* 0x4580000006047fae */ /* 0x0003e20008921844 */
[----:B------:R-:W-:-:S04]  /*63b60*/  SEL R5, R5, RZ, !P0 ;  /* 0x000000ff05057207 */ /* 0x000fc80004000000 */
[----:B------:R-:W-:Y:S02]  /*63b70*/  ISETP.NE.U32.AND P2, PT, R5, RZ, PT ;  /* 0x000000ff0500720c */ /* 0x000fe40003f45070 */
[----:B--2---:R-:W-:-:S05]  /*63b80*/  IADD3 R16, P3, R16, R24, RZ ;  /* 0x0000001810107210 */ /* 0x004fca0007f7e0ff */
[----:B------:R-:W-:Y:S01]  /*63b90*/  IMAD.X R18, R18, 0x1, R0, P3 ;  /* 0x0000000112127824 */ /* 0x000fe200018e0600 */
[----:B------:R-:W-:Y:S01]  /*63ba0*/  STL [R1+0x1de0], R16 ;  /* 0x001de01001007387 */ /* 0x000fe20000100800 */
[----:B-1----:R-:W-:-:S03]  /*63bb0*/  IMAD.MOV.U32 R6, RZ, RZ, R16 ;  /* 0x000000ffff067224 */ /* 0x002fc600078e0010 */
[----:B------:R1:W-:Y:S01]  /*63bc0*/  STL [R1+0x1ddc], R18 ;  /* 0x001ddc1201007387 */ /* 0x0003e20000100800 */
[----:B------:R-:W-:-:S05]  /*63bd0*/  MOV R7, R18 ;  /* 0x0000001200077202 */ /* 0x000fca0000000f00 */
[----:B------:R2:W-:Y:S01]  /*63be0*/  LDGSTS.E [R4+0x45a00], [R6.64], P1 ;  /* 0x45a0000006047fae */ /* 0x0005e20008921844 */
[----:B----4-:R-:W-:-:S05]  /*63bf0*/  IADD3 R13, P4, R13, R24, RZ ;  /* 0x000000180d0d7210 */ /* 0x010fca0007f9e0ff */
[----:B---3--:R-:W-:Y:S01]  /*63c00*/  IMAD.X R14, R14, 0x1, R0, P4 ;  /* 0x000000010e0e7824 */ /* 0x008fe200020e0600 */
[----:B------:R-:W-:Y:S04]  /*63c10*/  STL [R1+0x1ffc], R13 ;  /* 0x001ffc0d01007387 */ /* 0x000fe80000100800 */
[----:B------:R-:W3:Y:S01]  /*63c20*/  LDL.LU R23, [R1+0x1e1c] ;  /* 0x001e1c0001177983 */ /* 0x000ee20000300800 */
[----:B--2---:R-:W-:-:S03]  /*63c30*/  IMAD.MOV.U32 R7, RZ, RZ, R14 ;  /* 0x000000ffff077224 */ /* 0x004fc600078e000e */
[----:B------:R2:W-:Y:S04]  /*63c40*/  STL [R1+0x1ff0], R14 ;  /* 0x001ff00e01007387 */ /* 0x0005e80000100800 */
[----:B-1----:R-:W4:Y:S04]  /*63c50*/  LDL.LU R18, [R1+0x1fe0] ;  /* 0x001fe00001127983 */ /* 0x002f280000300800 */
[----:B------:R-:W4:Y:S04]  /*63c60*/  LDL.LU R19, [R1+0x1e3c] ;  /* 0x001e3c0001137983 */ /* 0x000f280000300800 */
[----:B--2---:R-:W2:Y:S01]  /*63c70*/  LDL.LU R14, [R1+0x1e40] ;  /* 0x001e4000010e7983 */ /* 0x004ea20000300800 */
[----:B------:R-:W-:-:S03]  /*63c80*/  IMAD.MOV.U32 R6, RZ, RZ, R13 ;  /* 0x000000ffff067224 */ /* 0x000fc600078e000d */
[----:B------:R-:W2:Y:S04]  /*63c90*/  LDL.LU R16, [R1+0x1fd8] ;  /* 0x001fd80001107983 */ /* 0x000ea80000300800 */
[----:B------:R-:W2:Y:S04]  /*63ca0*/  LDL.LU R13, [R1+0x1fe4] ;  /* 0x001fe400010d7983 */ /* 0x000ea80000300800 */
        /* <DEDUP_REMOVED lines=11> */
[----:B-1----:R-:W2:Y:S04]  /*63d60*/  LDL.LU R12, [R1+0x1e5c] ;  /* 0x001e5c00010c7983 */ /* 0x002ea80000300800 */
[----:B------:R-:W2:Y:S04]  /*63d70*/  LDL.LU R10, [R1+0x1e60] ;  /* 0x001e6000010a7983 */ /* 0x000ea80000300800 */
[----:B------:R1:W-:Y:S02]  /*63d80*/  LDGSTS.E [R4+0x46a00], [R6.64], P2 ;  /* 0x46a0000006047fae */ /* 0x0003e40009121844 */
[----:B-1----:R-:W-:-:S02]  /*63d90*/  IMAD.MOV.U32 R7, RZ, RZ, R9 ;  /* 0x000000ffff077224 */ /* 0x002fc400078e0009 */
[----:B------:R-:W-:Y:S01]  /*63da0*/  IMAD.MOV.U32 R6, RZ, RZ, R8 ;  /* 0x000000ffff067224 */ /* 0x000fe200078e0008 */
[----:B------:R-:W2:Y:S04]  /*63db0*/  LDL.LU R9, [R1+0x1fd0] ;  /* 0x001fd00001097983 */ /* 0x000ea80000300800 */
[----:B------:R-:W2:Y:S01]  /*63dc0*/  LDL.LU R8, [R1+0x1fdc] ;  /* 0x001fdc0001087983 */ /* 0x000ea20000300800 */
        /* <DEDUP_REMOVED lines=13> */
[----:B---3--:R-:W-:-:S04]  /*63ea0*/  IMAD.X R23, R23, 0x1, R0, P3 ;  /* 0x0000000117177824 */ /* 0x008fc800018e0600 */
[----:B------:R-:W-:Y:S01]  /*63eb0*/  IMAD.MOV.U32 R7, RZ, RZ, R23 ;  /* 0x000000ffff077224 */ /* 0x000fe200078e0017 */
[----:B------:R-:W-:Y:S01]  /*63ec0*/  STL [R1+0x1e1c], R23 ;  /* 0x001e1c1701007387 */ /* 0x000fe20000100800 */
[----:B----4-:R-:W-:-:S03]  /*63ed0*/  IMAD.X R18, R18, 0x1, R0, P4 ;  /* 0x0000000112127824 */ /* 0x010fc600020e0600 */
[----:B------:R1:W-:Y:S01]  /*63ee0*/  LDGSTS.E [R4+0x47a00], [R6.64], P1 ;  /* 0x47a0000006047fae */ /* 0x0003e20008921844 */
[----:B------:R-:W-:Y:S02]  /*63ef0*/  ISETP.GT.AND P1, PT, R3, 0x26, PT ;  /* 0x000000260300780c */ /* 0x000fe40003f24270 */
[----:B--2---:R-:W-:Y:S01]  /*63f00*/  IADD3 R14, P3, R14, R24, RZ ;  /* 0x000000180e0e7210 */ /* 0x004fe20007f7e0ff */
[----:B------:R-:W-:Y:S03]  /*63f10*/  STL [R1+0x1fec], R11 ;  /* 0x001fec0b01007387 */ /* 0x000fe60000100800 */
[----:B------:R-:W-:Y:S01]  /*63f20*/  IADD3.X R19, R19, R0, RZ, P3, !PT ;  /* 0x0000000013137210 */ /* 0x000fe20001ffe4ff */
[----:B-1----:R-:W-:Y:S01]  /*63f30*/  IMAD.MOV.U32 R6, RZ, RZ, R11 ;  /* 0x000000ffff067224 */ /* 0x002fe200078e000b */
[----:B------:R1:W-:Y:S01]  /*63f40*/  STL [R1+0x1fe0], R18 ;  /* 0x001fe01201007387 */ /* 0x0003e20000100800 */
[----:B------:R-:W-:Y:S01]  /*63f50*/  IMAD.MOV.U32 R7, RZ, RZ, R18 ;  /* 0x000000ffff077224 */ /* 0x000fe200078e0012 */
[----:B------:R-:W-:-:S02]  /*63f60*/  IADD3 R13, P4, R13, R24, RZ ;  /* 0x000000180d0d7210 */ /* 0x000fc40007f9e0ff */
[----:B------:R-:W-:Y:S02]  /*63f70*/  SEL R5, RZ, 0x4, !P1 ;  /* 0x00000004ff057807 */ /* 0x000fe40004800000 */
[----:B------:R2:W-:Y:S04]  /*63f80*/  LDGSTS.E [R4+0x48800], [R6.64], P2 ;  /* 0x4880000006047fae */ /* 0x0005e80009121844 */
[----:B-1----:R-:W3:Y:S04]  /*63f90*/  LDL.LU R18, [R1+0x1e80] ;  /* 0x001e800001127983 */ /* 0x002ee80000300800 */
[----:B------:R-:W4:Y:S04]  /*63fa0*/  LDL.LU R11, [R1+0x1fd4] ;  /* 0x001fd400010b7983 */ /* 0x000f280000300800 */
[----:B------:R-:W-:Y:S01]  /*63fb0*/  STL [R1+0x1e40], R14 ;  /* 0x001e400e01007387 */ /* 0x000fe20000100800 */
[----:B--2---:R-:W-:-:S03]  /*63fc0*/  IMAD.MOV.U32 R7, RZ, RZ, R19 ;  /* 0x000000ffff077224 */ /* 0x004fc600078e0013 */
[----:B------:R1:W-:Y:S01]  /*63fd0*/  STL [R1+0x1e3c], R19 ;  /* 0x001e3c1301007387 */ /* 0x0003e20000100800 */
[----:B------:R-:W-:-:S03]  /*63fe0*/  SEL R5, R5, RZ, !P0 ;  /* 0x000000ff05057207 */ /* 0x000fc60004000000 */
[----:B------:R2:W-:Y:S01]  /*63ff0*/  STL [R1+0x1fe4], R13 ;  /* 0x001fe40d01007387 */ /* 0x0005e20000100800 */
[----:B------:R-:W-:-:S03]  /*64000*/  ISETP.NE.U32.AND P1, PT, R5, RZ, PT ;  /* 0x000000ff0500720c */ /* 0x000fc60003f25070 */
[----:B-1----:R-:W4:Y:S01]  /*64010*/  LDL.LU R19, [R1+0x1e7c] ;  /* 0x001e7c0001137983 */ /* 0x002f220000300800 */
[----:B------:R-:W-:Y:S02]  /*64020*/  IMAD.MOV.U32 R6, RZ, RZ, R14 ;  /* 0x000000ffff067224 */ /* 0x000fe400078e000e */
[----:B------:R-:W-:-:S03]  /*64030*/  IMAD.X R16, R16, 0x1, R0, P4 ;  /* 0x0000000110107824 */ /* 0x000fc600020e0600 */
[----:B------:R1:W-:Y:S04]  /*64040*/  LDGSTS.E [R4+0x48a00], [R6.64], P2 ;  /* 0x48a0000006047fae */ /* 0x0003e80009121844 */
[----:B------:R2:W-:Y:S04]  /*64050*/  STL [R1+0x1fd8], R16 ;  /* 0x001fd81001007387 */ /* 0x0005e80000100800 */
[----:B------:R-:W4:Y:S01]  /*64060*/  LDL.LU R14, [R1+0x1fc8] ;  /* 0x001fc800010e7983 */ /* 0x000f220000300800 */
[----:B-1----:R-:W-:-:S03]  /*64070*/  IMAD.MOV.U32 R6, RZ, RZ, R13 ;  /* 0x000000ffff067224 */ /* 0x002fc600078e000d */
[----:B------:R-:W4:Y:S01]  /*64080*/  LDL.LU R22, [R1+0x1ea0] ;  /* 0x001ea00001167983 */ /* 0x000f220000300800 */
[----:B------:R-:W-:-:S03]  /*64090*/  IMAD.MOV.U32 R7, RZ, RZ, R16 ;  /* 0x000000ffff077224 */ /* 0x000fc600078e0010 */
[----:B--2---:R-:W2:Y:S04]  /*640a0*/  LDL.LU R13, [R1+0x1fcc] ;  /* 0x001fcc00010d7983 */ /* 0x004ea80000300800 */
[----:B------:R1:W-:Y:S01]  /*640b0*/  LDGSTS.E [R4+0x49800], [R6.64], P1 ;  /* 0x4980000006047fae */ /* 0x0003e20008921844 */
[----:B------:R-:W-:-:S05]  /*640c0*/  IADD3 R10, P3, R10, R24, RZ ;  /* 0x000000180a0a7210 */ /* 0x000fca0007f7e0ff */
[----:B------:R-:W-:Y:S01]  /*640d0*/  IMAD.X R12, R12, 0x1, R0, P3 ;  /* 0x000000010c0c7824 */ /* 0x000fe200018e0600 */
[----:B------:R-:W-:Y:S01]  /*640e0*/  STL [R1+0x1e60], R10 ;  /* 0x001e600a01007387 */ /* 0x000fe20000100800 */
[----:B-1----:R-:W-:Y:S02]  /*640f0*/  IMAD.MOV.U32 R6, RZ, RZ, R10 ;  /* 0x000000ffff067224 */ /* 0x002fe400078e000a */
[----:B------:R-:W-:Y:S01]  /*64100*/  IMAD.MOV.U32 R7, RZ, RZ, R12 ;  /* 0x000000ffff077224 */ /* 0x000fe200078e000c */
[----:B------:R1:W-:Y:S04]  /*64110*/  STL [R1+0x1e5c], R12 ;  /* 0x001e5c0c01007387 */ /* 0x0003e80000100800 */
[----:B------:R1:W-:Y:S01]  /*64120*/  LDGSTS.E [R4+0x49a00], [R6.64], P1 ;  /* 0x49a0000006047fae */ /* 0x0003e20008921844 */
[----:B------:R-:W-:-:S05]  /*64130*/  IADD3 R8, P4, R8, R24, RZ ;  /* 0x0000001808087210 */ /* 0x000fca0007f9e0ff */
[----:B------:R-:W-:Y:S01]  /*64140*/  IMAD.X R9, R9, 0x1, R0, P4 ;  /* 0x0000000109097824 */ /* 0x000fe200020e0600 */
[----:B------:R1:W-:Y:S04]  /*64150*/  STL [R1+0x1fdc], R8 ;  /* 0x001fdc0801007387 */ /* 0x0003e80000100800 */
[----:B------:R-:W2:Y:S01]  /*64160*/  LDL.LU R23, [R1+0x1e9c] ;  /* 0x001e9c0001177983 */ /* 0x000ea20000300800 */
[----:B-1----:R-:W-:-:S03]  /*64170*/  IMAD.MOV.U32 R6, RZ, RZ, R8 ;  /* 0x000000ffff067224 */ /* 0x002fc600078e0008 */
[----:B------:R1:W-:Y:S04]  /*64180*/  STL [R1+0x1fd0], R9 ;  /* 0x001fd00901007387 */ /* 0x0003e80000100800 */
[----:B------:R-:W2:Y:S04]  /*64190*/  LDL.LU R16, [R1+0x1fc0] ;  /* 0x001fc00001107983 */ /* 0x000ea80000300800 */
[----:B------:R-:W2:Y:S04]  /*641a0*/  LDL.LU R12, [R1+0x1ebc] ;  /* 0x001ebc00010c7983 */ /* 0x000ea80000300800 */
[----:B------:R-:W2:Y:S01]  /*641b0*/  LDL.LU R8, [R1+0x1ec0] ;  /* 0x001ec00001087983 */ /* 0x000ea20000300800 */
[----:B------:R-:W-:-:S03]  /*641c0*/  IMAD.MOV.U32 R7, RZ, RZ, R9 ;  /* 0x000000ffff077224 */ /* 0x000fc600078e0009 */
[----:B------:R-:W2:Y:S04]  /*641d0*/  LDL.LU R10, [R1+0x1fb8] ;  /* 0x001fb800010a7983 */ /* 0x000ea80000300800 */
[----:B-1----:R-:W2:Y:S01]  /*641e0*/  LDL.LU R9, [R1+0x1fc4] ;  /* 0x001fc40001097983 */ /* 0x002ea20000300800 */
        /* <DEDUP_REMOVED lines=9> */
[----:B---3--:R-:W-:-:S05]  /*64280*/  IADD3 R18, P3, R18, R24, RZ ;  /* 0x0000001812127210 */ /* 0x008fca0007f7e0ff */
[----:B-1----:R-:W-:Y:S01]  /*64290*/  IMAD.MOV.U32 R6, RZ, RZ, R18 ;  /* 0x000000ffff067224 */ /* 0x002fe200078e0012 */
[----:B----4-:R-:W-:Y:S01]  /*642a0*/  IADD3 R11, P4, R11, R24, RZ ;  /* 0x000000180b0b7210 */ /* 0x010fe20007f9e0ff */
[----:B------:R-:W-:-:S05]  /*642b0*/  IMAD.X R19, R19, 0x1, R0, P3 ;  /* 0x0000000113137824 */ /* 0x000fca00018e0600 */
[----:B------:R-:W-:-:S05]  /*642c0*/  MOV R7, R19 ;  /* 0x0000001300077202 */ /* 0x000fca0000000f00 */
[----:B------:R1:W-:Y:S01]  /*642d0*/  LDGSTS.E [R4+0x4aa00], [R6.64], P2 ;  /* 0x4aa0000006047fae */ /* 0x0003e20009121844 */
[----:B------:R-:W-:Y:S01]  /*642e0*/  ISETP.GT.AND P2, PT, R3, 0x32, PT ;  /* 0x000000320300780c */ /* 0x000fe20003f44270 */
[----:B------:R-:W-:-:S03]  /*642f0*/  IMAD.X R14, R14, 0x1, R0, P4 ;  /* 0x000000010e0e7824 */ /* 0x000fc600020e0600 */
[----:B------:R-:W-:Y:S02]  /*64300*/  SEL R5, RZ, 0x4, !P2 ;  /* 0x00000004ff057807 */ /* 0x000fe40005000000 */
[-C--:B------:R-:W-:Y:S02]  /*64310*/  IADD3 R22, P3, R22, R24.reuse, RZ ;  /* 0x0000001816167210 */ /* 0x080fe40007f7e0ff */
[----:B------:R-:W-:Y:S01]  /*64320*/  SEL R5, R5, RZ, !P0 ;  /* 0x000000ff05057207 */ /* 0x000fe20004000000 */
[----:B-1----:R-:W-:Y:S02]  /*64330*/  IMAD.MOV.U32 R6, RZ, RZ, R11 ;  /* 0x000000ffff067224 */ /* 0x002fe400078e000b */
[----:B------:R-:W-:Y:S01]  /*64340*/  IMAD.MOV.U32 R7, RZ, RZ, R14 ;  /* 0x000000ffff077224 */ /* 0x000fe200078e000e */
[----:B------:R-:W-:Y:S01]  /*64350*/  STL [R1+0x1e80], R18 ;  /* 0x001e801201007387 */ /* 0x000fe20000100800 */
[----:B--2---:R-:W-:Y:S02]  /*64360*/  IADD3 R13, P4, R13, R24, RZ ;  /* 0x000000180d0d7210 */ /* 0x004fe40007f9e0ff */
[----:B------:R-:W-:Y:S01]  /*64370*/  ISETP.NE.U32.AND P2, PT, R5, RZ, PT ;  /* 0x000000ff0500720c */ /* 0x000fe20003f45070 */
[----:B------:R1:W-:Y:S04]  /*64380*/  STL [R1+0x1e7c], R19 ;  /* 0x001e7c1301007387 */ /* 0x0003e80000100800 */
[----:B------:R-:W-:Y:S04]  /*64390*/  STL [R1+0x1fd4], R11 ;  /* 0x001fd40b01007387 */ /* 0x000fe80000100800 */
[----:B------:R2:W-:Y:S04]  /*643a0*/  STL [R1+0x1fc8], R14 ;  /* 0x001fc80e01007387 */ /* 0x0005e80000100800 */
[----:B------:R3:W-:Y:S04]  /*643b0*/  LDGSTS.E [R4+0x4b800], [R6.64], P1 ;  /* 0x4b80000006047fae */ /* 0x0007e80008921844 */
[----:B-1----:R-:W4:Y:S04]  /*643c0*/  LDL.LU R19, [R1+0x1edc] ;  /* 0x001edc0001137983 */ /* 0x002f280000300800 */
[----:B------:R-:W4:Y:S01]  /*643d0*/  LDL.LU R18, [R1+0x1ee0] ;  /* 0x001ee00001127983 */ /* 0x000f220000300800 */
[----:B---3--:R-:W-:-:S03]  /*643e0*/  IMAD.MOV.U32 R6, RZ, RZ, R22 ;  /* 0x000000ffff067224 */ /* 0x008fc600078e0016 */
[----:B--2---:R-:W2:Y:S04]  /*643f0*/  LDL.LU R14, [R1+0x1fb0] ;  /* 0x001fb000010e7983 */ /* 0x004ea80000300800 */
[----:B------:R-:W3:Y:S01]  /*64400*/  LDL.LU R11, [R1+0x1fbc] ;  /* 0x001fbc00010b7983 */ /* 0x000ee20000300800 */
[----:B------:R-:W-:-:S04]  /*64410*/  IMAD.X R23, R23, 0x1, R0, P3 ;  /* 0x0000000117177824 */ /* 0x000fc800018e0600 */
[----:B------:R-:W-:Y:S02]  /*64420*/  IMAD.MOV.U32 R7, RZ, RZ, R23 ;  /* 0x000000ffff077224 */ /* 0x000fe400078e0017 */
[----:B------:R-:W-:-:S03]  /*64430*/  IMAD.X R16, R16, 0x1, R0, P4 ;  /* 0x0000000110107824 */ /* 0x000fc600020e0600 */
[----:B------:R1:W-:Y:S01]  /*64440*/  LDGSTS.E [R4+0x4ba00], [R6.64], P1 ;  /* 0x4ba0000006047fae */ /* 0x0003e20008921844 */
[----:B------:R-:W-:-:S03]  /*64450*/  IADD3 R8, P3, R8, R24, RZ ;  /* 0x0000001808087210 */ /* 0x000fc60007f7e0ff */
[----:B------:R-:W-:Y:S01]  /*64460*/  STL [R1+0x1ea0], R22 ;  /* 0x001ea01601007387 */ /* 0x000fe20000100800 */
[----:B-1----:R-:W-:-:S03]  /*64470*/  IMAD.MOV.U32 R6, RZ, RZ, R13 ;  /* 0x000000ffff067224 */ /* 0x002fc600078e000d */
[----:B------:R-:W-:Y:S01]  /*64480*/  STL [R1+0x1e9c], R23 ;  /* 0x001e9c1701007387 */ /* 0x000fe20000100800 */
[----:B------:R-:W-:Y:S01]  /*64490*/  IMAD.MOV.U32 R7, RZ, RZ, R16 ;  /* 0x000000ffff077224 */ /* 0x000fe200078e0010 */
[----:B------:R-:W-:Y:S01]  /*644a0*/  IADD3 R9, P4, R9, R24, RZ ;  /* 0x0000001809097210 */ /* 0x000fe20007f9e0ff */
[--C-:B------:R-:W-:Y:S01]  /*644b0*/  IMAD.X R12, R12, 0x1, R0.reuse, P3 ;  /* 0x000000010c0c7824 */ /* 0x100fe200018e0600 */
[----:B------:R-:W-:Y:S04]  /*644c0*/  STL [R1+0x1fcc], R13 ;  /* 0x001fcc0d01007387 */ /* 0x000fe80000100800 */
[----:B------:R-:W-:Y:S01]  /*644d0*/  STL [R1+0x1fc0], R16 ;  /* 0x001fc01001007387 */ /* 0x000fe20000100800 */
[----:B------:R-:W-:-:S03]  /*644e0*/  IMAD.X R10, R10, 0x1, R0, P4 ;  /* 0x000000010a0a7824 */ /* 0x000fc600020e0600 */
[----:B------:R1:W-:Y:S04]  /*644f0*/  STL [R1+0x1ec0], R8 ;  /* 0x001ec00801007387 */ /* 0x0003e80000100800 */
[----:B------:R1:W-:Y:S04]  /*64500*/  LDGSTS.E [R4+0x4c800], [R6.64], P2 ;  /* 0x4c80000006047fae */ /* 0x0003e80009121844 */
[----:B------:R-:W-:Y:S04]  /*64510*/  STL [R1+0x1ebc], R12 ;  /* 0x001ebc0c01007387 */ /* 0x000fe80000100800 */
[----:B------:R1:W-:Y:S02]  /*64520*/  STL [R1+0x1fc4], R9 ;  /* 0x001fc40901007387 */ /* 0x0003e40000100800 */
[----:B-1----:R-:W-:-:S02]  /*64530*/  IMAD.MOV.U32 R6, RZ, RZ, R8 ;  /* 0x000000ffff067224 */ /* 0x002fc400078e0008 */
[----:B------:R-:W2:Y:S04]  /*64540*/  LDL.LU R8, [R1+0x1f00] ;  /* 0x001f000001087983 */ /* 0x000ea80000300800 */
[----:B------:R1:W-:Y:S01]  /*64550*/  STL [R1+0x1fb8], R10 ;  /* 0x001fb80a01007387 */ /* 0x0003e20000100800 */
[----:B------:R-:W-:-:S03]  /*64560*/  IMAD.MOV.U32 R7, RZ, RZ, R12 ;  /* 0x000000ffff077224 */ /* 0x000fc600078e000c */
[----:B------:R-:W2:Y:S04]  /*64570*/  LDL.LU R16, [R1+0x1efc] ;  /* 0x001efc0001107983 */ /* 0x000ea80000300800 */
[----:B------:R1:W-:Y:S04]  /*64580*/  LDGSTS.E [R4+0x4ca00], [R6.64], P2 ;  /* 0x4ca0000006047fae */ /* 0x0003e80009121844 */
[----:B------:R-:W2:Y:S01]  /*64590*/  LDL.LU R13, [R1+0x1fac] ;  /* 0x001fac00010d7983 */ /* 0x000ea20000300800 */
[----:B-1----:R-:W-:-:S03]  /*645a0*/  IMAD.MOV.U32 R6, RZ, RZ, R9 ;  /* 0x000000ffff067224 */ /* 0x002fc600078e0009 */
[----:B------:R-:W2:Y:S01]  /*645b0*/  LDL.LU R9, [R1+0x1fb4] ;  /* 0x001fb40001097983 */ /* 0x000ea20000300800 */
[----:B------:R-:W-:-:S03]  /*645c0*/  IMAD.MOV.U32 R7, RZ, RZ, R10 ;  /* 0x000000ffff077224 */ /* 0x000fc600078e000a */
[----:B------:R-:W2:Y:S04]  /*645d0*/  LDL.LU R12, [R1+0x1f1c] ;  /* 0x001f1c00010c7983 */ /* 0x000ea80000300800 */
[----:B------:R-:W2:Y:S01]  /*645e0*/  LDL.LU R10, [R1+0x1f20] ;  /* 0x001f2000010a7983 */ /* 0x000ea20000300800 */
        /* <DEDUP_REMOVED lines=9> */
[----:B----4-:R-:W-:-:S04]  /*64680*/  IADD3 R18, P3, R18, R24, RZ ;  /* 0x0000001812127210 */ /* 0x010fc80007f7e0ff */
[----:B------:R-:W-:Y:S01]  /*64690*/  IADD3.X R19, R19, R0, RZ, P3, !PT ;  /* 0x0000000013137210 */ /* 0x000fe20001ffe4ff */
[----:B-1----:R-:W-:Y:S01]  /*646a0*/  IMAD.MOV.U32 R6, RZ, RZ, R18 ;  /* 0x000000ffff067224 */ /* 0x002fe200078e0012 */
[----:B---3--:R-:W-:-:S03]  /*646b0*/  IADD3 R11, P4, R11, R24, RZ ;  /* 0x000000180b0b7210 */ /* 0x008fc60007f9e0ff */
[----:B------:R-:W-:Y:S02]  /*646c0*/  IMAD.MOV.U32 R7, RZ, RZ, R19 ;  /* 0x000000ffff077224 */ /* 0x000fe400078e0013 */
[----:B--2---:R-:W-:-:S03]  /*646d0*/  IMAD.X R14, R14, 0x1, R0, P4 ;  /* 0x000000010e0e7824 */ /* 0x004fc600020e0600 */
[----:B------:R1:W-:Y:S04]  /*646e0*/  LDGSTS.E [R4+0x4da00], [R6.64], P1 ;  /* 0x4da0000006047fae */ /* 0x0003e80008921844 */
[----:B------:R-:W-:Y:S04]  /*646f0*/  STL [R1+0x1ee0], R18 ;  /* 0x001ee01201007387 */ /* 0x000fe80000100800 */
[----:B------:R-:W-:Y:S01]  /*64700*/  STL [R1+0x1edc], R19 ;  /* 0x001edc1301007387 */ /* 0x000fe20000100800 */
[----:B-1----:R-:W-:Y:S02]  /*64710*/  IMAD.MOV.U32 R6, RZ, RZ, R11 ;  /* 0x000000ffff067224 */ /* 0x002fe400078e000b */
[----:B------:R-:W-:Y:S01]  /*64720*/  IMAD.MOV.U32 R7, RZ, RZ, R14 ;  /* 0x000000ffff077224 */ /* 0x000fe200078e000e */
[----:B------:R-:W-:Y:S04]  /*64730*/  STL [R1+0x1fbc], R11 ;  /* 0x001fbc0b01007387 */ /* 0x000fe80000100800 */
[----:B------:R1:W-:Y:S04]  /*64740*/  LDGSTS.E [R4+0x4e800], [R6.64], P2 ;  /* 0x4e80000006047fae */ /* 0x0003e80009121844 */
[----:B------:R2:W-:Y:S04]  /*64750*/  STL [R1+0x1fb0], R14 ;  /* 0x001fb00e01007387 */ /* 0x0005e80000100800 */
[----:B--2---:R-:W2:Y:S04]  /*64760*/  LDL.LU R14, [R1+0x1fa0] ;  /* 0x001fa000010e7983 */ /* 0x004ea80000300800 */
[----:B------:R-:W3:Y:S01]  /*64770*/  LDL.LU R11, [R1+0x1fa8] ;  /* 0x001fa800010b7983 */ /* 0x000ee20000300800 */
[----:B------:R-:W-:-:S04]  /*64780*/  IADD3 R8, P3, R8, R24, RZ ;  /* 0x0000001808087210 */ /* 0x000fc80007f7e0ff */
[----:B-1----:R-:W-:Y:S01]  /*64790*/  MOV R6, R8 ;  /* 0x0000000800067202 */ /* 0x002fe20000000f00 */
[----:B------:R-:W-:-:S04]  /*647a0*/  IMAD.X R16, R16, 0x1, R0, P3 ;  /* 0x0000000110107824 */ /* 0x000fc800018e0600 */
[----:B------:R-:W-:-:S05]  /*647b0*/  IMAD.MOV.U32 R7, RZ, RZ, R16 ;  /* 0x000000ffff077224 */ /* 0x000fca00078e0010 */
[----:B------:R1:W-:Y:S04]  /*647c0*/  LDGSTS.E [R4+0x4ea00], [R6.64], P2 ;  /* 0x4ea0000006047fae */ /* 0x0003e80009121844 */
[----:B------:R4:W-:Y:S01]  /*647d0*/  STL [R1+0x1f00], R8 ;  /* 0x001f000801007387 */ /* 0x0009e20000100800 */
[----:B------:R-:W-:-:S03]  /*647e0*/  IADD3 R9, P2, R9, R24, RZ ;  /* 0x0000001809097210 */ /* 0x000fc60007f5e0ff */
[----:B------:R1:W-:Y:S02]  /*647f0*/  STL [R1+0x1efc], R16 ;  /* 0x001efc1001007387 */ /* 0x0003e40000100800 */
[----:B------:R-:W-:Y:S02]  /*64800*/  IMAD.X R13, R13, 0x1, R0, P2 ;  /* 0x000000010d0d7824 */ /* 0x000fe400010e0600 */
[----:B----4-:R-:W4:Y:S01]  /*64810*/  LDL.LU R8, [R1+0x1d48] ;  /* 0x001d480001087983 */ /* 0x010f220000300800 */
[----:B------:R-:W-:-:S03]  /*64820*/  IADD3 R10, P3, R10, R24, RZ ;  /* 0x000000180a0a7210 */ /* 0x000fc60007f7e0ff */
[----:B-1----:R-:W4:Y:S01]  /*64830*/  LDL.LU R16, [R1+0x1fa4] ;  /* 0x001fa40001107983 */ /* 0x002f220000300800 */
[----:B------:R-:W-:-:S03]  /*64840*/  IMAD.MOV.U32 R6, RZ, RZ, R9 ;  /* 0x000000ffff067224 */ /* 0x000fc600078e0009 */
[----:B------:R1:W-:Y:S04]  /*64850*/  STL [R1+0x1fb4], R9 ;  /* 0x001fb40901007387 */ /* 0x0003e80000100800 */
[----:B------:R-:W-:Y:S04]  /*64860*/  STL [R1+0x1fac], R13 ;  /* 0x001fac0d01007387 */ /* 0x000fe80000100800 */
[----:B------:R-:W-:Y:S04]  /*64870*/  STL [R1+0x1f20], R10 ;  /* 0x001f200a01007387 */ /* 0x000fe80000100800 */
[----:B-1----:R-:W4:Y:S01]  /*64880*/  LDL.LU R9, [R1+0x1d44] ;  /* 0x001d440001097983 */ /* 0x002f220000300800 */
[----:B------:R-:W-:-:S04]  /*64890*/  ISETP.GT.AND P1, PT, R3, 0x3e, PT ;  /* 0x0000003e0300780c */ /* 0x000fc80003f24270 */
[----:B------:R-:W-:-:S04]  /*648a0*/  SEL R5, RZ, 0x4, !P1 ;  /* 0x00000004ff057807 */ /* 0x000fc80004800000 */
[----:B------:R-:W-:-:S04]  /*648b0*/  SEL R5, R5, RZ, !P0 ;  /* 0x000000ff05057207 */ /* 0x000fc80004000000 */
[----:B------:R-:W-:Y:S01]  /*648c0*/  ISETP.NE.U32.AND P1, PT, R5, RZ, PT ;  /* 0x000000ff0500720c */ /* 0x000fe20003f25070 */
[----:B------:R-:W-:Y:S02]  /*648d0*/  IMAD.MOV.U32 R7, RZ, RZ, R13 ;  /* 0x000000ffff077224 */ /* 0x000fe400078e000d */
[----:B------:R-:W-:Y:S02]  /*648e0*/  IMAD.X R12, R12, 0x1, R0, P3 ;  /* 0x000000010c0c7824 */ /* 0x000fe400018e0600 */
[----:B------:R-:W-:Y:S02]  /*648f0*/  IMAD.MOV.U32 R244, RZ, RZ, R33 ;  /* 0x000000fffff47224 */ /* 0x000fe400078e0021 */
[----:B------:R-:W-:Y:S02]  /*64900*/  IMAD.MOV.U32 R245, RZ, RZ, R32 ;  /* 0x000000fffff57224 */ /* 0x000fe400078e0020 */
[----:B------:R-:W-:Y:S02]  /*64910*/  IMAD.MOV.U32 R246, RZ, RZ, R29 ;  /* 0x000000fffff67224 */ /* 0x000fe400078e001d */
[----:B------:R-:W-:-:S02]  /*64920*/  IMAD.MOV.U32 R247, RZ, RZ, R28 ;  /* 0x000000fffff77224 */ /* 0x000fc400078e001c */
[----:B------:R1:W-:Y:S02]  /*64930*/  LDGSTS.E [R4+0x4f800], [R6.64], P1 ;  /* 0x4f80000006047fae */ /* 0x0003e40008921844 */
[----:B-1----:R-:W-:Y:S02]  /*64940*/  IMAD.MOV.U32 R6, RZ, RZ, R10 ;  /* 0x000000ffff067224 */ /* 0x002fe400078e000a */
[----:B------:R-:W-:-:S05]  /*64950*/  IMAD.MOV.U32 R7, RZ, RZ, R12 ;  /* 0x000000ffff077224 */ /* 0x000fca00078e000c */
[----:B------:R1:W-:Y:S02]  /*64960*/  LDGSTS.E [R4+0x4fa00], [R6.64], P1 ;  /* 0x4fa0000006047fae */ /* 0x0003e40008921844 */
[----:B-1----:R-:W-:Y:S01]  /*64970*/  HMMA.1688.F32.TF32 R4, R232, R42, R244 ;  /* 0x0000002ae804723c */ /* 0x002fe200000810f4 */
[----:B------:R-:W-:Y:S01]  /*64980*/  IMAD.MOV.U32 R250, RZ, RZ, R20 ;  /* 0x000000fffffa7224 */ /* 0x000fe200078e0014 */
[----:B------:R1:W-:Y:S01]  /*64990*/  STL [R1+0x1f1c], R12 ;  /* 0x001f1c0c01007387 */ /* 0x0003e20000100800 */
[----:B------:R-:W-:Y:S01]  /*649a0*/  IMAD.MOV.U32 R251, RZ, RZ, R17 ;  /* 0x000000fffffb7224 */ /* 0x000fe200078e0011 */
[----:B------:R-:W-:Y:S01]  /*649b0*/  ISETP.GT.AND P1, PT, R3, 0x3, PT ;  /* 0x000000030300780c */ /* 0x000fe20003f24270 */
[----:B------:R-:W-:Y:S01]  /*649c0*/  IMAD.MOV.U32 R249, RZ, RZ, R21 ;  /* 0x000000fffff97224 */ /* 0x000fe200078e0015 */
[----:B------:R-:W4:Y:S04]  /*649d0*/  LDL.LU R20, [R1+0x1d68] ;  /* 0x001d680001147983 */ /* 0x000f280000300800 */
[----:B------:R-:W4:Y:S04]  /*649e0*/  LDL.LU R17, [R1+0x1f98] ;  /* 0x001f980001117983 */ /* 0x000f280000300800 */
[----:B------:R-:W4:Y:S04]  /*649f0*/  LDL.LU R21, [R1+0x1d64] ;  /* 0x001d640001157983 */ /* 0x000f280000300800 */
[----:B-1----:R-:W4:Y:S01]  /*64a00*/  LDL.LU R12, [R1+0x1f9c] ;  /* 0x001f9c00010c7983 */ /* 0x002f220000300800 */
[----:B------:R-:W-:-:S04]  /*64a10*/  IMAD.MOV.U32 R248, RZ, RZ, R25 ;  /* 0x000000fffff87224 */ /* 0x000fc800078e0019 */
[----:B------:R1:W-:Y:S04]  /*64a20*/  STL.64 [R1+0xc30], R4 ;  /* 0x000c300401007387 */ /* 0x0003e80000100a00 */
[----:B------:R1:W-:Y:S01]  /*64a30*/  STL.64 [R1+0xc38], R6 ;  /* 0x000c380601007387 */ /* 0x0003e20000100a00 */
[----:B------:R-:W-:-:S03]  /*64a40*/  ISETP.GT.AND P2, PT, R3, 0x7, PT ;  /* 0x000000070300780c */ /* 0x000fc60003f44270 */
[----:B------:R-:W4:Y:S01]  /*64a50*/  LDL.LU R10, [R1+0x1d88] ;  /* 0x001d8800010a7983 */ /* 0x000f220000300800 */
[----:B-1----:R-:W-:-:S03]  /*64a60*/  SEL R4, RZ, 0x4, !P1 ;  /* 0x00000004ff047807 */ /* 0x002fc60004800000 */
[----:B------:R-:W4:Y:S01]  /*64a70*/  LDL.LU R13, [R1+0x1f90] ;  /* 0x001f9000010d7983 */ /* 0x000f220000300800 */
[----:B------:R-:W-:-:S04]  /*64a80*/  SEL R4, R4, RZ, !P0 ;  /* 0x000000ff04047207 */ /* 0x000fc80004000000 */
[----:B------:R-:W-:Y:S02]  /*64a90*/  ISETP.NE.U32.AND P1, PT, R4, RZ, PT ;  /* 0x000000ff0400720c */ /* 0x000fe40003f25070 */
[----:B------:R-:W-:Y:S01]  /*64aa0*/  HMMA.1688.F32.TF32 R4, R232, R46, R248 ;  /* 0x0000002ee804723c */ /* 0x000fe200000810f8 */
[----:B------:R-:W-:Y:S11]  /*64ab0*/  LOP3.LUT R15, R15, 0x60, RZ, 0x3c, !PT ;  /* 0x000000600f0f7812 */ /* 0x000ff600078e3cff */
[----:B------:R-:W-:Y:S11]  /*64ac0*/  @!UPT UIADD3 URZ, URZ, URZ, URZ ;  /* 0x0000003f3f3ff290 */ /* 0x000ff6000fffe03f */
[----:B------:R1:W-:Y:S04]  /*64ad0*/  STL.64 [R1+0xc20], R4 ;  /* 0x000c200401007387 */ /* 0x0003e80000100a00 */
[----:B------:R2:W-:Y:S01]  /*64ae0*/  STL.64 [R1+0xc28], R6 ;  /* 0x000c280601007387 */ /* 0x0005e20000100a00 */
[----:B-1----:R-:W-:-:S04]  /*64af0*/  SEL R5, RZ, 0x4, !P2 ;  /* 0x00000004ff057807 */ /* 0x002fc80005000000 */
[----:B------:R-:W-:-:S04]  /*64b00*/  SEL R5, R5, RZ, !P0 ;  /* 0x000000ff05057207 */ /* 0x000fc80004000000 */
[----:B------:R-:W-:Y:S01]  /*64b10*/  ISETP.NE.U32.AND P2, PT, R5, RZ, PT ;  /* 0x000000ff0500720c */ /* 0x000fe20003f45070 */
[----:B------:R-:W-:Y:S01]  /*64b20*/  IMAD R4, R175, 0x10000, R15 ;  /* 0x00010000af047824 */ /* 0x000fe200078e020f */
[----:B---3--:R-:W-:-:S05]  /*64b30*/  IADD3 R11, P3, R11, R24, RZ ;  /* 0x000000180b0b7210 */ /* 0x008fca0007f7e0ff */
[----:B--2---:R-:W-:Y:S01]  /*64b40*/  IMAD.X R14, R14, 0x1, R0, P3 ;  /* 0x000000010e0e7824 */ /* 0x004fe200018e0600 */
[----:B------:R-:W-:Y:S01]  /*64b50*/  ISETP.GT.AND P3, PT, R3, 0xb, PT ;  /* 0x0000000b0300780c */ /* 0x000fe20003f64270 */
[----:B------:R1:W-:Y:S01]  /*64b60*/  STL [R1+0x1fa8], R11 ;  /* 0x001fa80b01007387 */ /* 0x0003e20000100800 */
[----:B------:R-:W-:Y:S02]  /*64b70*/  IMAD.MOV.U32 R6, RZ, RZ, R11 ;  /* 0x000000ffff067224 */ /* 0x000fe400078e000b */
[----:B------:R-:W-:Y:S01]  /*64b80*/  SEL R5, RZ, 0x4, !P3 ;  /* 0x00000004ff057807 */ /* 0x000fe20005800000 */
[----:B------:R-:W-:Y:S01]  /*64b90*/  STL [R1+0x1fa0], R14 ;  /* 0x001fa00e01007387 */ /* 0x000fe20000100800 */
[----:B------:R-:W-:-:S03]  /*64ba0*/  IMAD.MOV.U32 R7, RZ, RZ, R14 ;  /* 0x000000ffff077224 */ /* 0x000fc600078e000e */
[----:B-1----:R-:W2:Y:S04]  /*64bb0*/  LDL.LU R11, [R1+0x1d84] ;  /* 0x001d8400010b7983 */ /* 0x002ea80000300800 */
[----:B------:R1:W-:Y:S01]  /*64bc0*/  LDGSTS.E [R4+0x40c00], [R6.64], P1 ;  /* 0x40c0000006047fae */ /* 0x0003e20008921844 */
[-C--:B----4-:R-:W-:Y:S02]  /*64bd0*/  IADD3 R8, P3, R8, R24.reuse, RZ ;  /* 0x0000001808087210 */ /* 0x090fe40007f7e0ff */
[----:B------:R-:W-:-:S03]  /*64be0*/  IADD3 R16, P4, R16, R24, RZ ;  /* 0x0000001810107210 */ /* 0x000fc60007f9e0ff */
[----:B------:R-:W-:Y:S01]  /*64bf0*/  STL [R1+0x1d48], R8 ;  /* 0x001d480801007387 */ /* 0x000fe20000100800 */
[----:B-1----:R-:W-:Y:S02]  /*64c00*/  IMAD.MOV.U32 R6, RZ, RZ, R8 ;  /* 0x000000ffff067224 */ /* 0x002fe400078e0008 */
[----:B------:R-:W-:-:S05]  /*64c10*/  IMAD.X R9, R9, 0x1, R0, P3 ;  /* 0x0000000109097824 */ /* 0x000fca00018e0600 */
[----:B------:R1:W-:Y:S01]  /*64c20*/  STL [R1+0x1d44], R9 ;  /* 0x001d440901007387 */ /* 0x0003e20000100800 */
[----:B------:R-:W-:-:S03]  /*64c30*/  MOV R7, R9 ;  /* 0x0000000900077202 */ /* 0x000fc60000000f00 */
[----:B------:R-:W-:Y:S04]  /*64c40*/  STL [R1+0x1fa4], R16 ;  /* 0x001fa41001007387 */ /* 0x000fe80000100800 */
[----:B------:R3:W-:Y:S04]  /*64c50*/  LDGSTS.E [R4+0x40e00], [R6.64], P1 ;  /* 0x40e0000006047fae */ /* 0x0007e80008921844 */
[----:B-1----:R-:W4:Y:S01]  /*64c60*/  LDL.LU.64 R8, [R1+0x1d30] ;  /* 0x001d300001087983 */ /* 0x002f220000300a00 */
[----:B------:R-:W-:Y:S01]  /*64c70*/  SEL R5, R5, RZ, !P0 ;  /* 0x000000ff05057207 */ /* 0x000fe20004000000 */
[----:B---3--:R-:W-:-:S03]  /*64c80*/  IMAD.MOV.U32 R6, RZ, RZ, R16 ;  /* 0x000000ffff067224 */ /* 0x008fc600078e0010 */
[----:B------:R-:W-:Y:S01]  /*64c90*/  ISETP.NE.U32.AND P3, PT, R5, RZ, PT ;  /* 0x000000ff0500720c */ /* 0x000fe20003f65070 */
[----:B------:R-:W-:-:S04]  /*64ca0*/  IMAD.MOV.U32 R250, RZ, RZ, c[0x0][0x18c] ;  /* 0x00006300fffa7624 */ /* 0x000fc800078e00ff */
[----:B------:R-:W-:-:S04]  /*64cb0*/  IMAD.SHL.U32 R250, R250, 0x40, RZ ;  /* 0x00000040fafa7824 */ /* 0x000fc800078e00ff */
[----:B------:R-:W-:Y:S01]  /*64cc0*/  IMAD.SHL.U32 R250, R250, 0x4, RZ ;  /* 0x00000004fafa7824 */ /* 0x000fe200078e00ff */
[----:B------:R-:W-:Y:S01]  /*64cd0*/  IADD3 R20, P5, R20, R24, RZ ;  /* 0x0000001814147210 */ /* 0x000fe20007fbe0ff */
[----:B------:R-:W-:-:S04]  /*64ce0*/  IMAD.X R17, R17, 0x1, R0, P4 ;  /* 0x0000000111117824 */ /* 0x000fc800020e0600 */
[----:B------:R-:W-:Y:S01]  /*64cf0*/  STL [R1+0x1d68], R20 ;  /* 0x001d681401007387 */ /* 0x000fe20000100800 */
[----:B------:R-:W-:-:S03]  /*64d00*/  IMAD.X R21, R21, 0x1, R0, P5 ;  /* 0x0000000115157824 */ /* 0x000fc600028e0600 */
[----:B------:R1:W-:Y:S01]  /*64d10*/  STL [R1+0x1f98], R17 ;  /* 0x001f981101007387 */ /* 0x0003e20000100800 */
[----:B------:R-:W-:Y:S01]  /*64d20*/  IMAD.MOV.U32 R7, RZ, RZ, R17 ;  /* 0x000000ffff077224 */ /* 0x000fe200078e0011 */
[-C--:B------:R-:W-:Y:S02]  /*64d30*/  IADD3 R12, P1, R12, R24.reuse, RZ ;  /* 0x000000180c0c7210 */ /* 0x080fe40007f3e0ff */
[----:B------:R-:W3:Y:S04]  /*64d40*/  LDL.LU.64 R14, [R1+0x1d28] ;  /* 0x001d2800010e7983 */ /* 0x000ee80000300a00 */
[----:B------:R1:W-:Y:S04]  /*64d50*/  LDGSTS.E [R4+0x41c00], [R6.64], P2 ;  /* 0x41c0000006047fae */ /* 0x0003e80009121844 */
[----:B-1----:R-:W3:Y:S01]  /*64d60*/  LDL.LU.64 R16, [R1+0x1d20] ;  /* 0x001d200001107983 */ /* 0x002ee20000300a00 */
[----:B------:R-:W-:-:S03]  /*64d70*/  IADD3 R10, P4, R10, R24, RZ ;  /* 0x000000180a0a7210 */ /* 0x000fc60007f9e0ff */
[----:B------:R-:W-:Y:S04]  /*64d80*/  STL [R1+0x1f9c], R12 ;  /* 0x001f9c0c01007387 */ /* 0x000fe80000100800 */
[----:B------:R1:W-:Y:S01]  /*64d90*/  STL [R1+0x1d64], R21 ;  /* 0x001d641501007387 */ /* 0x0003e20000100800 */
[----:B------:R-:W-:Y:S02]  /*64da0*/  IMAD.X R13, R13, 0x1, R0, P1 ;  /* 0x000000010d0d7824 */ /* 0x000fe400008e0600 */
[----:B------:R-:W-:Y:S01]  /*64db0*/  IMAD.MOV.U32 R6, RZ, RZ, R20 ;  /* 0x000000ffff067224 */ /* 0x000fe200078e0014 */
[----:B------:R-:W3:Y:S01]  /*64dc0*/  LDL.LU.64 R18, [R1+0x1d18] ;  /* 0x001d180001127983 */ /* 0x000ee20000300a00 */
[----:B------:R-:W-:-:S03]  /*64dd0*/  IMAD.MOV.U32 R7, RZ, RZ, R21 ;  /* 0x000000ffff077224 */ /* 0x000fc600078e0015 */
[----:B------:R-:W-:Y:S04]  /*64de0*/  STL [R1+0x1d88], R10 ;  /* 0x001d880a01007387 */ /* 0x000fe80000100800 */
[----:B-1----:R-:W3:Y:S04]  /*64df0*/  LDL.LU.64 R20, [R1+0x1d10] ;  /* 0x001d100001147983 */ /* 0x002ee80000300a00 */
[----:B------:R-:W-:Y:S04]  /*64e00*/  STL [R1+0x1f90], R13 ;  /* 0x001f900d01007387 */ /* 0x000fe80000100800 */
[----:B------:R-:W3:Y:S04]  /*64e10*/  LDL.LU.64 R22, [R1+0x1d08] ;  /* 0x001d080001167983 */ /* 0x000ee80000300a00 */
[----:B------:R1:W-:Y:S04]  /*64e20*/  LDGSTS.E [R4+0x41e00], [R6.64], P2 ;  /* 0x41e0000006047fae */ /* 0x0003e80009121844 */
[----:B------:R-:W3:Y:S04]  /*64e30*/  LDL.LU.64 R24, [R1+0x1d00] ;  /* 0x001d000001187983 */ /* 0x000ee80000300a00 */
[----:B------:R-:W3:Y:S01]  /*64e40*/  LDL.LU.64 R26, [R1+0x1cf8] ;  /* 0x001cf800011a7983 */ /* 0x000ee20000300a00 */
[----:B-1----:R-:W-:-:S02]  /*64e50*/  IMAD.MOV.U32 R6, RZ, RZ, R12 ;  /* 0x000000ffff067224 */ /* 0x002fc400078e000c */
[----:B------:R-:W-:-:S05]  /*64e60*/  IMAD.MOV.U32 R7, RZ, RZ, R13 ;  /* 0x000000ffff077224 */ /* 0x000fca00078e000d */
[----:B------:R1:W-:Y:S02]  /*64e70*/  LDGSTS.E [R4+0x42c00], [R6.64], P3 ;  /* 0x42c0000006047fae */ /* 0x0003e40009921844 */
[----:B-1----:R-:W-:Y:S02]  /*64e80*/  IMAD.MOV.U32 R6, RZ, RZ, R10 ;  /* 0x000000ffff067224 */ /* 0x002fe400078e000a */
[----:B--2---:R-:W-:-:S04]  /*64e90*/  IMAD.X R11, R11, 0x1, R0, P4 ;  /* 0x000000010b0b7824 */ /* 0x004fc800020e0600 */
[----:B------:R-:W-:Y:S01]  /*64ea0*/  IMAD.MOV.U32 R7, RZ, RZ, R11 ;  /* 0x000000ffff077224 */ /* 0x000fe200078e000b */
[----:B------:R-:W-:Y:S04]  /*64eb0*/  STL [R1+0x1d84], R11 ;  /* 0x001d840b01007387 */ /* 0x000fe80000100800 */
[----:B------:R-:W2:Y:S04]  /*64ec0*/  LDL.LU.64 R28, [R1+0x1cf0] ;  /* 0x001cf000011c7983 */ /* 0x000ea80000300a00 */
[----:B------:R-:W2:Y:S04]  /*64ed0*/  LDL.LU.64 R30, [R1+0x1ce8] ;  /* 0x001ce800011e7983 */ /* 0x000ea80000300a00 */
[----:B------:R4:W-:Y:S04]  /*64ee0*/  LDGSTS.E [R4+0x42e00], [R6.64], P3 ;  /* 0x42e0000006047fae */ /* 0x0009e80009921844 */
[----:B------:R-:W2:Y:S04]  /*64ef0*/  LDL.LU.64 R32, [R1+0x1ce0] ;  /* 0x001ce00001207983 */ /* 0x000ea80000300a00 */
[----:B------:R-:W2:Y:S01]  /*64f00*/  LDL.LU.64 R34, [R1+0x1cd8] ;  /* 0x001cd80001227983 */ /* 0x000ea20000300a00 */
[----:B----4-:R-:W-:-:S05]  /*64f10*/  IADD3 R6, P2, R8, R250, RZ ;  /* 0x000000fa08067210 */ /* 0x010fca0007f5e0ff */
[----:B------:R1:W-:Y:S04]  /*64f20*/  STL [R1+0xa7c], R6 ;  /* 0x000a7c0601007387 */ /* 0x0003e80000100800 */
[----:B------:R-:W4:Y:S04]  /*64f30*/  LDL.LU.64 R36, [R1+0x1cd0] ;  /* 0x001cd00001247983 */ /* 0x000f280000300a00 */
[----:B------:R-:W4:Y:S04]  /*64f40*/  LDL.LU.64 R38, [R1+0x1cc8] ;  /* 0x001cc80001267983 */ /* 0x000f280000300a00 */
[----:B------:R-:W4:Y:S04]  /*64f50*/  LDL.LU.64 R40, [R1+0x1cc0] ;  /* 0x001cc00001287983 */ /* 0x000f280000300a00 */
[----:B------:R-:W4:Y:S04]  /*64f60*/  LDL.LU.64 R42, [R1+0x1cb8] ;  /* 0x001cb800012a7983 */ /* 0x000f280000300a00 */
[----:B------:R-:W4:Y:S04]  /*64f70*/  LDL.LU.64 R44, [R1+0x1cb0] ;  /* 0x001cb000012c7983 */ /* 0x000f280000300a00 */
[----:B------:R-:W4:Y:S04]  /*64f80*/  LDL.LU.64 R46, [R1+0x1ca8] ;  /* 0x001ca800012e7983 */ /* 0x000f280000300a00 */
[----:B-1----:R-:W4:Y:S01]  /*64f90*/  LDL.LU.64 R6, [R1+0x1ca0] ;  /* 0x001ca00001067983 */ /* 0x002f220000300a00 */
[----:B------:R-:W-:-:S03]  /*64fa0*/  IADD3.X R8, R9, R2, RZ, P2, !PT ;  /* 0x0000000209087210 */ /* 0x000fc600017fe4ff */
[----:B------:R-:W4:Y:S04]  /*64fb0*/  LDL.LU.64 R52, [R1+0x1c98] ;  /* 0x001c980001347983 */ /* 0x000f280000300a00 */
[----:B------:R-:W4:Y:S04]  /*64fc0*/  LDL.LU.64 R56, [R1+0x1c90] ;  /* 0x001c900001387983 */ /* 0x000f280000300a00 */
[----:B------:R-:W4:Y:S04]  /*64fd0*/  LDL.LU.64 R60, [R1+0x1c88] ;  /* 0x001c8800013c7983 */ /* 0x000f280000300a00 */
[----:B------:R-:W4:Y:S04]  /*64fe0*/  LDL.LU.64 R64, [R1+0x1c80] ;  /* 0x001c800001407983 */ /* 0x000f280000300a00 */
[----:B------:R-:W4:Y:S04]  /*64ff0*/  LDL.LU.64 R78, [R1+0x1c78] ;  /* 0x001c7800014e7983 */ /* 0x000f280000300a00 */
[----:B------:R-:W4:Y:S01]  /*65000*/  LDL.LU.64 R86, [R1+0x1c70] ;  /* 0x001c700001567983 */ /* 0x000f220000300a00 */
[----:B---3--:R-:W-:-:S03]  /*65010*/  IADD3 R10, P3, R14, R250, RZ ;  /* 0x000000fa0e0a7210 */ /* 0x008fc60007f7e0ff */
[----:B------:R-:W3:Y:S01]  /*65020*/  LDL.LU.64 R82, [R1+0x1c68] ;  /* 0x001c680001527983 */ /* 0x000ee20000300a00 */
[-C--:B------:R-:W-:Y:S01]  /*65030*/  IADD3 R12, P2, R16, R250.reuse, RZ ;  /* 0x000000fa100c7210 */ /* 0x080fe20007f5e0ff */
[--C-:B------:R-:W-:Y:S02]  /*65040*/  IMAD.X R9, R15, 0x1, R2.reuse, P3 ;  /* 0x000000010f097824 */ /* 0x100fe400018e0602 */
[----:B------:R-:W3:Y:S02]  /*65050*/  LDL.LU.64 R84, [R1+0x1c60] ;  /* 0x001c600001547983 */ /* 0x000ee40000300a00 */
[----:B------:R-:W-:Y:S02]  /*65060*/  IMAD.X R11, R17, 0x1, R2, P2 ;  /* 0x00000001110b7824 */ /* 0x000fe400010e0602 */
[----:B------:R-:W3:Y:S04]  /*65070*/  LDL.LU.64 R68, [R1+0x1c58] ;  /* 0x001c580001447983 */ /* 0x000ee80000300a00 */
[----:B------:R-:W3:Y:S01]  /*65080*/  LDL.LU.64 R70, [R1+0x1c50] ;  /* 0x001c500001467983 */ /* 0x000ee20000300a00 */
[----:B------:R-:W-:-:S03]  /*65090*/  IADD3 R14, P3, R18, R250, RZ ;  /* 0x000000fa120e7210 */ /* 0x000fc60007f7e0ff */
[----:B------:R-:W3:Y:S01]  /*650a0*/  LDL.LU.64 R74, [R1+0x1c48] ;  /* 0x001c4800014a7983 */ /* 0x000ee20000300a00 */
[-C--:B------:R-:W-:Y:S01]  /*650b0*/  IADD3 R16, P2, R20, R250.reuse, RZ ;  /* 0x000000fa14107210 */ /* 0x080fe20007f5e0ff */
[--C-:B------:R-:W-:Y:S02]  /*650c0*/  IMAD.X R13, R19, 0x1, R2.reuse, P3 ;  /* 0x00000001130d7824 */ /* 0x100fe400018e0602 */
[----:B------:R-:W3:Y:S02]  /*650d0*/  LDL.LU.64 R72, [R1+0x1c40] ;  /* 0x001c400001487983 */ /* 0x000ee40000300a00 */
[----:B------:R-:W-:Y:S01]  /*650e0*/  IMAD.X R15, R21, 0x1, R2, P2 ;  /* 0x00000001150f7824 */ /* 0x000fe200010e0602 */
[-C--:B------:R-:W-:Y:S02]  /*650f0*/  IADD3 R18, P3, R22, R250.reuse, RZ ;  /* 0x000000fa16127210 */ /* 0x080fe40007f7e0ff */
[----:B------:R-:W-:-:S05]  /*65100*/  IADD3 R20, P2, R24, R250, RZ ;  /* 0x000000fa18147210 */ /* 0x000fca0007f5e0ff */
[--C-:B------:R-:W-:Y:S02]  /*65110*/  IMAD.X R19, R25, 0x1, R2.reuse, P2 ;  /* 0x0000000119137824 */ /* 0x100fe400010e0602 */
[----:B------:R-:W-:Y:S01]  /*65120*/  IMAD.X R17, R23, 0x1, R2, P3 ;  /* 0x0000000117117824 */ /* 0x000fe200018e0602 */
[----:B------:R-:W-:-:S05]  /*65130*/  IADD3 R22, P3, R26, R250, RZ ;  /* 0x000000fa1a167210 */ /* 0x000fca0007f7e0ff */
[----:B------:R-:W-:Y:S01]  /*65140*/  IMAD.X R21, R27, 0x1, R2, P3 ;  /* 0x000000011b157824 */ /* 0x000fe200018e0602 */
[----:B--2---:R-:W-:-:S05]  /*65150*/  IADD3 R24, P2, R28, R250, RZ ;  /* 0x000000fa1c187210 */ /* 0x004fca0007f5e0ff */
[----:B------:R-:W-:Y:S01]  /*65160*/  IMAD.X R23, R29, 0x1, R2, P2 ;  /* 0x000000011d177824 */ /* 0x000fe200010e0602 */
[-C--:B------:R-:W-:Y:S02]  /*65170*/  IADD3 R26, P3, R30, R250.reuse, RZ ;  /* 0x000000fa1e1a7210 */ /* 0x080fe40007f7e0ff */
[----:B------:R-:W-:-:S05]  /*65180*/  IADD3 R28, P2, R32, R250, RZ ;  /* 0x000000fa201c7210 */ /* 0x000fca0007f5e0ff */
[--C-:B------:R-:W-:Y:S02]  /*65190*/  IMAD.X R27, R33, 0x1, R2.reuse, P2 ;  /* 0x00000001211b7824 */ /* 0x100fe400010e0602 */
[----:B------:R-:W-:Y:S01]  /*651a0*/  IMAD.X R25, R31, 0x1, R2, P3 ;  /* 0x000000011f197824 */ /* 0x000fe200018e0602 */
[----:B------:R-:W-:-:S05]  /*651b0*/  IADD3 R30, P3, R34, R250, RZ ;  /* 0x000000fa221e7210 */ /* 0x000fca0007f7e0ff */
[----:B------:R-:W-:Y:S01]  /*651c0*/  IMAD.X R29, R35, 0x1, R2, P3 ;  /* 0x00000001231d7824 */ /* 0x000fe200018e0602 */
[----:B----4-:R-:W-:-:S05]  /*651d0*/  IADD3 R32, P2, R36, R250, RZ ;  /* 0x000000fa24207210 */ /* 0x010fca0007f5e0ff */
[----:B------:R-:W-:Y:S01]  /*651e0*/  IMAD.X R31, R37, 0x1, R2, P2 ;  /* 0x00000001251f7824 */ /* 0x000fe200010e0602 */
[-C--:B------:R-:W-:Y:S02]  /*651f0*/  IADD3 R36, P2, R40, R250.reuse, RZ ;  /* 0x000000fa28247210 */ /* 0x080fe40007f5e0ff */
[----:B------:R-:W-:-:S03]  /*65200*/  IADD3 R34, P3, R38, R250, RZ ;  /* 0x000000fa26227210 */ /* 0x000fc60007f7e0ff */
[--C-:B------:R-:W-:Y:S01]  /*65210*/  IMAD.X R35, R41, 0x1, R2.reuse, P2 ;  /* 0x0000000129237824 */ /* 0x100fe200010e0602 */
[-C--:B------:R-:W-:Y:S01]  /*65220*/  IADD3 R40, P2, R44, R250.reuse, RZ ;  /* 0x000000fa2c287210 */ /* 0x080fe20007f5e0ff */
[----:B------:R-:W-:Y:S01]  /*65230*/  IMAD.X R33, R39, 0x1, R2, P3 ;  /* 0x0000000127217824 */ /* 0x000fe200018e0602 */
[----:B------:R-:W-:-:S03]  /*65240*/  IADD3 R38, P3, R42, R250, RZ ;  /* 0x000000fa2a267210 */ /* 0x000fc60007f7e0ff */
[----:B------:R-:W-:Y:S01]  /*65250*/  IMAD.X R39, R45, 0x1, R2, P2 ;  /* 0x000000012d277824 */ /* 0x000fe200010e0602 */
[----:B------:R-:W-:Y:S02]  /*65260*/  IADD3 R44, P2, R6, R250, RZ ;  /* 0x000000fa062c7210 */ /* 0x000fe40007f5e0ff */
[----:B------:R-:W-:-:S03]  /*65270*/  IADD3.X R37, R43, R2, RZ, P3, !PT ;  /* 0x000000022b257210 */ /* 0x000fc60001ffe4ff */
[----:B------:R-:W-:Y:S02]  /*65280*/  IMAD.X R43, R7, 0x1, R2, P2 ;  /* 0x00000001072b7824 */ /* 0x000fe400010e0602 */
[----:B------:R-:W2:Y:S04]  /*65290*/  LDL.LU.64 R6, [R1+0x19a0] ;  /* 0x0019a00001067983 */ /* 0x000ea80000300a00 */
[----:B------:R-:W4:Y:S04]  /*652a0*/  LDL.LU.64 R76, [R1+0x1948] ;  /* 0x00194800014c7983 */ /* 0x000f280000300a00 */
[----:B------:R-:W4:Y:S01]  /*652b0*/  LDL.LU.64 R80, [R1+0x1c38] ;  /* 0x001c380001507983 */ /* 0x000f220000300a00 */
[----:B------:R-:W-:-:S02]  /*652c0*/  IADD3 R42, P3, R46, R250, RZ ;  /* 0x000000fa2e2a7210 */ /* 0x000fc40007f7e0ff */
[----:B------:R-:W-:-:S03]  /*652d0*/  IADD3 R48, P2, R56, R250, RZ ;  /* 0x000000fa38307210 */ /* 0x000fc60007f5e0ff */
[--C-:B------:R-:W-:Y:S01]  /*652e0*/  IMAD.X R41, R47, 0x1, R2.reuse, P3 ;  /* 0x000000012f297824 */ /* 0x100fe200018e0602 */
[-C--:B------:R-:W-:Y:S01]  /*652f0*/  IADD3 R46, P3, R52, R250.reuse, RZ ;  /* 0x000000fa342e7210 */ /* 0x080fe20007f7e0ff */
[----:B------:R-:W-:Y:S01]  /*65300*/  IMAD.X R47, R57, 0x1, R2, P2 ;  /* 0x00000001392f7824 */ /* 0x000fe200010e0602 */
[----:B------:R-:W-:-:S03]  /*65310*/  IADD3 R56, P2, R64, R250, RZ ;  /* 0x000000fa40387210 */ /* 0x000fc60007f5e0ff */
[--C-:B------:R-:W-:Y:S01]  /*65320*/  IMAD.X R45, R53, 0x1, R2.reuse, P3 ;  /* 0x00000001352d7824 */ /* 0x100fe200018e0602 */
[----:B------:R-:W-:Y:S01]  /*65330*/  IADD3 R52, P3, R60, R250, RZ ;  /* 0x000000fa3c347210 */ /* 0x000fe20007f7e0ff */
[----:B------:R-:W-:Y:S01]  /*65340*/  IMAD.X R53, R65, 0x1, R2, P2 ;  /* 0x0000000141357824 */ /* 0x000fe200010e0602 */
[----:B------:R-:W-:-:S03]  /*65350*/  ISETP.GT.AND P1, PT, R3, 0xf, PT ;  /* 0x0000000f0300780c */ /* 0x000fc60003f24270 */
[--C-:B------:R-:W-:Y:S01]  /*65360*/  IMAD.X R49, R61, 0x1, R2.reuse, P3 ;  /* 0x000000013d317824 */ /* 0x100fe200018e0602 */
[-C--:B------:R-:W-:Y:S02]  /*65370*/  IADD3 R60, P3, R78, R250.reuse, RZ ;  /* 0x000000fa4e3c7210 */ /* 0x080fe40007f7e0ff */
[-C--:B------:R-:W-:Y:S02]  /*65380*/  IADD3 R64, P2, R86, R250.reuse, RZ ;  /* 0x000000fa56407210 */ /* 0x080fe40007f5e0ff */
[----:B------:R-:W-:Y:S01]  /*65390*/  SEL R5, RZ, 0x4, !P1 ;  /* 0x00000004ff057807 */ /* 0x000fe20004800000 */
[--C-:B------:R-:W-:Y:S01]  /*653a0*/  IMAD.X R57, R79, 0x1, R2.reuse, P3 ;  /* 0x000000014f397824 */ /* 0x100fe200018e0602 */
[-C--:B---3--:R-:W-:Y:S01]  /*653b0*/  IADD3 R236, P3, R82, R250.reuse, RZ ;  /* 0x000000fa52ec7210 */ /* 0x088fe20007f7e0ff */
[--C-:B------:R-:W-:Y:S01]  /*653c0*/  IMAD.X R61, R87, 0x1, R2.reuse, P2 ;  /* 0x00000001573d7824 */ /* 0x100fe200010e0602 */
[-C--:B------:R-:W-:Y:S01]  /*653d0*/  IADD3 R238, P2, R84, R250.reuse, RZ ;  /* 0x000000fa54ee7210 */ /* 0x080fe20007f5e0ff */
[----:B------:R-:W3:Y:S01]  /*653e0*/  LDL.LU.64 R78, [R1+0x19a8] ;  /* 0x0019a800014e7983 */ /* 0x000ee20000300a00 */
[----:B------:R-:W-:Y:S01]  /*653f0*/  SEL R5, R5, RZ, !P0 ;  /* 0x000000ff05057207 */ /* 0x000fe20004000000 */
[--C-:B------:R-:W-:Y:S01]  /*65400*/  IMAD.X R65, R83, 0x1, R2.reuse, P3 ;  /* 0x0000000153417824 */ /* 0x100fe200018e0602 */
[-C--:B------:R-:W-:Y:S01]  /*65410*/  IADD3 R252, P3, R68, R250.reuse, RZ ;  /* 0x000000fa44fc7210 */ /* 0x080fe20007f7e0ff */
[--C-:B------:R-:W-:Y:S01]  /*65420*/  IMAD.X R237, R85, 0x1, R2.reuse, P2 ;  /* 0x0000000155ed7824 */ /* 0x100fe200010e0602 */
[----:B------:R-:W-:Y:S01]  /*65430*/  ISETP.NE.U32.AND P1, PT, R5, RZ, PT ;  /* 0x000000ff0500720c */ /* 0x000fe20003f25070 */
[----:B------:R-:W3:Y:S01]  /*65440*/  LDL.LU.64 R82, [R1+0x1950] ;  /* 0x0019500001527983 */ /* 0x000ee20000300a00 */
[-C--:B------:R-:W-:Y:S01]  /*65450*/  IADD3 R5, P2, R70, R250.reuse, RZ ;  /* 0x000000fa46057210 */ /* 0x080fe20007f5e0ff */
[----:B------:R-:W-:Y:S01]  /*65460*/  IMAD.X R239, R69, 0x1, R2, P3 ;  /* 0x0000000145ef7824 */ /* 0x000fe200018e0602 */
[-C--:B------:R-:W-:Y:S01]  /*65470*/  IADD3 R85, P3, R74, R250.reuse, RZ ;  /* 0x000000fa4a557210 */ /* 0x080fe20007f7e0ff */
[----:B------:R-:W3:Y:S04]  /*65480*/  LDL.LU.64 R68, [R1+0x1c30] ;  /* 0x001c300001447983 */ /* 0x000ee80000300a00 */
[----:B------:R1:W-:Y:S01]  /*65490*/  STL [R1+0x824], R5 ;  /* 0x0008240501007387 */ /* 0x0003e20000100800 */
[----:B------:R-:W-:-:S03]  /*654a0*/  IADD3 R84, P4, R72, R250, RZ ;  /* 0x000000fa48547210 */ /* 0x000fc60007f9e0ff */
[----:B------:R-:W-:Y:S01]  /*654b0*/  STL [R1+0xa70], R85 ;  /* 0x000a705501007387 */ /* 0x000fe20000100800 */
[----:B-1----:R-:W-:-:S03]  /*654c0*/  IMAD.X R5, R71, 0x1, R2, P2 ;  /* 0x0000000147057824 */ /* 0x002fc600010e0602 */
[----:B------:R-:W3:Y:S04]  /*654d0*/  LDL.LU.64 R70, [R1+0x1a10] ;  /* 0x001a100001467983 */ /* 0x000ee80000300a00 */
[----:B------:R1:W-:Y:S04]  /*654e0*/  STL [R1+0x820], R5 ;  /* 0x0008200501007387 */ /* 0x0003e80000100800 */
[----:B------:R1:W-:Y:S02]  /*654f0*/  STL [R1+0xa78], R84 ;  /* 0x000a785401007387 */ /* 0x0003e40000100800 */
[----:B-1----:R-:W-:-:S02]  /*65500*/  IMAD.X R5, R75, 0x1, R2, P3 ;  /* 0x000000014b057824 */ /* 0x002fc400018e0602 */
[----:B------:R-:W3:Y:S04]  /*65510*/  LDL.LU.64 R84, [R1+0x1958] ;  /* 0x0019580001547983 */ /* 0x000ee80000300a00 */
[----:B------:R1:W-:Y:S02]  /*65520*/  STL [R1+0x828], R5 ;  /* 0x0008280501007387 */ /* 0x0003e40000100800 */
[----:B-1----:R-:W-:Y:S02]  /*65530*/  IADD3.X R5, R73, R2, RZ, P4, !PT ;  /* 0x0000000249057210 */ /* 0x002fe400027fe4ff */
[-C--:B--2---:R-:W-:Y:S02]  /*65540*/  IADD3 R176, P2, R6, R250.reuse, RZ ;  /* 0x000000fa06b07210 */ /* 0x084fe40007f5e0ff */
[----:B----4-:R-:W-:-:S03]  /*65550*/  IADD3 R179, P3, R76, R250, RZ ;  /* 0x000000fa4cb37210 */ /* 0x010fc60007f7e0ff */
[----:B------:R-:W-:Y:S04]  /*65560*/  STL [R1+0x2848], R176 ;  /* 0x002848b001007387 */ /* 0x000fe80000100800 */
[----:B------:R-:W2:Y:S01]  /*65570*/  LDL.LU.64 R74, [R1+0x1c28] ;  /* 0x001c2800014a7983 */ /* 0x000ea20000300a00 */
[----:B------:R-:W-:-:S03]  /*65580*/  IMAD.X R177, R7, 0x1, R2, P2 ;  /* 0x0000000107b17824 */ /* 0x000fc600010e0602 */
[----:B------:R1:W-:Y:S04]  /*65590*/  STL [R1+0xa74], R5 ;  /* 0x000a740501007387 */ /* 0x0003e80000100800 */
[----:B------:R-:W-:Y:S04]  /*655a0*/  STL [R1+0x284c], R179 ;  /* 0x00284cb301007387 */ /* 0x000fe80000100800 */
[----:B------:R-:W4:Y:S01]  /*655b0*/  LDL.LU.64 R72, [R1+0x1a28] ;  /* 0x001a280001487983 */ /* 0x000f220000300a00 */
[----:B-1----:R-:W-:-:S03]  /*655c0*/  IADD3 R5, P2, R80, R250, RZ ;  /* 0x000000fa50057210 */ /* 0x002fc60007f5e0ff */
[----:B------:R-:W-:Y:S01]  /*655d0*/  STL [R1+0x2850], R177 ;  /* 0x002850b101007387 */ /* 0x000fe20000100800 */
[----:B------:R-:W-:-:S03]  /*655e0*/  IMAD.X R178, R77, 0x1, R2, P3 ;  /* 0x000000014db27824 */ /* 0x000fc600018e0602 */
[----:B------:R-:W4:Y:S04]  /*655f0*/  LDL.LU.64 R6, [R1+0x1960] ;  /* 0x0019600001067983 */ /* 0x000f280000300a00 */
[----:B------:R1:W-:Y:S04]  /*65600*/  STL [R1+0xaa4], R5 ;  /* 0x000aa40501007387 */ /* 0x0003e80000100800 */
[----:B------:R-:W4:Y:S01]  /*65610*/  LDL.LU.64 R76, [R1+0x1c20] ;  /* 0x001c2000014c7983 */ /* 0x000f220000300a00 */
[----:B---3--:R-:W-:-:S03]  /*65620*/  IADD3 R114, P3, R78, R250, RZ ;  /* 0x000000fa4e727210 */ /* 0x008fc60007f7e0ff */
[----:B------:R-:W-:Y:S01]  /*65630*/  STL [R1+0x2854], R178 ;  /* 0x002854b201007387 */ /* 0x000fe20000100800 */
[--C-:B-1----:R-:W-:Y:S01]  /*65640*/  IMAD.X R5, R81, 0x1, R2.reuse, P2 ;  /* 0x0000000151057824 */ /* 0x102fe200010e0602 */
[----:B------:R-:W-:Y:S02]  /*65650*/  IADD3 R181, P2, R82, R250, RZ ;  /* 0x000000fa52b57210 */ /* 0x000fe40007f5e0ff */
[----:B------:R-:W-:Y:S01]  /*65660*/  STL [R1+0x2858], R114 ;  /* 0x0028587201007387 */ /* 0x000fe20000100800 */
[----:B------:R-:W-:-:S03]  /*65670*/  IMAD.X R113, R79, 0x1, R2, P3 ;  /* 0x000000014f717824 */ /* 0x000fc600018e0602 */
[----:B------:R-:W3:Y:S04]  /*65680*/  LDL.LU.64 R80, [R1+0x1a50] ;  /* 0x001a500001507983 */ /* 0x000ee80000300a00 */
[----:B------:R1:W-:Y:S01]  /*65690*/  STL [R1+0xaa0], R5 ;  /* 0x000aa00501007387 */ /* 0x0003e20000100800 */
[----:B------:R-:W-:-:S03]  /*656a0*/  IMAD.X R180, R83, 0x1, R2, P2 ;  /* 0x0000000153b47824 */ /* 0x000fc600010e0602 */
[----:B------:R-:W-:Y:S04]  /*656b0*/  STL [R1+0x285c], R181 ;  /* 0x00285cb501007387 */ /* 0x000fe80000100800 */
[----:B------:R-:W3:Y:S01]  /*656c0*/  LDL.LU.64 R78, [R1+0x1968] ;  /* 0x00196800014e7983 */ /* 0x000ee20000300a00 */
[----:B-1----:R-:W-:-:S03]  /*656d0*/  IADD3 R5, P3, R68, R250, RZ ;  /* 0x000000fa44057210 */ /* 0x002fc60007f7e0ff */
[----:B------:R-:W-:Y:S01]  /*656e0*/  STL [R1+0x2860], R113 ;  /* 0x0028607101007387 */ /* 0x000fe20000100800 */
[----:B------:R-:W-:-:S03]  /*656f0*/  IADD3 R116, P2, R70, R250, RZ ;  /* 0x000000fa46747210 */ /* 0x000fc60007f5e0ff */
[----:B------:R-:W3:Y:S04]  /*65700*/  LDL.LU.64 R82, [R1+0x1c18] ;  /* 0x001c180001527983 */ /* 0x000ee80000300a00 */
[----:B------:R1:W-:Y:S01]  /*65710*/  STL [R1+0xaac], R5 ;  /* 0x000aac0501007387 */ /* 0x0003e20000100800 */
[----:B------:R-:W-:-:S03]  /*65720*/  IMAD.X R115, R71, 0x1, R2, P2 ;  /* 0x0000000147737824 */ /* 0x000fc600010e0602 */
[----:B------:R2:W-:Y:S01]  /*65730*/  STL [R1+0x2864], R180 ;  /* 0x002864b401007387 */ /* 0x0005e20000100800 */
[--C-:B-1----:R-:W-:Y:S01]  /*65740*/  IMAD.X R5, R69, 0x1, R2.reuse, P3 ;  /* 0x0000000145057824 */ /* 0x102fe200018e0602 */
[----:B------:R-:W-:Y:S02]  /*65750*/  IADD3 R183, P3, R84, R250, RZ ;  /* 0x000000fa54b77210 */ /* 0x000fe40007f7e0ff */
[----:B------:R1:W-:Y:S04]  /*65760*/  STL [R1+0x2868], R116 ;  /* 0x0028687401007387 */ /* 0x0003e80000100800 */
[----:B------:R-:W3:Y:S01]  /*65770*/  LDL.LU.64 R68, [R1+0x1a68] ;  /* 0x001a680001447983 */ /* 0x000ee20000300a00 */
[----:B------:R-:W-:-:S03]  /*65780*/  IMAD.X R182, R85, 0x1, R2, P3 ;  /* 0x0000000155b67824 */ /* 0x000fc600018e0602 */
[----:B------:R-:W-:Y:S04]  /*65790*/  STL [R1+0xaa8], R5 ;  /* 0x000aa80501007387 */ /* 0x000fe80000100800 */
[----:B------:R-:W3:Y:S04]  /*657a0*/  LDL.LU.64 R70, [R1+0x1970] ;  /* 0x0019700001467983 */ /* 0x000ee80000300a00 */
[----:B------:R-:W-:Y:S01]  /*657b0*/  STL.64 [R1+0x2870], R182 ;  /* 0x002870b601007387 */ /* 0x000fe20000100a00 */
[----:B--2---:R-:W-:-:S05]  /*657c0*/  IADD3 R180, P2, R74, R250, RZ ;  /* 0x000000fa4ab47210 */ /* 0x004fca0007f5e0ff */
[----:B-1----:R-:W-:Y:S02]  /*657d0*/  IMAD.X R116, R75, 0x1, R2, P2 ;  /* 0x000000014b747824 */ /* 0x002fe400010e0602 */
[----:B------:R-:W2:Y:S01]  /*657e0*/  LDL.LU.64 R74, [R1+0x1c10] ;  /* 0x001c1000014a7983 */ /* 0x000ea20000300a00 */
[----:B----4-:R-:W-:-:S05]  /*657f0*/  IADD3 R118, P3, R72, R250, RZ ;  /* 0x000000fa48767210 */ /* 0x010fca0007f7e0ff */
[----:B------:R-:W-:Y:S02]  /*65800*/  IMAD.X R117, R73, 0x1, R2, P3 ;  /* 0x0000000149757824 */ /* 0x000fe400018e0602 */
[----:B------:R-:W4:Y:S01]  /*65810*/  LDL.LU.64 R72, [R1+0x1a70] ;  /* 0x001a700001487983 */ /* 0x000f220000300a00 */
[----:B------:R-:W-:-:S03]  /*65820*/  IADD3 R185, P2, R6, R250, RZ ;  /* 0x000000fa06b97210 */ /* 0x000fc60007f5e0ff */
[----:B------:R-:W-:Y:S01]  /*65830*/  STL.64 [R1+0x2878], R116 ;  /* 0x0028787401007387 */ /* 0x000fe20000100a00 */
[----:B------:R-:W-:Y:S01]  /*65840*/  IADD3 R181, P3, R76, R250, RZ ;  /* 0x000000fa4cb57210 */ /* 0x000fe20007f7e0ff */
[----:B------:R-:W-:-:S04]  /*65850*/  IMAD.X R184, R7, 0x1, R2, P2 ;  /* 0x0000000107b87824 */ /* 0x000fc800010e0602 */
[----:B------:R-:W-:Y:S04]  /*65860*/  STL.64 [R1+0x2880], R180 ;  /* 0x002880b401007387 */ /* 0x000fe80000100a00 */
[----:B------:R-:W4:Y:S01]  /*65870*/  LDL.LU.64 R6, [R1+0x1978] ;  /* 0x0019780001067983 */ /* 0x000f220000300a00 */
[----:B---3--:R-:W-:Y:S01]  /*65880*/  IADD3 R120, P2, R80, R250, RZ ;  /* 0x000000fa50787210 */ /* 0x008fe20007f5e0ff */
[--C-:B------:R-:W-:Y:S02]  /*65890*/  IMAD.X R113, R77, 0x1, R2.reuse, P3 ;  /* 0x000000014d717824 */ /* 0x100fe400018e0602 */
[----:B------:R-:W-:Y:S02]  /*658a0*/  STL.64 [R1+0x2888], R184 ;  /* 0x002888b801007387 */ /* 0x000fe40000100a00 */
[----:B------:R-:W-:-:S02]  /*658b0*/  IMAD.X R119, R81, 0x1, R2, P2 ;  /* 0x0000000151777824 */ /* 0x000fc400010e0602 */
[----:B------:R-:W3:Y:S01]  /*658c0*/  LDL.LU.64 R76, [R1+0x1c08] ;  /* 0x001c0800014c7983 */ /* 0x000ee20000300a00 */
[----:B------:R-:W-:-:S03]  /*658d0*/  IADD3 R187, P3, R78, R250, RZ ;  /* 0x000000fa4ebb7210 */ /* 0x000fc60007f7e0ff */
[----:B------:R-:W-:Y:S02]  /*658e0*/  STL.64 [R1+0x2890], R118 ;  /* 0x0028907601007387 */ /* 0x000fe40000100a00 */
[----:B------:R-:W-:Y:S02]  /*658f0*/  IMAD.X R186, R79, 0x1, R2, P3 ;  /* 0x000000014fba7824 */ /* 0x000fe400018e0602 */
[----:B------:R-:W3:Y:S01]  /*65900*/  LDL.LU.64 R78, [R1+0x1a78] ;  /* 0x001a7800014e7983 */ /* 0x000ee20000300a00 */
[----:B------:R-:W-:-:S03]  /*65910*/  IADD3 R178, P2, R82, R250, RZ ;  /* 0x000000fa52b27210 */ /* 0x000fc60007f5e0ff */
[----:B------:R-:W3:Y:S01]  /*65920*/  LDL.LU.64 R80, [R1+0x1980] ;  /* 0x0019800001507983 */ /* 0x000ee20000300a00 */
[----:B------:R-:W-:-:S03]  /*65930*/  IADD3.X R114, R83, R2, RZ, P2, !PT ;  /* 0x0000000253727210 */ /* 0x000fc600017fe4ff */
[----:B------:R-:W-:Y:S04]  /*65940*/  STL.64 [R1+0x2898], R186 ;  /* 0x002898ba01007387 */ /* 0x000fe80000100a00 */
[----:B------:R-:W3:Y:S04]  /*65950*/  LDL.LU.64 R82, [R1+0x1c00] ;  /* 0x001c000001527983 */ /* 0x000ee80000300a00 */
[----:B------:R1:W-:Y:S01]  /*65960*/  STL.64 [R1+0x28a0], R114 ;  /* 0x0028a07201007387 */ /* 0x0003e20000100a00 */
[----:B------:R-:W-:-:S05]  /*65970*/  IADD3 R122, P3, R68, R250, RZ ;  /* 0x000000fa447a7210 */ /* 0x000fca0007f7e0ff */
[----:B------:R-:W-:Y:S02]  /*65980*/  IMAD.X R121, R69, 0x1, R2, P3 ;  /* 0x0000000145797824 */ /* 0x000fe400018e0602 */
[----:B------:R-:W3:Y:S01]  /*65990*/  LDL.LU.64 R68, [R1+0x1a80] ;  /* 0x001a800001447983 */ /* 0x000ee20000300a00 */
[----:B------:R-:W-:-:S03]  /*659a0*/  IADD3 R189, P2, R70, R250, RZ ;  /* 0x000000fa46bd7210 */ /* 0x000fc60007f5e0ff */
[----:B------:R-:W3:Y:S02]  /*659b0*/  LDL.LU.64 R86, [R1+0x1988] ;  /* 0x0019880001567983 */ /* 0x000ee40000300a00 */
[----:B------:R-:W-:Y:S02]  /*659c0*/  IMAD.X R188, R71, 0x1, R2, P2 ;  /* 0x0000000147bc7824 */ /* 0x000fe400010e0602 */
[----:B------:R1:W-:Y:S01]  /*659d0*/  STL.64 [R1+0x28a8], R120 ;  /* 0x0028a87801007387 */ /* 0x0003e20000100a00 */
[----:B--2---:R-:W-:-:S05]  /*659e0*/  IADD3 R179, P3, R74, R250, RZ ;  /* 0x000000fa4ab37210 */ /* 0x004fca0007f7e0ff */
[----:B------:R-:W-:Y:S04]  /*659f0*/  STL.64 [R1+0x28b0], R178 ;  /* 0x0028b0b201007387 */ /* 0x000fe80000100a00 */
[----:B------:R-:W2:Y:S01]  /*65a00*/  LDL.LU.64 R88, [R1+0x1bf8] ;  /* 0x001bf80001587983 */ /* 0x000ea20000300a00 */
[----:B----4-:R-:W-:-:S03]  /*65a10*/  IADD3 R124, P2, R72, R250, RZ ;  /* 0x000000fa487c7210 */ /* 0x010fc60007f5e0ff */
[----:B------:R-:W4:Y:S01]  /*65a20*/  LDL.LU.64 R70, [R1+0x1a88] ;  /* 0x001a880001467983 */ /* 0x000f220000300a00 */
[----:B------:R-:W-:-:S03]  /*65a30*/  IMAD.X R177, R75, 0x1, R2, P3 ;  /* 0x000000014bb17824 */ /* 0x000fc600018e0602 */
[----:B------:R-:W-:Y:S01]  /*65a40*/  STL.64 [R1+0x28b8], R188 ;  /* 0x0028b8bc01007387 */ /* 0x000fe20000100a00 */
[----:B------:R-:W-:-:S03]  /*65a50*/  IMAD.X R123, R73, 0x1, R2, P2 ;  /* 0x00000001497b7824 */ /* 0x000fc600010e0602 */
[----:B------:R-:W4:Y:S04]  /*65a60*/  LDL.LU.64 R92, [R1+0x1990] ;  /* 0x00199000015c7983 */ /* 0x000f280000300a00 */
[----:B------:R-:W4:Y:S01]  /*65a70*/  LDL.LU.64 R72, [R1+0x1bf0] ;  /* 0x001bf00001487983 */ /* 0x000f220000300a00 */
[----:B------:R-:W-:-:S03]  /*65a80*/  IADD3 R191, P3, R6, R250, RZ ;  /* 0x000000fa06bf7210 */ /* 0x000fc60007f7e0ff */
[----:B------:R1:W-:Y:S02]  /*65a90*/  STL.64 [R1+0x28c0], R122 ;  /* 0x0028c07a01007387 */ /* 0x0003e40000100a00 */
[----:B------:R-:W-:Y:S02]  /*65aa0*/  IMAD.X R190, R7, 0x1, R2, P3 ;  /* 0x0000000107be7824 */ /* 0x000fe400018e0602 */
[----:B------:R-:W4:Y:S01]  /*65ab0*/  LDL.LU.64 R6, [R1+0x1a90] ;  /* 0x001a900001067983 */ /* 0x000f220000300a00 */
[----:B---3--:R-:W-:-:S03]  /*65ac0*/  IADD3 R240, P2, R76, R250, RZ ;  /* 0x000000fa4cf07210 */ /* 0x008fc60007f5e0ff */
[----:B------:R-:W3:Y:S02]  /*65ad0*/  LDL.LU.64 R74, [R1+0x1998] ;  /* 0x00199800014a7983 */ /* 0x000ee40000300a00 */
[----:B------:R-:W-:Y:S02]  /*65ae0*/  IMAD.X R176, R77, 0x1, R2, P2 ;  /* 0x000000014db07824 */ /* 0x000fe400010e0602 */
[----:B------:R1:W-:Y:S04]  /*65af0*/  STL.64 [R1+0x28c8], R190 ;  /* 0x0028c8be01007387 */ /* 0x0003e80000100a00 */
[----:B------:R-:W3:Y:S01]  /*65b00*/  LDL.LU.64 R76, [R1+0x1be8] ;  /* 0x001be800014c7983 */ /* 0x000ee20000300a00 */
[-C--:B------:R-:W-:Y:S02]  /*65b10*/  IADD3 R126, P3, R78, R250.reuse, RZ ;  /* 0x000000fa4e7e7210 */ /* 0x080fe40007f7e0ff */
[----:B------:R-:W-:-:S03]  /*65b20*/  IADD3 R193, P2, R80, R250, RZ ;  /* 0x000000fa50c17210 */ /* 0x000fc60007f5e0ff */
[--C-:B------:R-:W-:Y:S02]  /*65b30*/  IMAD.X R125, R79, 0x1, R2.reuse, P3 ;  /* 0x000000014f7d7824 */ /* 0x100fe400018e0602 */
[----:B------:R-:W3:Y:S01]  /*65b40*/  LDL.LU.64 R78, [R1+0x1be0] ;  /* 0x001be000014e7983 */ /* 0x000ee20000300a00 */
[----:B------:R-:W-:-:S03]  /*65b50*/  IMAD.X R192, R81, 0x1, R2, P2 ;  /* 0x0000000151c07824 */ /* 0x000fc600010e0602 */
[----:B------:R-:W3:Y:S01]  /*65b60*/  LDL.LU.64 R80, [R1+0x1bd8] ;  /* 0x001bd80001507983 */ /* 0x000ee20000300a00 */
[----:B------:R-:W-:-:S05]  /*65b70*/  IADD3 R242, P3, R82, R250, RZ ;  /* 0x000000fa52f27210 */ /* 0x000fca0007f7e0ff */
[----:B------:R-:W-:Y:S02]  /*65b80*/  IMAD.X R241, R83, 0x1, R2, P3 ;  /* 0x0000000153f17824 */ /* 0x000fe400018e0602 */
[----:B------:R-:W3:Y:S04]  /*65b90*/  LDL.LU.64 R82, [R1+0x1bd0] ;  /* 0x001bd00001527983 */ /* 0x000ee80000300a00 */
[----:B------:R-:W3:Y:S01]  /*65ba0*/  LDL.LU.64 R84, [R1+0x1bc8] ;  /* 0x001bc80001547983 */ /* 0x000ee20000300a00 */
[-C--:B------:R-:W-:Y:S02]  /*65bb0*/  IADD3 R128, P2, R68, R250.reuse, RZ ;  /* 0x000000fa44807210 */ /* 0x080fe40007f5e0ff */
[----:B------:R-:W-:-:S03]  /*65bc0*/  IADD3 R195, P3, R86, R250, RZ ;  /* 0x000000fa56c37210 */ /* 0x000fc60007f7e0ff */
[--C-:B------:R-:W-:Y:S02]  /*65bd0*/  IMAD.X R127, R69, 0x1, R2.reuse, P2 ;  /* 0x00000001457f7824 */ /* 0x100fe400010e0602 */
[----:B------:R-:W-:Y:S02]  /*65be0*/  IMAD.X R194, R87, 0x1, R2, P3 ;  /* 0x0000000157c27824 */ /* 0x000fe400018e0602 */
[----:B------:R-:W3:Y:S01]  /*65bf0*/  LDL.LU.64 R86, [R1+0x1bc0] ;  /* 0x001bc00001567983 */ /* 0x000ee20000300a00 */
[----:B--2---:R-:W-:-:S05]  /*65c00*/  IADD3 R68, P2, R88, R250, RZ ;  /* 0x000000fa58447210 */ /* 0x004fca0007f5e0ff */
[----:B------:R-:W-:Y:S02]  /*65c10*/  IMAD.X R243, R89, 0x1, R2, P2 ;  /* 0x0000000159f37824 */ /* 0x000fe400010e0602 */
[----:B------:R-:W2:Y:S04]  /*65c20*/  LDL.LU.64 R88, [R1+0x1bb8] ;  /* 0x001bb80001587983 */ /* 0x000ea80000300a00 */
[----:B------:R-:W2:Y:S01]  /*65c30*/  LDL.LU.64 R90, [R1+0x1bb0] ;  /* 0x001bb000015a7983 */ /* 0x000ea20000300a00 */
[----:B----4-:R-:W-:-:S05]  /*65c40*/  IADD3 R197, P2, R92, R250, RZ ;  /* 0x000000fa5cc57210 */ /* 0x010fca0007f5e0ff */
[----:B------:R-:W-:Y:S02]  /*65c50*/  IMAD.X R196, R93, 0x1, R2, P2 ;  /* 0x000000015dc47824 */ /* 0x000fe400010e0602 */
[----:B------:R-:W4:Y:S04]  /*65c60*/  LDL.LU.64 R92, [R1+0x1ba8] ;  /* 0x001ba800015c7983 */ /* 0x000f280000300a00 */
[----:B------:R-:W4:Y:S01]  /*65c70*/  LDL.LU.64 R94, [R1+0x1ba0] ;  /* 0x001ba000015e7983 */ /* 0x000f220000300a00 */
[----:B------:R-:W-:-:S05]  /*65c80*/  IADD3 R132, P2, R6, R250, RZ ;  /* 0x000000fa06847210 */ /* 0x000fca0007f5e0ff */
[----:B------:R-:W-:Y:S02]  /*65c90*/  IMAD.X R131, R7, 0x1, R2, P2 ;  /* 0x0000000107837824 */ /* 0x000fe400010e0602 */
[----:B------:R-:W4:Y:S01]  /*65ca0*/  LDL.LU.64 R6, [R1+0x1b98] ;  /* 0x001b980001067983 */ /* 0x000f220000300a00 */
[----:B------:R-:W-:-:S03]  /*65cb0*/  IADD3 R130, P3, R70, R250, RZ ;  /* 0x000000fa46827210 */ /* 0x000fc60007f7e0ff */
[----:B------:R-:W4:Y:S02]  /*65cc0*/  LDL.LU.64 R98, [R1+0x1b90] ;  /* 0x001b900001627983 */ /* 0x000f240000300a00 */
[----:B------:R-:W-:Y:S01]  /*65cd0*/  IMAD.X R129, R71, 0x1, R2, P3 ;  /* 0x0000000147817824 */ /* 0x000fe200018e0602 */
[-C--:B------:R-:W-:Y:S01]  /*65ce0*/  IADD3 R70, P3, R72, R250.reuse, RZ ;  /* 0x000000fa48467210 */ /* 0x080fe20007f7e0ff */
[----:B------:R-:W4:Y:S01]  /*65cf0*/  LDL.LU.64 R100, [R1+0x1b88] ;  /* 0x001b880001647983 */ /* 0x000f220000300a00 */
[----:B---3--:R-:W-:-:S03]  /*65d00*/  IADD3 R72, P2, R76, R250, RZ ;  /* 0x000000fa4c487210 */ /* 0x008fc60007f5e0ff */
[----:B------:R-:W3:Y:S01]  /*65d10*/  LDL.LU.64 R102, [R1+0x1b80] ;  /* 0x001b800001667983 */ /* 0x000ee20000300a00 */
[----:B------:R-:W-:Y:S01]  /*65d20*/  IADD3.X R69, R73, R2, RZ, P3, !PT ;  /* 0x0000000249457210 */ /* 0x000fe20001ffe4ff */
[----:B------:R-:W-:Y:S01]  /*65d30*/  IMAD.X R71, R77, 0x1, R2, P2 ;  /* 0x000000014d477824 */ /* 0x000fe200010e0602 */
[-C--:B------:R-:W-:Y:S01]  /*65d40*/  IADD3 R199, P3, R74, R250.reuse, RZ ;  /* 0x000000fa4ac77210 */ /* 0x080fe20007f7e0ff */
[----:B------:R-:W3:Y:S01]  /*65d50*/  LDL.LU.64 R104, [R1+0x1b78] ;  /* 0x001b780001687983 */ /* 0x000ee20000300a00 */
[----:B------:R-:W-:-:S03]  /*65d60*/  IADD3 R76, P2, R80, R250, RZ ;  /* 0x000000fa504c7210 */ /* 0x000fc60007f5e0ff */
[----:B------:R-:W3:Y:S01]  /*65d70*/  LDL.LU.64 R106, [R1+0x1b70] ;  /* 0x001b7000016a7983 */ /* 0x000ee20000300a00 */
[--C-:B------:R-:W-:Y:S01]  /*65d80*/  IMAD.X R198, R75, 0x1, R2.reuse, P3 ;  /* 0x000000014bc67824 */ /* 0x100fe200018e0602 */
[----:B------:R-:W-:Y:S02]  /*65d90*/  IADD3 R74, P3, R78, R250, RZ ;  /* 0x000000fa4e4a7210 */ /* 0x000fe40007f7e0ff */
[----:B------:R-:W3:Y:S01]  /*65da0*/  LDL.LU.64 R108, [R1+0x1b68] ;  /* 0x001b6800016c7983 */ /* 0x000ee20000300a00 */
[----:B------:R-:W-:-:S03]  /*65db0*/  IMAD.X R75, R81, 0x1, R2, P2 ;  /* 0x00000001514b7824 */ /* 0x000fc600010e0602 */
[----:B------:R-:W3:Y:S01]  /*65dc0*/  LDL.LU.64 R110, [R1+0x1b60] ;  /* 0x001b6000016e7983 */ /* 0x000ee20000300a00 */
[-C--:B------:R-:W-:Y:S01]  /*65dd0*/  IADD3 R80, P2, R84, R250.reuse, RZ ;  /* 0x000000fa54507210 */ /* 0x080fe20007f5e0ff */
[--C-:B------:R-:W-:Y:S02]  /*65de0*/  IMAD.X R73, R79, 0x1, R2.reuse, P3 ;  /* 0x000000014f497824 */ /* 0x100fe400018e0602 */
[----:B------:R-:W3:Y:S01]  /*65df0*/  LDL.LU.64 R134, [R1+0x1b58] ;  /* 0x001b580001867983 */ /* 0x000ee20000300a00 */
[----:B------:R-:W-:Y:S01]  /*65e00*/  IADD3 R78, P3, R82, R250, RZ ;  /* 0x000000fa524e7210 */ /* 0x000fe20007f7e0ff */
[--C-:B------:R-:W-:Y:S02]  /*65e10*/  IMAD.X R79, R85, 0x1, R2.reuse, P2 ;  /* 0x00000001554f7824 */ /* 0x100fe400010e0602 */
[----:B-1----:R-:W3:Y:S02]  /*65e20*/  LDL.LU.64 R114, [R1+0x1b50] ;  /* 0x001b500001727983 */ /* 0x002ee40000300a00 */
[----:B------:R-:W-:-:S02]  /*65e30*/  IMAD.X R77, R83, 0x1, R2, P3 ;  /* 0x00000001534d7824 */ /* 0x000fc400018e0602 */
[----:B------:R-:W3:Y:S04]  /*65e40*/  LDL.LU.64 R120, [R1+0x1b48] ;  /* 0x001b480001787983 */ /* 0x000ee80000300a00 */
[----:B------:R-:W3:Y:S01]  /*65e50*/  LDL.LU.64 R118, [R1+0x1b40] ;  /* 0x001b400001767983 */ /* 0x000ee20000300a00 */
[----:B------:R-:W-:-:S05]  /*65e60*/  IADD3 R82, P3, R86, R250, RZ ;  /* 0x000000fa56527210 */ /* 0x000fca0007f7e0ff */
[----:B------:R-:W-:Y:S01]  /*65e70*/  IMAD.X R81, R87, 0x1, R2, P3 ;  /* 0x0000000157517824 */ /* 0x000fe200018e0602 */
[----:B--2---:R-:W-:-:S05]  /*65e80*/  IADD3 R84, P2, R88, R250, RZ ;  /* 0x000000fa58547210 */ /* 0x004fca0007f5e0ff */
[----:B------:R-:W-:Y:S01]  /*65e90*/  IMAD.X R83, R89, 0x1, R2, P2 ;  /* 0x0000000159537824 */ /* 0x000fe200010e0602 */
[-C--:B------:R-:W-:Y:S02]  /*65ea0*/  IADD3 R86, P3, R90, R250.reuse, RZ ;  /* 0x000000fa5a567210 */ /* 0x080fe40007f7e0ff */
[----:B----4-:R-:W-:-:S05]  /*65eb0*/  IADD3 R88, P2, R92, R250, RZ ;  /* 0x000000fa5c587210 */ /* 0x010fca0007f5e0ff */
[--C-:B------:R-:W-:Y:S02]  /*65ec0*/  IMAD.X R87, R93, 0x1, R2.reuse, P2 ;  /* 0x000000015d577824 */ /* 0x100fe400010e0602 */
[----:B------:R-:W-:Y:S01]  /*65ed0*/  IMAD.X R85, R91, 0x1, R2, P3 ;  /* 0x000000015b557824 */ /* 0x000fe200018e0602 */
[----:B------:R-:W-:-:S05]  /*65ee0*/  IADD3 R92, P2, R6, R250, RZ ;  /* 0x000000fa065c7210 */ /* 0x000fca0007f5e0ff */
[----:B------:R-:W-:Y:S02]  /*65ef0*/  IMAD.X R91, R7, 0x1, R2, P2 ;  /* 0x00000001075b7824 */ /* 0x000fe400010e0602 */
[----:B------:R-:W2:Y:S01]  /*65f00*/  LDL.LU.64 R6, [R1+0x1b38] ;  /* 0x001b380001067983 */ /* 0x000ea20000300a00 */
[----:B------:R-:W-:-:S03]  /*65f10*/  IADD3 R90, P3, R94, R250, RZ ;  /* 0x000000fa5e5a7210 */ /* 0x000fc60007f7e0ff */
[----:B------:R-:W4:Y:S02]  /*65f20*/  LDL.LU.64 R142, [R1+0x1b30] ;  /* 0x001b3000018e7983 */ /* 0x000f240000300a00 */
[--C-:B------:R-:W-:Y:S01]  /*65f30*/  IMAD.X R89, R95, 0x1, R2.reuse, P3 ;  /* 0x000000015f597824 */ /* 0x100fe200018e0602 */
[-C--:B------:R-:W-:Y:S01]  /*65f40*/  IADD3 R94, P3, R98, R250.reuse, RZ ;  /* 0x000000fa625e7210 */ /* 0x080fe20007f7e0ff */
[----:B------:R-:W4:Y:S04]  /*65f50*/  LDL.LU.64 R144, [R1+0x1b28] ;  /* 0x001b280001907983 */ /* 0x000f280000300a00 */
[----:B------:R-:W-:Y:S01]  /*65f60*/  IMAD.X R93, R99, 0x1, R2, P3 ;  /* 0x00000001635d7824 */ /* 0x000fe200018e0602 */
[-C--:B---3--:R-:W-:Y:S01]  /*65f70*/  IADD3 R98, P3, R102, R250.reuse, RZ ;  /* 0x000000fa66627210 */ /* 0x088fe20007f7e0ff */
[----:B------:R-:W3:Y:S01]  /*65f80*/  LDL.LU.64 R146, [R1+0x1b20] ;  /* 0x001b200001927983 */ /* 0x000ee20000300a00 */
[----:B------:R-:W-:-:S03]  /*65f90*/  IADD3 R96, P2, R100, R250, RZ ;  /* 0x000000fa64607210 */ /* 0x000fc60007f5e0ff */
[--C-:B------:R-:W-:Y:S01]  /*65fa0*/  IMAD.X R97, R103, 0x1, R2.reuse, P3 ;  /* 0x0000000167617824 */ /* 0x100fe200018e0602 */
[----:B------:R-:W-:Y:S01]  /*65fb0*/  IADD3 R102, P3, R106, R250, RZ ;  /* 0x000000fa6a667210 */ /* 0x000fe20007f7e0ff */
[----:B------:R-:W3:Y:S01]  /*65fc0*/  LDL.LU.64 R116, [R1+0x1b18] ;  /* 0x001b180001747983 */ /* 0x000ee20000300a00 */
[----:B------:R-:W-:Y:S02]  /*65fd0*/  IADD3.X R95, R101, R2, RZ, P2, !PT ;  /* 0x00000002655f7210 */ /* 0x000fe400017fe4ff */
[-C--:B------:R-:W-:Y:S01]  /*65fe0*/  IADD3 R100, P2, R104, R250.reuse, RZ ;  /* 0x000000fa68647210 */ /* 0x080fe20007f5e0ff */
[--C-:B------:R-:W-:Y:S01]  /*65ff0*/  IMAD.X R101, R107, 0x1, R2.reuse, P3 ;  /* 0x000000016b657824 */ /* 0x100fe200018e0602 */
[-C--:B------:R-:W-:Y:S01]  /*66000*/  IADD3 R106, P3, R110, R250.reuse, RZ ;  /* 0x000000fa6e6a7210 */ /* 0x080fe20007f7e0ff */
[----:B------:R-:W3:Y:S02]  /*66010*/  LDL.LU.64 R150, [R1+0x1b10] ;  /* 0x001b100001967983 */ /* 0x000ee40000300a00 */
[--C-:B------:R-:W-:Y:S01]  /*66020*/  IMAD.X R99, R105, 0x1, R2.reuse, P2 ;  /* 0x0000000169637824 */ /* 0x100fe200010e0602 */
[-C--:B------:R-:W-:Y:S01]  /*66030*/  IADD3 R104, P2, R108, R250.reuse, RZ ;  /* 0x000000fa6c687210 */ /* 0x080fe20007f5e0ff */
[----:B------:R-:W3:Y:S01]  /*66040*/  LDL.LU.64 R152, [R1+0x1b08] ;  /* 0x001b080001987983 */ /* 0x000ee20000300a00 */
[----:B------:R-:W-:Y:S01]  /*66050*/  IMAD.X R105, R111, 0x1, R2, P3 ;  /* 0x000000016f697824 */ /* 0x000fe200018e0602 */
[----:B------:R-:W-:-:S02]  /*66060*/  IADD3 R110, P3, R114, R250, RZ ;  /* 0x000000fa726e7210 */ /* 0x000fc40007f7e0ff */
[----:B------:R-:W3:Y:S01]  /*66070*/  LDL.LU.64 R122, [R1+0x1b00] ;  /* 0x001b0000017a7983 */ /* 0x000ee20000300a00 */
[--C-:B------:R-:W-:Y:S02]  /*66080*/  IMAD.X R103, R109, 0x1, R2.reuse, P2 ;  /* 0x000000016d677824 */ /* 0x100fe400010e0602 */
[----:B------:R-:W-:Y:S01]  /*66090*/  IMAD.X R109, R115, 0x1, R2, P3 ;  /* 0x00000001736d7824 */ /* 0x000fe200018e0602 */
[----:B------:R-:W3:Y:S01]  /*660a0*/  LDL.LU.64 R156, [R1+0x1af8] ;  /* 0x001af800019c7983 */ /* 0x000ee20000300a00 */
[----:B------:R-:W-:-:S03]  /*660b0*/  IADD3 R108, P2, R134, R250, RZ ;  /* 0x000000fa866c7210 */ /* 0x000fc60007f5e0ff */
[----:B------:R-:W3:Y:S02]  /*660c0*/  LDL.LU.64 R114, [R1+0x1af0] ;  /* 0x001af00001727983 */ /* 0x000ee40000300a00 */
[----:B------:R-:W-:Y:S01]  /*660d0*/  IMAD.X R107, R135, 0x1, R2, P2 ;  /* 0x00000001876b7824 */ /* 0x000fe200010e0602 */
[-C--:B------:R-:W-:Y:S02]  /*660e0*/  IADD3 R112, P2, R120, R250.reuse, RZ ;  /* 0x000000fa78707210 */ /* 0x080fe40007f5e0ff */
[----:B------:R-:W-:-:S03]  /*660f0*/  IADD3 R134, P3, R118, R250, RZ ;  /* 0x000000fa76867210 */ /* 0x000fc60007f7e0ff */
[--C-:B------:R-:W-:Y:S02]  /*66100*/  IMAD.X R111, R121, 0x1, R2.reuse, P2 ;  /* 0x00000001796f7824 */ /* 0x100fe400010e0602 */
[----:B------:R-:W3:Y:S01]  /*66110*/  LDL.LU.64 R120, [R1+0x1ae8] ;  /* 0x001ae80001787983 */ /* 0x000ee20000300a00 */
[----:B------:R-:W-:-:S03]  /*66120*/  IMAD.X R133, R119, 0x1, R2, P3 ;  /* 0x0000000177857824 */ /* 0x000fc600018e0602 */
[----:B------:R-:W3:Y:S01]  /*66130*/  LDL.LU.64 R118, [R1+0x1ae0] ;  /* 0x001ae00001767983 */ /* 0x000ee20000300a00 */
[----:B--2---:R-:W-:-:S05]  /*66140*/  IADD3 R136, P2, R6, R250, RZ ;  /* 0x000000fa06887210 */ /* 0x004fca0007f5e0ff */
[--C-:B------:R-:W-:Y:S02]  /*66150*/  IMAD.X R135, R7, 0x1, R2.reuse, P2 ;  /* 0x0000000107877824 */ /* 0x100fe400010e0602 */
[----:B------:R-:W2:Y:S01]  /*66160*/  LDL.LU.64 R6, [R1+0x1ad8] ;  /* 0x001ad80001067983 */ /* 0x000ea20000300a00 */
[-C--:B----4-:R-:W-:Y:S02]  /*66170*/  IADD3 R138, P3, R142, R250.reuse, RZ ;  /* 0x000000fa8e8a7210 */ /* 0x090fe40007f7e0ff */
[-C--:B------:R-:W-:Y:S01]  /*66180*/  IADD3 R140, P2, R144, R250.reuse, RZ ;  /* 0x000000fa908c7210 */ /* 0x080fe20007f5e0ff */
[----:B------:R-:W4:Y:S02]  /*66190*/  LDL.LU.64 R166, [R1+0x1ad0] ;  /* 0x001ad00001a67983 */ /* 0x000f240000300a00 */
[--C-:B------:R-:W-:Y:S01]  /*661a0*/  IMAD.X R137, R143, 0x1, R2.reuse, P3 ;  /* 0x000000018f897824 */ /* 0x100fe200018e0602 */
[-C--:B---3--:R-:W-:Y:S01]  /*661b0*/  IADD3 R142, P3, R146, R250.reuse, RZ ;  /* 0x000000fa928e7210 */ /* 0x088fe20007f7e0ff */
[--C-:B------:R-:W-:Y:S01]  /*661c0*/  IMAD.X R139, R145, 0x1, R2.reuse, P2 ;  /* 0x00000001918b7824 */ /* 0x100fe200010e0602 */
[----:B------:R-:W3:Y:S03]  /*661d0*/  LDL.LU.64 R168, [R1+0x1ac8] ;  /* 0x001ac80001a87983 */ /* 0x000ee60000300a00 */
[----:B------:R-:W-:Y:S01]  /*661e0*/  IMAD.X R141, R147, 0x1, R2, P3 ;  /* 0x00000001938d7824 */ /* 0x000fe200018e0602 */
[-C--:B------:R-:W-:Y:S01]  /*661f0*/  IADD3 R144, P2, R116, R250.reuse, RZ ;  /* 0x000000fa74907210 */ /* 0x080fe20007f5e0ff */
[----:B------:R-:W4:Y:S01]  /*66200*/  LDL.LU.64 R170, [R1+0x1ac0] ;  /* 0x001ac00001aa7983 */ /* 0x000f220000300a00 */
[----:B------:R-:W-:-:S03]  /*66210*/  IADD3 R146, P3, R150, R250, RZ ;  /* 0x000000fa96927210 */ /* 0x000fc60007f7e0ff */
[----:B------:R-:W-:Y:S02]  /*66220*/  IMAD.X R143, R117, 0x1, R2, P2 ;  /* 0x00000001758f7824 */ /* 0x000fe400010e0602 */
[----:B------:R-:W4:Y:S01]  /*66230*/  LDL.LU.64 R116, [R1+0x1ab8] ;  /* 0x001ab80001747983 */ /* 0x000f220000300a00 */
[----:B------:R-:W-:Y:S02]  /*66240*/  IADD3.X R145, R151, R2, RZ, P3, !PT ;  /* 0x0000000297917210 */ /* 0x000fe40001ffe4ff */
[-C--:B------:R-:W-:Y:S01]  /*66250*/  IADD3 R148, P2, R152, R250.reuse, RZ ;  /* 0x000000fa98947210 */ /* 0x080fe20007f5e0ff */
[----:B------:R-:W4:Y:S01]  /*66260*/  LDL.LU.64 R178, [R1+0x1ab0] ;  /* 0x001ab00001b27983 */ /* 0x000f220000300a00 */
[----:B------:R-:W-:-:S05]  /*66270*/  IADD3 R150, P3, R122, R250, RZ ;  /* 0x000000fa7a967210 */ /* 0x000fca0007f7e0ff */
[--C-:B------:R-:W-:Y:S02]  /*66280*/  IMAD.X R149, R123, 0x1, R2.reuse, P3 ;  /* 0x000000017b957824 */ /* 0x100fe400018e0602 */
[----:B------:R-:W4:Y:S01]  /*66290*/  LDL.LU.64 R122, [R1+0x1aa8] ;  /* 0x001aa800017a7983 */ /* 0x000f220000300a00 */
[-C--:B------:R-:W-:Y:S01]  /*662a0*/  IADD3 R154, P3, R114, R250.reuse, RZ ;  /* 0x000000fa729a7210 */ /* 0x080fe20007f7e0ff */
[--C-:B------:R-:W-:Y:S02]  /*662b0*/  IMAD.X R147, R153, 0x1, R2.reuse, P2 ;  /* 0x0000000199937824 */ /* 0x100fe400010e0602 */
[----:B------:R-:W4:Y:S02]  /*662c0*/  LDL.LU.64 R202, [R1+0x1aa0] ;  /* 0x001aa00001ca7983 */ /* 0x000f240000300a00 */
[--C-:B------:R-:W-:Y:S01]  /*662d0*/  IMAD.X R153, R115, 0x1, R2.reuse, P3 ;  /* 0x0000000173997824 */ /* 0x100fe200018e0602 */
[-C--:B------:R-:W-:Y:S01]  /*662e0*/  IADD3 R152, P2, R156, R250.reuse, RZ ;  /* 0x000000fa9c987210 */ /* 0x080fe20007f5e0ff */
[----:B------:R-:W4:Y:S04]  /*662f0*/  LDL.LU.64 R114, [R1+0x1a08] ;  /* 0x001a080001727983 */ /* 0x000f280000300a00 */
[----:B------:R-:W-:Y:S01]  /*66300*/  IMAD.X R151, R157, 0x1, R2, P2 ;  /* 0x000000019d977824 */ /* 0x000fe200010e0602 */
[-C--:B------:R-:W-:Y:S01]  /*66310*/  IADD3 R156, P2, R120, R250.reuse, RZ ;  /* 0x000000fa789c7210 */ /* 0x080fe20007f5e0ff */
[----:B------:R-:W4:Y:S01]  /*66320*/  LDL.LU.64 R190, [R1+0x1a00] ;  /* 0x001a000001be7983 */ /* 0x000f220000300a00 */
[----:B------:R-:W-:-:S03]  /*66330*/  IADD3 R158, P3, R118, R250, RZ ;  /* 0x000000fa769e7210 */ /* 0x000fc60007f7e0ff */
[--C-:B------:R-:W-:Y:S02]  /*66340*/  IMAD.X R155, R121, 0x1, R2.reuse, P2 ;  /* 0x00000001799b7824 */ /* 0x100fe400010e0602 */
[----:B------:R-:W4:Y:S01]  /*66350*/  LDL.LU.64 R120, [R1+0x19f8] ;  /* 0x0019f80001787983 */ /* 0x000f220000300a00 */
[----:B------:R-:W-:-:S03]  /*66360*/  IMAD.X R157, R119, 0x1, R2, P3 ;  /* 0x00000001779d7824 */ /* 0x000fc600018e0602 */
[----:B------:R-:W4:Y:S01]  /*66370*/  LDL.LU.64 R118, [R1+0x19f0] ;  /* 0x0019f00001767983 */ /* 0x000f220000300a00 */
[----:B--2---:R-:W-:-:S05]  /*66380*/  IADD3 R160, P2, R6, R250, RZ ;  /* 0x000000fa06a07210 */ /* 0x004fca0007f5e0ff */
[--C-:B------:R-:W-:Y:S02]  /*66390*/  IMAD.X R159, R7, 0x1, R2.reuse, P2 ;  /* 0x00000001079f7824 */ /* 0x100fe400010e0602 */
[----:B------:R-:W2:Y:S01]  /*663a0*/  LDL.LU.64 R6, [R1+0x19e8] ;  /* 0x0019e80001067983 */ /* 0x000ea20000300a00 */
[-C--:B---3--:R-:W-:Y:S02]  /*663b0*/  IADD3 R164, P2, R168, R250.reuse, RZ ;  /* 0x000000faa8a47210 */ /* 0x088fe40007f5e0ff */
[-C--:B----4-:R-:W-:Y:S01]  /*663c0*/  IADD3 R162, P3, R166, R250.reuse, RZ ;  /* 0x000000faa6a27210 */ /* 0x090fe20007f7e0ff */
[----:B------:R-:W3:Y:S02]  /*663d0*/  LDL.LU.64 R188, [R1+0x19e0] ;  /* 0x0019e00001bc7983 */ /* 0x000ee40000300a00 */
[--C-:B------:R-:W-:Y:S02]  /*663e0*/  IMAD.X R163, R169, 0x1, R2.reuse, P2 ;  /* 0x00000001a9a37824 */ /* 0x100fe400010e0602 */
[----:B------:R-:W4:Y:S01]  /*663f0*/  LDL.LU.64 R186, [R1+0x19d8] ;  /* 0x0019d80001ba7983 */ /* 0x000f220000300a00 */
[----:B------:R-:W-:Y:S01]  /*66400*/  IMAD.X R161, R167, 0x1, R2, P3 ;  /* 0x00000001a7a17824 */ /* 0x000fe200018e0602 */
[----:B------:R-:W-:-:S02]  /*66410*/  IADD3 R166, P3, R170, R250, RZ ;  /* 0x000000faaaa67210 */ /* 0x000fc40007f7e0ff */
[----:B------:R-:W3:Y:S01]  /*66420*/  LDL.LU.64 R184, [R1+0x19d0] ;  /* 0x0019d00001b87983 */ /* 0x000ee20000300a00 */
[----:B------:R-:W-:-:S03]  /*66430*/  IADD3 R168, P2, R116, R250, RZ ;  /* 0x000000fa74a87210 */ /* 0x000fc60007f5e0ff */
[----:B------:R-:W3:Y:S02]  /*66440*/  LDL.LU.64 R182, [R1+0x19c8] ;  /* 0x0019c80001b67983 */ /* 0x000ee40000300a00 */
[--C-:B------:R-:W-:Y:S02]  /*66450*/  IMAD.X R167, R117, 0x1, R2.reuse, P2 ;  /* 0x0000000175a77824 */ /* 0x100fe400010e0602 */
[----:B------:R-:W3:Y:S01]  /*66460*/  LDL.LU.64 R180, [R1+0x19c0] ;  /* 0x0019c00001b47983 */ /* 0x000ee20000300a00 */
[--C-:B------:R-:W-:Y:S01]  /*66470*/  IMAD.X R165, R171, 0x1, R2.reuse, P3 ;  /* 0x00000001aba57824 */ /* 0x100fe200018e0602 */
[-C--:B------:R-:W-:Y:S02]  /*66480*/  IADD3 R170, P3, R178, R250.reuse, RZ ;  /* 0x000000fab2aa7210 */ /* 0x080fe40007f7e0ff */
[----:B------:R-:W3:Y:S01]  /*66490*/  LDL.LU.64 R116, [R1+0x19b8] ;  /* 0x0019b80001747983 */ /* 0x000ee20000300a00 */
[----:B------:R-:W-:Y:S02]  /*664a0*/  IADD3 R172, P2, R122, R250, RZ ;  /* 0x000000fa7aac7210 */ /* 0x000fe40007f5e0ff */
[----:B------:R-:W-:-:S02]  /*664b0*/  IMAD.X R169, R179, 0x1, R2, P3 ;  /* 0x00000001b3a97824 */ /* 0x000fc400018e0602 */
[----:B------:R-:W3:Y:S01]  /*664c0*/  LDL.LU.64 R178, [R1+0x19b0] ;  /* 0x0019b00001b27983 */ /* 0x000ee20000300a00 */
[----:B------:R-:W-:-:S03]  /*664d0*/  IMAD.X R171, R123, 0x1, R2, P2 ;  /* 0x000000017bab7824 */ /* 0x000fc600010e0602 */
[----:B------:R-:W3:Y:S01]  /*664e0*/  LDL.LU.64 R122, [R1+0x1a18] ;  /* 0x001a1800017a7983 */ /* 0x000ee20000300a00 */
[-C--:B------:R-:W-:Y:S02]  /*664f0*/  IADD3 R201, P2, R114, R250.reuse, RZ ;  /* 0x000000fa72c97210 */ /* 0x080fe40007f5e0ff */
[----:B------:R-:W-:Y:S02]  /*66500*/  IADD3 R174, P3, R202, R250, RZ ;  /* 0x000000facaae7210 */ /* 0x000fe40007f7e0ff */
[----:B------:R-:W-:Y:S02]  /*66510*/  IADD3.X R200, R115, R2, RZ, P2, !PT ;  /* 0x0000000273c87210 */ /* 0x000fe400017fe4ff */
[----:B------:R-:W3:Y:S01]  /*66520*/  LDL.LU.64 R114, [R1+0x1a20] ;  /* 0x001a200001727983 */ /* 0x000ee20000300a00 */
[----:B------:R-:W-:Y:S01]  /*66530*/  IMAD.X R173, R203, 0x1, R2, P3 ;  /* 0x00000001cbad7824 */ /* 0x000fe200018e0602 */
[-C--:B------:R-:W-:Y:S02]  /*66540*/  IADD3 R203, P3, R190, R250.reuse, RZ ;  /* 0x000000fabecb7210 */ /* 0x080fe40007f7e0ff */
[----:B------:R-:W-:-:S03]  /*66550*/  IADD3 R205, P2, R120, R250, RZ ;  /* 0x000000fa78cd7210 */ /* 0x000fc60007f5e0ff */
[--C-:B------:R-:W-:Y:S01]  /*66560*/  IMAD.X R202, R191, 0x1, R2.reuse, P3 ;  /* 0x00000001bfca7824 */ /* 0x100fe200018e0602 */
[-C--:B------:R-:W-:Y:S01]  /*66570*/  IADD3 R207, P3, R118, R250.reuse, RZ ;  /* 0x000000fa76cf7210 */ /* 0x080fe20007f7e0ff */
[--C-:B------:R-:W-:Y:S02]  /*66580*/  IMAD.X R204, R121, 0x1, R2.reuse, P2 ;  /* 0x0000000179cc7824 */ /* 0x100fe400010e0602 */
[----:B------:R-:W3:Y:S02]  /*66590*/  LDL.LU.64 R120, [R1+0x1a30] ;  /* 0x001a300001787983 */ /* 0x000ee40000300a00 */
[----:B------:R-:W-:Y:S02]  /*665a0*/  IMAD.X R206, R119, 0x1, R2, P3 ;  /* 0x0000000177ce7824 */ /* 0x000fe400018e0602 */
[----:B------:R-:W3:Y:S01]  /*665b0*/  LDL.LU.64 R118, [R1+0x1a48] ;  /* 0x001a480001767983 */ /* 0x000ee20000300a00 */
[----:B--2---:R-:W-:-:S05]  /*665c0*/  IADD3 R209, P2, R6, R250, RZ ;  /* 0x000000fa06d17210 */ /* 0x004fca0007f5e0ff */
[----:B------:R-:W-:Y:S02]  /*665d0*/  IMAD.X R208, R7, 0x1, R2, P2 ;  /* 0x0000000107d07824 */ /* 0x000fe400010e0602 */
[----:B------:R-:W2:Y:S01]  /*665e0*/  LDL.LU.64 R6, [R1+0x1a40] ;  /* 0x001a400001067983 */ /* 0x000ea20000300a00 */
[-C--:B----4-:R-:W-:Y:S02]  /*665f0*/  IADD3 R213, P2, R186, R250.reuse, RZ ;  /* 0x000000fabad57210 */ /* 0x090fe40007f5e0ff */
[----:B---3--:R-:W-:-:S03]  /*66600*/  IADD3 R211, P3, R188, R250, RZ ;  /* 0x000000fabcd37210 */ /* 0x008fc60007f7e0ff */
[--C-:B------:R-:W-:Y:S01]  /*66610*/  IMAD.X R212, R187, 0x1, R2.reuse, P2 ;  /* 0x00000001bbd47824 */ /* 0x100fe200010e0602 */
[-C--:B------:R-:W-:Y:S01]  /*66620*/  IADD3 R217, P2, R182, R250.reuse, RZ ;  /* 0x000000fab6d97210 */ /* 0x080fe20007f5e0ff */
[----:B------:R-:W-:Y:S01]  /*66630*/  IMAD.X R210, R189, 0x1, R2, P3 ;  /* 0x00000001bdd27824 */ /* 0x000fe200018e0602 */
[----:B------:R-:W-:-:S03]  /*66640*/  IADD3 R215, P3, R184, R250, RZ ;  /* 0x000000fab8d77210 */ /* 0x000fc60007f7e0ff */
[--C-:B------:R-:W-:Y:S01]  /*66650*/  IMAD.X R216, R183, 0x1, R2.reuse, P2 ;  /* 0x00000001b7d87824 */ /* 0x100fe200010e0602 */
[----:B------:R-:W-:Y:S01]  /*66660*/  ISETP.GT.AND P2, PT, R3, 0x13, PT ;  /* 0x000000130300780c */ /* 0x000fe20003f44270 */
[--C-:B------:R-:W-:Y:S01]  /*66670*/  IMAD.X R214, R185, 0x1, R2.reuse, P3 ;  /* 0x00000001b9d67824 */ /* 0x100fe200018e0602 */
[-C--:B------:R-:W-:Y:S02]  /*66680*/  IADD3 R221, P4, R116, R250.reuse, RZ ;  /* 0x000000fa74dd7210 */ /* 0x080fe40007f9e0ff */
[----:B------:R-:W-:Y:S02]  /*66690*/  SEL R5, RZ, 0x4, !P2 ;  /* 0x00000004ff057807 */ /* 0x000fe40005000000 */
[-C--:B------:R-:W-:Y:S01]  /*666a0*/  IADD3 R219, P3, R180, R250.reuse, RZ ;  /* 0x000000fab4db7210 */ /* 0x080fe20007f7e0ff */
[--C-:B------:R-:W-:Y:S02]  /*666b0*/  IMAD.X R220, R117, 0x1, R2.reuse, P4 ;  /* 0x0000000175dc7824 */ /* 0x100fe400020e0602 */
[----:B------:R-:W3:Y:S02]  /*666c0*/  LDL.LU.64 R116, [R1+0x1a38] ;  /* 0x001a380001747983 */ /* 0x000ee40000300a00 */
[----:B------:R-:W-:Y:S01]  /*666d0*/  IMAD.X R218, R181, 0x1, R2, P3 ;  /* 0x00000001b5da7824 */ /* 0x000fe200018e0602 */
[----:B------:R-:W-:-:S02]  /*666e0*/  IADD3 R227, P2, R114, R250, RZ ;  /* 0x000000fa72e37210 */ /* 0x000fc40007f5e0ff */
[----:B------:R-:W-:-:S03]  /*666f0*/  IADD3 R225, P4, R122, R250, RZ ;  /* 0x000000fa7ae17210 */ /* 0x000fc60007f9e0ff */
[--C-:B------:R-:W-:Y:S02]  /*66700*/  IMAD.X R226, R115, 0x1, R2.reuse, P2 ;  /* 0x0000000173e27824 */ /* 0x100fe400010e0602 */
[----:B------:R-:W4:Y:S04]  /*66710*/  LDL.LU.64 R114, [R1+0x1a58] ;  /* 0x001a580001727983 */ /* 0x000f280000300a00 */
[----:B------:R-:W4:Y:S04]  /*66720*/  LDL.LU.64 R180, [R1+0x1a60] ;  /* 0x001a600001b47983 */ /* 0x000f280000300a00 */
[----:B------:R-:W4:Y:S04]  /*66730*/  LDL.LU R184, [R1+0x1470] ;  /* 0x0014700001b87983 */ /* 0x000f280000300800 */
[----:B------:R-:W4:Y:S01]  /*66740*/  LDL.LU R185, [R1+0x1474] ;  /* 0x0014740001b97983 */ /* 0x000f220000300800 */
[----:B------:R-:W-:-:S03]  /*66750*/  IMAD.X R224, R123, 0x1, R2, P4 ;  /* 0x000000017be07824 */ /* 0x000fc600020e0602 */
[----:B------:R-:W4:Y:S01]  /*66760*/  LDL.LU R186, [R1+0x1478] ;  /* 0x0014780001ba7983 */ /* 0x000f220000300800 */
[----:B------:R-:W-:-:S03]  /*66770*/  IADD3 R229, P4, R120, R250, RZ ;  /* 0x000000fa78e57210 */ /* 0x000fc60007f9e0ff */
[----:B------:R-:W4:Y:S02]  /*66780*/  LDL.LU R187, [R1+0x147c] ;  /* 0x00147c0001bb7983 */ /* 0x000f240000300800 */
[--C-:B------:R-:W-:Y:S01]  /*66790*/  IMAD.X R228, R121, 0x1, R2.reuse, P4 ;  /* 0x0000000179e47824 */ /* 0x100fe200020e0602 */
[-C--:B------:R-:W-:Y:S02]  /*667a0*/  IADD3 R223, P3, R178, R250.reuse, RZ ;  /* 0x000000fab2df7210 */ /* 0x080fe40007f7e0ff */
[----:B--2---:R-:W-:Y:S02]  /*667b0*/  IADD3 R245, P4, R6, R250, RZ ;  /* 0x000000fa06f57210 */ /* 0x004fe40007f9e0ff */
[----:B------:R-:W2:Y:S04]  /*667c0*/  LDL.LU R6, [R1+0x1f94] ;  /* 0x001f940001067983 */ /* 0x000ea80000300800 */
[----:B------:R-:W2:Y:S01]  /*667d0*/  LDL.LU R123, [R1+0x1da8] ;  /* 0x001da800017b7983 */ /* 0x000ea20000300800 */
[----:B------:R-:W-:-:S03]  /*667e0*/  IMAD.X R244, R7, 0x1, R2, P4 ;  /* 0x0000000107f47824 */ /* 0x000fc600020e0602 */
[----:B------:R-:W2:Y:S04]  /*667f0*/  LDL.LU R7, [R1+0x1f88] ;  /* 0x001f880001077983 */ /* 0x000ea80000300800 */
[----:B------:R-:W2:Y:S04]  /*66800*/  LDL.LU R178, [R1+0x1da4] ;  /* 0x001da40001b27983 */ /* 0x000ea80000300800 */
[----:B------:R-:W2:Y:S01]  /*66810*/  LDL.LU R121, [R1+0x1f8c] ;  /* 0x001f8c0001797983 */ /* 0x000ea20000300800 */
[----:B------:R-:W-:Y:S01]  /*66820*/  IMAD.X R222, R179, 0x1, R2, P3 ;  /* 0x00000001b3de7824 */ /* 0x000fe200018e0602 */
[----:B------:R-:W-:-:S02]  /*66830*/  SEL R5, R5, RZ, !P0 ;  /* 0x000000ff05057207 */ /* 0x000fc40004000000 */
[----:B------:R-:W-:Y:S01]  /*66840*/  ISETP.GT.AND P3, PT, R3, 0x17, PT ;  /* 0x000000170300780c */ /* 0x000fe20003f64270 */
[----:B------:R-:W-:Y:S01]  /*66850*/  IMAD.MOV.U32 R182, RZ, RZ, c[0x0][0x188] ;  /* 0x00006200ffb67624 */ /* 0x000fe200078e00ff */
[----:B------:R-:W-:Y:S01]  /*66860*/  ISETP.NE.U32.AND P2, PT, R5, RZ, PT ;  /* 0x000000ff0500720c */ /* 0x000fe20003f45070 */
[----:B------:R-:W2:Y:S01]  /*66870*/  LDL.LU R122, [R1+0x1f80] ;  /* 0x001f8000017a7983 */ /* 0x000ea20000300800 */
[----:B------:R-:W-:Y:S01]  /*66880*/  SEL R5, RZ, 0x4, !P3 ;  /* 0x00000004ff057807 */ /* 0x000fe20005800000 */
[----:B------:R-:W-:Y:S01]  /*66890*/  IMAD.SHL.U32 R182, R182, 0x40, RZ ;  /* 0x00000040b6b67824 */ /* 0x000fe200078e00ff */
[----:B------:R-:W-:Y:S01]  /*668a0*/  IADD3 R231, P3, R118, R250, RZ ;  /* 0x000000fa76e77210 */ /* 0x000fe20007f7e0ff */
[----:B------:R-:W2:Y:S01]  /*668b0*/  LDL.LU R120, [R1+0x1dc4] ;  /* 0x001dc40001787983 */ /* 0x000ea20000300800 */
[----:B------:R-:W-:Y:S01]  /*668c0*/  SEL R5, R5, RZ, !P0 ;  /* 0x000000ff05057207 */ /* 0x000fe20004000000 */
[----:B------:R-:W-:Y:S01]  /*668d0*/  IMAD.SHL.U32 R182, R182, 0x4, RZ ;  /* 0x00000004b6b67824 */ /* 0x000fe200078e00ff */
[----:B------:R-:W-:-:S02]  /*668e0*/  IADD3.X R230, R119, R2, RZ, P3, !PT ;  /* 0x0000000277e67210 */ /* 0x000fc40001ffe4ff */
[----:B------:R-:W-:Y:S01]  /*668f0*/  ISETP.GT.AND P3, PT, R3, 0x1b, PT ;  /* 0x0000001b0300780c */ /* 0x000fe20003f64270 */
[----:B------:R-:W2:Y:S01]  /*66900*/  LDL.LU R119, [R1+0x1dc8] ;  /* 0x001dc80001777983 */ /* 0x000ea20000300800 */
[-C--:B---3--:R-:W-:Y:S02]  /*66910*/  IADD3 R247, P5, R116, R250.reuse, RZ ;  /* 0x000000fa74f77210 */ /* 0x088fe40007fbe0ff */
[----:B------:R-:W-:Y:S02]  /*66920*/  ISETP.NE.U32.AND P4, PT, R5, RZ, PT ;  /* 0x000000ff0500720c */ /* 0x000fe40003f85070 */
[----:B------:R-:W-:Y:S01]  /*66930*/  SEL R5, RZ, 0x4, !P3 ;  /* 0x00000004ff057807 */ /* 0x000fe20005800000 */
[--C-:B------:R-:W-:Y:S01]  /*66940*/  IMAD.X R246, R117, 0x1, R2.reuse, P5 ;  /* 0x0000000175f67824 */ /* 0x100fe200028e0602 */
[----:B----4-:R-:W-:Y:S01]  /*66950*/  IADD3 R249, P6, R114, R250, RZ ;  /* 0x000000fa72f97210 */ /* 0x010fe20007fde0ff */
[----:B------:R-:W3:Y:S01]  /*66960*/  LDL.LU R117, [R1+0x1f84] ;  /* 0x001f840001757983 */ /* 0x000ee20000300800 */
[----:B------:R-:W-:Y:S03]  /*66970*/  HMMA.1688.F32.TF32 R184, R232, R50, R184 ;  /* 0x00000032e8b8723c */ /* 0x000fe600000810b8 */
[----:B------:R-:W-:-:S02]  /*66980*/  IMAD.X R248, R115, 0x1, R2, P6 ;  /* 0x0000000173f87824 */ /* 0x000fc400030e0602 */
[----:B------:R-:W2:Y:S01]  /*66990*/  LDL.LU R115, [R1+0x1de8] ;  /* 0x001de80001737983 */ /* 0x000ea20000300800 */
[----:B------:R-:W-:Y:S02]  /*669a0*/  SEL R5, R5, RZ, !P0 ;  /* 0x000000ff05057207 */ /* 0x000fe40004000000 */
[-C--:B--2---:R-:W-:Y:S02]  /*669b0*/  IADD3 R6, P3, R6, R182.reuse, RZ ;  /* 0x000000b606067210 */ /* 0x084fe40007f7e0ff */
[----:B------:R-:W-:-:S03]  /*669c0*/  IADD3 R123, P5, R123, R182, RZ ;  /* 0x000000b67b7b7210 */ /* 0x000fc60007fbe0ff */
[----:B------:R1:W-:Y:S01]  /*669d0*/  STL [R1+0x1f94], R6 ;  /* 0x001f940601007387 */ /* 0x0003e20000100800 */
[----:B------:R-:W-:-:S03]  /*669e0*/  IMAD.X R7, R7, 0x1, R0, P3 ;  /* 0x0000000107077824 */ /* 0x000fc600018e0600 */
[----:B------:R-:W-:Y:S01]  /*669f0*/  STL [R1+0x1da8], R123 ;  /* 0x001da87b01007387 */ /* 0x000fe20000100800 */
[----:B------:R-:W-:-:S03]  /*66a00*/  IMAD.X R178, R178, 0x1, R0, P5 ;  /* 0x00000001b2b27824 */ /* 0x000fc600028e0600 */
[----:B------:R2:W-:Y:S01]  /*66a10*/  STL [R1+0x1f88], R7 ;  /* 0x001f880701007387 */ /* 0x0005e20000100800 */
[----:B------:R-:W-:-:S03]  /*66a20*/  IADD3 R121, P5, R121, R182, RZ ;  /* 0x000000b679797210 */ /* 0x000fc60007fbe0ff */
[----:B------:R-:W4:Y:S04]  /*66a30*/  LDL.LU R118, [R1+0x1f78] ;  /* 0x001f780001767983 */ /* 0x000f280000300800 */
[----:B------:R-:W-:Y:S04]  /*66a40*/  STL [R1+0x1da4], R178 ;  /* 0x001da4b201007387 */ /* 0x000fe80000100800 */
[----:B------:R1:W-:Y:S04]  /*66a50*/  STL.64 [R1+0xc10], R184 ;  /* 0x000c10b801007387 */ /* 0x0003e80000100a00 */
[----:B------:R1:W-:Y:S01]  /*66a60*/  STL.64 [R1+0xc18], R186 ;  /* 0x000c18ba01007387 */ /* 0x0003e20000100a00 */
[----:B------:R-:W-:-:S03]  /*66a70*/  ISETP.NE.U32.AND P3, PT, R5, RZ, PT ;  /* 0x000000ff0500720c */ /* 0x000fc60003f65070 */
[----:B------:R-:W4:Y:S04]  /*66a80*/  LDL.LU R116, [R1+0x1de4] ;  /* 0x001de40001747983 */ /* 0x000f280000300800 */
[----:B------:R-:W-:Y:S04]  /*66a90*/  STL [R1+0x1f8c], R121 ;  /* 0x001f8c7901007387 */ /* 0x000fe80000100800 */
[----:B------:R-:W4:Y:S04]  /*66aa0*/  LDL.LU R114, [R1+0x1f70] ;  /* 0x001f700001727983 */ /* 0x000f280000300800 */
[----:B------:R-:W4:Y:S04]  /*66ab0*/  LDL.LU R50, [R1+0x1f7c] ;  /* 0x001f7c0001327983 */ /* 0x000f280000300800 */
[----:B------:R-:W4:Y:S04]  /*66ac0*/  LDL.LU R5, [R1+0x1e08] ;  /* 0x001e080001057983 */ /* 0x000f280000300800 */
[----:B------:R-:W4:Y:S01]  /*66ad0*/  LDL.LU R51, [R1+0x1e04] ;  /* 0x001e040001337983 */ /* 0x000f220000300800 */
[----:B------:R-:W-:-:S03]  /*66ae0*/  IMAD.X R122, R122, 0x1, R0, P5 ;  /* 0x000000017a7a7824 */ /* 0x000fc600028e0600 */
[----:B------:R1:W-:Y:S01]  /*66af0*/  LDGSTS.E [R4+0x43c00], [R6.64], P1 ;  /* 0x43c0000006047fae */ /* 0x0003e20008921844 */
[----:B------:R-:W-:Y:S01]  /*66b00*/  IADD3 R119, P5, R119, R182, RZ ;  /* 0x000000b677777210 */ /* 0x000fe20007fbe0ff */
[----:B-1----:R-:W-:Y:S02]  /*66b10*/  IMAD.MOV.U32 R6, RZ, RZ, R123 ;  /* 0x000000ffff067224 */ /* 0x002fe400078e007b */
[----:B--2---:R-:W-:Y:S02]  /*66b20*/  IMAD.MOV.U32 R7, RZ, RZ, R178 ;  /* 0x000000ffff077224 */ /* 0x004fe400078e00b2 */
[----:B------:R-:W-:-:S03]  /*66b30*/  IMAD.X R120, R120, 0x1, R0, P5 ;  /* 0x0000000178787824 */ /* 0x000fc600028e0600 */
[----:B------:R1:W-:Y:S01]  /*66b40*/  LDGSTS.E [R4+0x43e00], [R6.64], P1 ;  /* 0x43e0000006047fae */ /* 0x0003e20008921844 */
[-C--:B---3--:R-:W-:Y:S02]  /*66b50*/  IADD3 R117, P1, R117, R182.reuse, RZ ;  /* 0x000000b675757210 */ /* 0x088fe40007f3e0ff */
[----:B------:R-:W-:Y:S01]  /*66b60*/  IADD3 R115, P5, R115, R182, RZ ;  /* 0x000000b673737210 */ /* 0x000fe20007fbe0ff */
[----:B-1----:R-:W-:Y:S01]  /*66b70*/  IMAD.MOV.U32 R6, RZ, RZ, R121 ;  /* 0x000000ffff067224 */ /* 0x002fe200078e0079 */
[----:B------:R-:W-:-:S05]  /*66b80*/  MOV R7, R122 ;  /* 0x0000007a00077202 */ /* 0x000fca0000000f00 */
[----:B------:R1:W-:Y:S04]  /*66b90*/  LDGSTS.E [R4+0x44c00], [R6.64], P2 ;  /* 0x44c0000006047fae */ /* 0x0003e80009121844 */
[----:B------:R2:W-:Y:S01]  /*66ba0*/  STL [R1+0x1f80], R122 ;  /* 0x001f807a01007387 */ /* 0x0005e20000100800 */
[----:B-1----:R-:W-:Y:S02]  /*66bb0*/  IMAD.MOV.U32 R6, RZ, RZ, R119 ;  /* 0x000000ffff067224 */ /* 0x002fe400078e0077 */
[----:B------:R-:W-:Y:S01]  /*66bc0*/  IMAD.MOV.U32 R7, RZ, RZ, R120 ;  /* 0x000000ffff077224 */ /* 0x000fe200078e0078 */
[----:B------:R-:W-:Y:S04]  /*66bd0*/  STL [R1+0x1dc8], R119 ;  /* 0x001dc87701007387 */ /* 0x000fe80000100800 */
[----:B------:R1:W-:Y:S04]  /*66be0*/  LDGSTS.E [R4+0x44e00], [R6.64], P2 ;  /* 0x44e0000006047fae */ /* 0x0003e80009121844 */
[----:B------:R-:W-:Y:S04]  /*66bf0*/  STL [R1+0x1f84], R117 ;  /* 0x001f847501007387 */ /* 0x000fe80000100800 */
[----:B------:R3:W-:Y:S04]  /*66c00*/  STL [R1+0x1dc4], R120 ;  /* 0x001dc47801007387 */ /* 0x0007e80000100800 */
[----:B------:R-:W-:Y:S01]  /*66c10*/  STL [R1+0x1de8], R115 ;  /* 0x001de87301007387 */ /* 0x000fe20000100800 */
[----:B-1----:R-:W-:-:S02]  /*66c20*/  IMAD.MOV.U32 R6, RZ, RZ, R117 ;  /* 0x000000ffff067224 */ /* 0x002fc400078e0075 */
[----:B----4-:R-:W-:-:S05]  /*66c30*/  IMAD.X R118, R118, 0x1, R0, P1 ;  /* 0x0000000176767824 */ /* 0x010fca00008e0600 */
[----:B------:R1:W-:Y:S01]  /*66c40*/  STL [R1+0x1f78], R118 ;  /* 0x001f787601007387 */ /* 0x0003e20000100800 */
[----:B------:R-:W-:Y:S01]  /*66c50*/  IMAD.X R116, R116, 0x1, R0, P5 ;  /* 0x0000000174747824 */ /* 0x000fe200028e0600 */
[-C--:B------:R-:W-:Y:S02]  /*66c60*/  IADD3 R50, P1, R50, R182.reuse, RZ ;  /* 0x000000b632327210 */ /* 0x080fe40007f3e0ff */
[----:B------:R-:W-:-:S03]  /*66c70*/  IADD3 R5, P2, R5, R182, RZ ;  /* 0x000000b605057210 */ /* 0x000fc60007f5e0ff */
[--C-:B------:R-:W-:Y:S01]  /*66c80*/  IMAD.X R114, R114, 0x1, R0.reuse, P1 ;  /* 0x0000000172727824 */ /* 0x100fe200008e0600 */
[----:B------:R-:W-:Y:S01]  /*66c90*/  STL [R1+0x1f7c], R50 ;  /* 0x001f7c3201007387 */ /* 0x000fe20000100800 */
[----:B------:R-:W-:-:S03]  /*66ca0*/  IMAD.X R51, R51, 0x1, R0, P2 ;  /* 0x0000000133337824 */ /* 0x000fc600010e0600 */
[----:B------:R-:W-:Y:S04]  /*66cb0*/  STL [R1+0x1de4], R116 ;  /* 0x001de47401007387 */ /* 0x000fe80000100800 */
[----:B------:R-:W-:Y:S04]  /*66cc0*/  STL [R1+0x1e08], R5 ;  /* 0x001e080501007387 */ /* 0x000fe80000100800 */
[----:B------:R2:W-:Y:S04]  /*66cd0*/  STL [R1+0x1f70], R114 ;  /* 0x001f707201007387 */ /* 0x0005e80000100800 */
[----:B------:R1:W-:Y:S04]  /*66ce0*/  STL [R1+0x1e04], R51 ;  /* 0x001e043301007387 */ /* 0x0003e80000100800 */
        /* <DEDUP_REMOVED lines=8> */
[----:B---3--:R-:W3:Y:S04]  /*66d70*/  LDL.LU R120, [R1+0x1f60] ;  /* 0x001f600001787983 */ /* 0x008ee80000300800 */
[----:B------:R-:W3:Y:S01]  /*66d80*/  LDL.LU R119, [R1+0x1f6c] ;  /* 0x001f6c0001777983 */ /* 0x000ee20000300800 */
[----:B------:R-:W-:-:S03]  /*66d90*/  IMAD.MOV.U32 R7, RZ, RZ, R118 ;  /* 0x000000ffff077224 */ /* 0x000fc600078e0076 */
[----:B-1----:R-:W3:Y:S04]  /*66da0*/  LDL.LU R118, [R1+0x1e44] ;  /* 0x001e440001767983 */ /* 0x002ee80000300800 */
[----:B------:R-:W3:Y:S04]  /*66db0*/  LDL.LU R117, [R1+0x1e48] ;  /* 0x001e480001757983 */ /* 0x000ee80000300800 */
[----:B------:R1:W-:Y:S01]  /*66dc0*/  LDGSTS.E [R4+0x45c00], [R6.64], P4 ;  /* 0x45c0000006047fae */ /* 0x0003e2000a121844 */
[----:B------:R-:W-:Y:S01]  /*66dd0*/  ISETP.GT.AND P2, PT, R3, 0x23, PT ;  /* 0x000000230300780c */ /* 0x000fe20003f44270 */
[----:B-1----:R-:W-:-:S02]  /*66de0*/  IMAD.MOV.U32 R6, RZ, RZ, R115 ;  /* 0x000000ffff067224 */ /* 0x002fc400078e0073 */
[----:B------:R-:W-:Y:S01]  /*66df0*/  IMAD.MOV.U32 R7, RZ, RZ, R116 ;  /* 0x000000ffff077224 */ /* 0x000fe200078e0074 */
[----:B------:R-:W3:Y:S04]  /*66e00*/  LDL.LU R115, [R1+0x1f64] ;  /* 0x001f640001737983 */ /* 0x000ee80000300800 */
[----:B------:R1:W-:Y:S02]  /*66e10*/  LDGSTS.E [R4+0x45e00], [R6.64], P4 ;  /* 0x45e0000006047fae */ /* 0x0003e4000a121844 */
[----:B-1----:R-:W-:Y:S02]  /*66e20*/  IMAD.MOV.U32 R6, RZ, RZ, R50 ;  /* 0x000000ffff067224 */ /* 0x002fe400078e0032 */
[----:B------:R-:W-:Y:S02]  /*66e30*/  IMAD.MOV.U32 R7, RZ, RZ, R114 ;  /* 0x000000ffff077224 */ /* 0x000fe400078e0072 */
[----:B------:R-:W3:Y:S04]  /*66e40*/  LDL.LU R114, [R1+0x1e68] ;  /* 0x001e680001727983 */ /* 0x000ee80000300800 */
[----:B------:R1:W-:Y:S02]  /*66e50*/  LDGSTS.E [R4+0x46c00], [R6.64], P3 ;  /* 0x46c0000006047fae */ /* 0x0003e40009921844 */
[----:B-1----:R-:W-:Y:S01]  /*66e60*/  IMAD.MOV.U32 R6, RZ, RZ, R5 ;  /* 0x000000ffff067224 */ /* 0x002fe200078e0005 */
[----:B------:R-:W-:Y:S01]  /*66e70*/  SEL R5, RZ, 0x4, !P2 ;  /* 0x00000004ff057807 */ /* 0x000fe20005000000 */
[----:B------:R-:W-:Y:S01]  /*66e80*/  IMAD.MOV.U32 R7, RZ, RZ, R51 ;  /* 0x000000ffff077224 */ /* 0x000fe200078e0033 */
[----:B------:R-:W-:Y:S01]  /*66e90*/  ISETP.GT.AND P2, PT, R3, 0x2b, PT ;  /* 0x0000002b0300780c */ /* 0x000fe20003f44270 */
[----:B------:R-:W3:Y:S01]  /*66ea0*/  LDL.LU R51, [R1+0x1f5c] ;  /* 0x001f5c0001337983 */ /* 0x000ee20000300800 */
[----:B------:R-:W-:-:S03]  /*66eb0*/  SEL R5, R5, RZ, !P0 ;  /* 0x000000ff05057207 */ /* 0x000fc60004000000 */
[----:B------:R1:W-:Y:S02]  /*66ec0*/  LDGSTS.E [R4+0x46e00], [R6.64], P3 ;  /* 0x46e0000006047fae */ /* 0x0003e40009921844 */
[----:B-1----:R-:W-:Y:S02]  /*66ed0*/  SEL R7, RZ, 0x4, !P2 ;  /* 0x00000004ff077807 */ /* 0x002fe40005000000 */
[----:B------:R-:W-:Y:S02]  /*66ee0*/  ISETP.NE.U32.AND P2, PT, R5, RZ, PT ;  /* 0x000000ff0500720c */ /* 0x000fe40003f45070 */
[----:B------:R-:W-:Y:S02]  /*66ef0*/  SEL R5, R7, RZ, !P0 ;  /* 0x000000ff07057207 */ /* 0x000fe40004000000 */
[----:B------:R-:W-:-:S04]  /*66f00*/  ISETP.GT.AND P1, PT, R3, 0x1f, PT ;  /* 0x0000001f0300780c */ /* 0x000fc80003f24270 */
[----:B------:R-:W-:Y:S02]  /*66f10*/  SEL R50, RZ, 0x4, !P1 ;  /* 0x00000004ff327807 */ /* 0x000fe40004800000 */
[----:B------:R-:W-:Y:S02]  /*66f20*/  ISETP.GT.AND P1, PT, R3, 0x27, PT ;  /* 0x000000270300780c */ /* 0x000fe40003f24270 */
[----:B------:R-:W-:Y:S02]  /*66f30*/  SEL R6, R50, RZ, !P0 ;  /* 0x000000ff32067207 */ /* 0x000fe40004000000 */
[----:B------:R-:W-:Y:S02]  /*66f40*/  SEL R50, RZ, 0x4, !P1 ;  /* 0x00000004ff327807 */ /* 0x000fe40004800000 */
[----:B------:R-:W-:Y:S02]  /*66f50*/  ISETP.NE.U32.AND P1, PT, R6, RZ, PT ;  /* 0x000000ff0600720c */ /* 0x000fe40003f25070 */
[----:B------:R-:W-:Y:S01]  /*66f60*/  SEL R6, R50, RZ, !P0 ;  /* 0x000000ff32067207 */ /* 0x000fe20004000000 */
[----:B----4-:R-:W-:Y:S01]  /*66f70*/  HMMA.1688.F32.TF32 R184, R232, R54, R184 ;  /* 0x00000036e8b8723c */ /* 0x010fe200000810b8 */
[----:B------:R-:W-:-:S04]  /*66f80*/  IADD3 R123, P4, R123, R182, RZ ;  /* 0x000000b67b7b7210 */ /* 0x000fc80007f9e0ff */
[----:B------:R-:W-:Y:S02]  /*66f90*/  IADD3.X R178, R178, R0, RZ, P4, !PT ;  /* 0x00000000b2b27210 */ /* 0x000fe400027fe4ff */
[-C--:B--2---:R-:W-:Y:S01]  /*66fa0*/  IADD3 R121, P5, R121, R182.reuse, RZ ;  /* 0x000000b679797210 */ /* 0x084fe20007fbe0ff */
[----:B------:R-:W-:Y:S04]  /*66fb0*/  STL [R1+0x1f74], R123 ;  /* 0x001f747b01007387 */ /* 0x000fe80000100800 */
[----:B------:R-:W-:Y:S01]  /*66fc0*/  IMAD.X R122, R122, 0x1, R0, P5 ;  /* 0x000000017a7a7824 */ /* 0x000fe200028e0600 */
[----:B------:R-:W-:Y:S01]  /*66fd0*/  STL [R1+0x1e28], R121 ;  /* 0x001e287901007387 */ /* 0x000fe20000100800 */
[----:B---3--:R-:W-:-:S03]  /*66fe0*/  IADD3 R119, P5, R119, R182, RZ ;  /* 0x000000b677777210 */ /* 0x008fc60007fbe0ff */
[----:B------:R-:W-:Y:S01]  /*66ff0*/  STL [R1+0x1f68], R178 ;  /* 0x001f68b201007387 */ /* 0x000fe20000100800 */
[----:B------:R-:W-:-:S03]  /*67000*/  ISETP.NE.U32.AND P4, PT, R5, RZ, PT ;  /* 0x000000ff0500720c */ /* 0x000fc60003f85070 */
[----:B------:R-:W2:Y:S04]  /*67010*/  LDL.LU R116, [R1+0x1f58] ;  /* 0x001f580001747983 */ /* 0x000ea80000300800 */
[----:B------:R-:W-:Y:S04]  /*67020*/  STL [R1+0x1e24], R122 ;  /* 0x001e247a01007387 */ /* 0x000fe80000100800 */
[----:B------:R1:W-:Y:S04]  /*67030*/  STL.64 [R1+0xc00], R184 ;  /* 0x000c00b801007387 */ /* 0x0003e80000100a00 */
[----:B------:R3:W-:Y:S04]  /*67040*/  STL.64 [R1+0xc08], R186 ;  /* 0x000c08ba01007387 */ /* 0x0007e80000100a00 */
[----:B------:R-:W4:Y:S04]  /*67050*/  LDL.LU R5, [R1+0x1e88] ;  /* 0x001e880001057983 */ /* 0x000f280000300800 */
[----:B------:R-:W-:Y:S04]  /*67060*/  STL [R1+0x1f6c], R119 ;  /* 0x001f6c7701007387 */ /* 0x000fe80000100800 */
[----:B------:R-:W3:Y:S04]  /*67070*/  LDL.LU R55, [R1+0x1e64] ;  /* 0x001e640001377983 */ /* 0x000ee80000300800 */
[----:B------:R-:W3:Y:S01]  /*67080*/  LDL.LU R54, [R1+0x1f50] ;  /* 0x001f500001367983 */ /* 0x000ee20000300800 */
[----:B------:R-:W-:Y:S01]  /*67090*/  IMAD.X R120, R120, 0x1, R0, P5 ;  /* 0x0000000178787824 */ /* 0x000fe200028e0600 */
[----:B------:R-:W-:-:S04]  /*670a0*/  IADD3 R117, P5, R117, R182, RZ ;  /* 0x000000b675757210 */ /* 0x000fc80007fbe0ff */
[----:B------:R-:W-:Y:S04]  /*670b0*/  STL [R1+0x1f60], R120 ;  /* 0x001f607801007387 */ /* 0x000fe80000100800 */
[----:B------:R-:W-:Y:S04]  /*670c0*/  STL [R1+0x1e48], R117 ;  /* 0x001e487501007387 */ /* 0x000fe80000100800 */
[----:B------:R-:W3:Y:S01]  /*670d0*/  LDL.LU R50, [R1+0x1e84] ;  /* 0x001e840001327983 */ /* 0x000ee20000300800 */
[----:B------:R-:W-:Y:S01]  /*670e0*/  ISETP.NE.U32.AND P3, PT, R6, RZ, PT ;  /* 0x000000ff0600720c */ /* 0x000fe20003f65070 */
[----:B------:R-:W-:-:S02]  /*670f0*/  IMAD.MOV.U32 R6, RZ, RZ, R123 ;  /* 0x000000ffff067224 */ /* 0x000fc400078e007b */
[----:B------:R-:W-:-:S05]  /*67100*/  IMAD.MOV.U32 R7, RZ, RZ, R178 ;  /* 0x000000ffff077224 */ /* 0x000fca00078e00b2 */
[----:B------:R1:W-:Y:S01]  /*67110*/  LDGSTS.E [R4+0x47c00], [R6.64], P1 ;  /* 0x47c0000006047fae */ /* 0x0003e20008921844 */
[----:B------:R-:W-:Y:S01]  /*67120*/  IADD3 R251, P6, R180, R250, RZ ;  /* 0x000000fab4fb7210 */ /* 0x000fe20007fde0ff */
[----:B------:R-:W-:Y:S02]  /*67130*/  IMAD.X R118, R118, 0x1, R0, P5 ;  /* 0x0000000176767824 */ /* 0x000fe400028e0600 */
[----:B-1----:R-:W-:Y:S02]  /*67140*/  IMAD.MOV.U32 R6, RZ, RZ, R121 ;  /* 0x000000ffff067224 */ /* 0x002fe400078e0079 */
[----:B------:R-:W-:-:S05]  /*67150*/  IMAD.MOV.U32 R7, RZ, RZ, R122 ;  /* 0x000000ffff077224 */ /* 0x000fca00078e007a */
[----:B------:R1:W-:Y:S01]  /*67160*/  LDGSTS.E [R4+0x47e00], [R6.64], P1 ;  /* 0x47e0000006047fae */ /* 0x0003e20008921844 */
[----:B------:R-:W-:Y:S01]  /*67170*/  IMAD.X R250, R181, 0x1, R2, P6 ;  /* 0x00000001b5fa7824 */ /* 0x000fe200030e0602 */
[-C--:B------:R-:W-:Y:S02]  /*67180*/  IADD3 R115, P6, R115, R182.reuse, RZ ;  /* 0x000000b673737210 */ /* 0x080fe40007fde0ff */
[----:B------:R-:W-:Y:S01]  /*67190*/  IADD3 R114, P1, R114, R182, RZ ;  /* 0x000000b672727210 */ /* 0x000fe20007f3e0ff */
[----:B-1----:R-:W-:Y:S02]  /*671a0*/  IMAD.MOV.U32 R6, RZ, RZ, R119 ;  /* 0x000000ffff067224 */ /* 0x002fe400078e0077 */
[----:B------:R-:W-:-:S05]  /*671b0*/  IMAD.MOV.U32 R7, RZ, RZ, R120 ;  /* 0x000000ffff077224 */ /* 0x000fca00078e0078 */
[----:B------:R1:W-:Y:S01]  /*671c0*/  LDGSTS.E [R4+0x48c00], [R6.64], P2 ;  /* 0x48c0000006047fae */ /* 0x0003e20009121844 */
[----:B------:R-:W-:-:S03]  /*671d0*/  IADD3 R51, P5, R51, R182, RZ ;  /* 0x000000b633337210 */ /* 0x000fc60007fbe0ff */
[----:B------:R-:W-:Y:S01]  /*671e0*/  STL [R1+0x1f64], R115 ;  /* 0x001f647301007387 */ /* 0x000fe20000100800 */
[----:B-1----:R-:W-:Y:S02]  /*671f0*/  IMAD.MOV.U32 R6, RZ, RZ, R117 ;  /* 0x000000ffff067224 */ /* 0x002fe400078e0075 */
[----:B------:R-:W-:Y:S01]  /*67200*/  IMAD.MOV.U32 R7, RZ, RZ, R118 ;  /* 0x000000ffff077224 */ /* 0x000fe200078e0076 */
[----:B------:R1:W-:Y:S04]  /*67210*/  STL [R1+0x1e44], R118 ;  /* 0x001e447601007387 */ /* 0x0003e80000100800 */
[----:B------:R1:W-:Y:S04]  /*67220*/  LDGSTS.E [R4+0x48e00], [R6.64], P2 ;  /* 0x48e0000006047fae */ /* 0x0003e80009121844 */
[----:B------:R-:W-:Y:S01]  /*67230*/  STL [R1+0x1e68], R114 ;  /* 0x001e687201007387 */ /* 0x000fe20000100800 */
[----:B-1----:R-:W-:Y:S01]  /*67240*/  MOV R6, R115 ;  /* 0x0000007300067202 */ /* 0x002fe20000000f00 */
[----:B--2---:R-:W-:-:S05]  /*67250*/  IMAD.X R116, R116, 0x1, R0, P6 ;  /* 0x0000000174747824 */ /* 0x004fca00030e0600 */
[----:B------:R-:W-:Y:S04]  /*67260*/  STL [R1+0x1f58], R116 ;  /* 0x001f587401007387 */ /* 0x000fe80000100800 */
[----:B------:R-:W-:Y:S01]  /*67270*/  STL [R1+0x1f5c], R51 ;  /* 0x001f5c3301007387 */ /* 0x000fe20000100800 */
[----:B----4-:R-:W-:Y:S01]  /*67280*/  IADD3 R5, P2, R5, R182, RZ ;  /* 0x000000b605057210 */ /* 0x010fe20007f5e0ff */
[----:B---3--:R-:W-:-:S04]  /*67290*/  IMAD.X R55, R55, 0x1, R0, P1 ;  /* 0x0000000137377824 */ /* 0x008fc800008e0600 */
[----:B------:R-:W-:Y:S01]  /*672a0*/  STL [R1+0x1e88], R5 ;  /* 0x001e880501007387 */ /* 0x000fe20000100800 */
[----:B------:R-:W-:-:S03]  /*672b0*/  IMAD.X R54, R54, 0x1, R0, P5 ;  /* 0x0000000136367824 */ /* 0x000fc600028e0600 */
[----:B------:R-:W-:Y:S04]  /*672c0*/  STL [R1+0x1e64], R55 ;  /* 0x001e643701007387 */ /* 0x000fe80000100800 */
[----:B------:R-:W2:Y:S04]  /*672d0*/  LDL.LU R184, [R1+0x1450] ;  /* 0x0014500001b87983 */ /* 0x000ea80000300800 */
[----:B------:R1:W-:Y:S04]  /*672e0*/  STL [R1+0x1f50], R54 ;  /* 0x001f503601007387 */ /* 0x0003e80000100800 */
[----:B------:R-:W2:Y:S04]  /*672f0*/  LDL.LU R185, [R1+0x1454] ;  /* 0x0014540001b97983 */ /* 0x000ea80000300800 */
[----:B------:R-:W2:Y:S04]  /*67300*/  LDL.LU R186, [R1+0x1458] ;  /* 0x0014580001ba7983 */ /* 0x000ea80000300800 */
[----:B------:R-:W2:Y:S01]  /*67310*/  LDL.LU R187, [R1+0x145c] ;  /* 0x00145c0001bb7983 */ /* 0x000ea20000300800 */
[----:B------:R-:W-:-:S02]  /*67320*/  IMAD.MOV.U32 R7, RZ, RZ, R116 ;  /* 0x000000ffff077224 */ /* 0x000fc400078e0074 */
[----:B------:R-:W-:Y:S01]  /*67330*/  IMAD.X R50, R50, 0x1, R0, P2 ;  /* 0x0000000132327824 */ /* 0x000fe200010e0600 */
[----:B------:R-:W3:Y:S04]  /*67340*/  LDL.LU.64 R118, [R1+0x1a98] ;  /* 0x001a980001767983 */ /* 0x000ee80000300a00 */
[----:B------:R4:W-:Y:S04]  /*67350*/  LDGSTS.E [R4+0x49c00], [R6.64], P3 ;  /* 0x49c0000006047fae */ /* 0x0009e80009921844 */
[----:B------:R1:W-:Y:S04]  /*67360*/  STL [R1+0x1e84], R50 ;  /* 0x001e843201007387 */ /* 0x0003e80000100800 */
[----:B------:R-:W3:Y:S01]  /*67370*/  LDL.LU R188, [R1+0x1440] ;  /* 0x0014400001bc7983 */ /* 0x000ee20000300800 */
[----:B----4-:R-:W-:-:S03]  /*67380*/  IMAD.MOV.U32 R6, RZ, RZ, R114 ;  /* 0x000000ffff067224 */ /* 0x010fc600078e0072 */
[----:B------:R-:W4:Y:S01]  /*67390*/  LDL.LU R189, [R1+0x1444] ;  /* 0x0014440001bd7983 */ /* 0x000f220000300800 */
[----:B------:R-:W-:-:S03]  /*673a0*/  IMAD.MOV.U32 R7, RZ, RZ, R55 ;  /* 0x000000ffff077224 */ /* 0x000fc600078e0037 */
[----:B------:R-:W4:Y:S04]  /*673b0*/  LDL.LU R190, [R1+0x1448] ;  /* 0x0014480001be7983 */ /* 0x000f280000300800 */
[----:B------:R-:W4:Y:S04]  /*673c0*/  LDL.LU R191, [R1+0x144c] ;  /* 0x00144c0001bf7983 */ /* 0x000f280000300800 */
[----:B------:R1:W-:Y:S04]  /*673d0*/  LDGSTS.E [R4+0x49e00], [R6.64], P3 ;  /* 0x49e0000006047fae */ /* 0x0003e80009921844 */
[----:B------:R-:W4:Y:S01]  /*673e0*/  LDL.LU R117, [R1+0x1f54] ;  /* 0x001f540001757983 */ /* 0x000f220000300800 */
[----:B-1----:R-:W-:-:S02]  /*673f0*/  IMAD.MOV.U32 R6, RZ, RZ, R51 ;  /* 0x000000ffff067224 */ /* 0x002fc400078e0033 */
[----:B------:R-:W-:Y:S02]  /*67400*/  IMAD.MOV.U32 R7, RZ, RZ, R54 ;  /* 0x000000ffff077224 */ /* 0x000fe400078e0036 */
[----:B------:R-:W4:Y:S04]  /*67410*/  LDL.LU R54, [R1+0x1ea8] ;  /* 0x001ea80001367983 */ /* 0x000f280000300800 */
[----:B------:R1:W-:Y:S02]  /*67420*/  LDGSTS.E [R4+0x4ac00], [R6.64], P4 ;  /* 0x4ac0000006047fae */ /* 0x0003e4000a121844 */
[----:B-1----:R-:W-:Y:S02]  /*67430*/  IMAD.MOV.U32 R6, RZ, RZ, R5 ;  /* 0x000000ffff067224 */ /* 0x002fe400078e0005 */
[----:B------:R-:W-:-:S05]  /*67440*/  IMAD.MOV.U32 R7, RZ, RZ, R50 ;  /* 0x000000ffff077224 */ /* 0x000fca00078e0032 */
[----:B------:R1:W-:Y:S04]  /*67450*/  LDGSTS.E [R4+0x4ae00], [R6.64], P4 ;  /* 0x4ae0000006047fae */ /* 0x0003e8000a121844 */
[----:B-1----:R-:W4:Y:S04]  /*67460*/  LDL.LU R7, [R1+0x1f48] ;  /* 0x001f480001077983 */ /* 0x002f280000300800 */
[----:B------:R-:W4:Y:S01]  /*67470*/  LDL.LU R116, [R1+0x1ea4] ;  /* 0x001ea40001747983 */ /* 0x000f220000300800 */
[----:B------:R-:W-:Y:S01]  /*67480*/  IMAD.MOV.U32 R55, RZ, RZ, c[0x0][0x18c] ;  /* 0x00006300ff377624 */ /* 0x000fe200078e00ff */
[----:B------:R-:W-:-:S03]  /*67490*/  ISETP.GT.AND P1, PT, R3, 0x2f, PT ;  /* 0x0000002f0300780c */ /* 0x000fc60003f24270 */
[----:B------:R-:W-:Y:S01]  /*674a0*/  IMAD.SHL.U32 R55, R55, 0x40, RZ ;  /* 0x0000004037377824 */ /* 0x000fe200078e00ff */
[----:B------:R-:W-:-:S03]  /*674b0*/  SEL R5, RZ, 0x4, !P1 ;  /* 0x00000004ff057807 */ /* 0x000fc60004800000 */
[----:B------:R-:W-:Y:S01]  /*674c0*/  IMAD.SHL.U32 R55, R55, 0x4, RZ ;  /* 0x0000000437377824 */ /* 0x000fe200078e00ff */
[----:B------:R-:W-:Y:S02]  /*674d0*/  SEL R5, R5, RZ, !P0 ;  /* 0x000000ff05057207 */ /* 0x000fe40004000000 */
[C---:B------:R-:W-:Y:S02]  /*674e0*/  ISETP.GT.AND P4, PT, R3.reuse, 0x37, PT ;  /* 0x000000370300780c */ /* 0x040fe40003f84270 */
[----:B------:R-:W-:-:S04]  /*674f0*/  ISETP.GT.AND P5, PT, R3, 0x3b, PT ;  /* 0x0000003b0300780c */ /* 0x000fc80003fa4270 */
[----:B------:R-:W-:Y:S01]  /*67500*/  SEL R6, RZ, 0x4, !P5 ;  /* 0x00000004ff067807 */ /* 0x000fe20006800000 */
[----:B--2---:R-:W-:Y:S01]  /*67510*/  HMMA.1688.F32.TF32 R120, R232, R58, R184 ;  /* 0x0000003ae878723c */ /* 0x004fe200000810b8 */
[----:B------:R-:W2:Y:S01]  /*67520*/  LDL.LU R184, [R1+0x1410] ;  /* 0x0014100001b87983 */ /* 0x000ea20000300800 */
[----:B---3--:R-:W-:-:S05]  /*67530*/  IADD3 R51, P2, R118, R55, RZ ;  /* 0x0000003776337210 */ /* 0x008fca0007f5e0ff */
[----:B------:R-:W-:Y:S01]  /*67540*/  IMAD.X R50, R119, 0x1, R2, P2 ;  /* 0x0000000177327824 */ /* 0x000fe200010e0602 */
[----:B------:R-:W-:Y:S02]  /*67550*/  ISETP.NE.U32.AND P2, PT, R5, RZ, PT ;  /* 0x000000ff0500720c */ /* 0x000fe40003f45070 */
[----:B------:R-:W-:Y:S11]  /*67560*/  SEL R5, RZ, 0x4, !P4 ;  /* 0x00000004ff057807 */ /* 0x000ff60006000000 */
[----:B------:R-:W-:Y:S02]  /*67570*/  @!UPT UIADD3 URZ, URZ, URZ, URZ ;  /* 0x0000003f3f3ff290 */ /* 0x000fe4000fffe03f */
[----:B------:R-:W-:Y:S01]  /*67580*/  STL.64 [R1+0xbd0], R120 ;  /* 0x000bd07801007387 */ /* 0x000fe20000100a00 */
[----:B----4-:R-:W-:Y:S03]  /*67590*/  HMMA.1688.F32.TF32 R188, R232, R62, R188 ;  /* 0x0000003ee8bc723c */ /* 0x010fe600000810bc */
[----:B------:R1:W-:Y:S04]  /*675a0*/  STL.64 [R1+0xbd8], R122 ;  /* 0x000bd87a01007387 */ /* 0x0003e80000100a00 */
[----:B------:R-:W2:Y:S04]  /*675b0*/  LDL.LU R185, [R1+0x1414] ;  /* 0x0014140001b97983 */ /* 0x000ea80000300800 */
[----:B------:R-:W2:Y:S01]  /*675c0*/  LDL.LU R186, [R1+0x1418] ;  /* 0x0014180001ba7983 */ /* 0x000ea20000300800 */
[----:B------:R-:W-:-:S03]  /*675d0*/  IADD3 R117, P4, R117, R182, RZ ;  /* 0x000000b675757210 */ /* 0x000fc60007f9e0ff */
[----:B------:R-:W2:Y:S04]  /*675e0*/  LDL.LU R187, [R1+0x141c] ;  /* 0x00141c0001bb7983 */ /* 0x000ea80000300800 */
[----:B-1----:R-:W3:Y:S01]  /*675f0*/  LDL.LU R122, [R1+0x1f4c] ;  /* 0x001f4c00017a7983 */ /* 0x002ee20000300800 */
[----:B------:R-:W-:-:S03]  /*67600*/  IADD3 R54, P5, R54, R182, RZ ;  /* 0x000000b636367210 */ /* 0x000fc60007fbe0ff */
[----:B------:R-:W4:Y:S04]  /*67610*/  LDL.LU R115, [R1+0x1ec8] ;  /* 0x001ec80001737983 */ /* 0x000f280000300800 */
[----:B------:R1:W-:Y:S04]  /*67620*/  STL [R1+0x1f54], R117 ;  /* 0x001f547501007387 */ /* 0x0003e80000100800 */
[----:B------:R-:W-:Y:S01]  /*67630*/  STL [R1+0x1ea8], R54 ;  /* 0x001ea83601007387 */ /* 0x000fe20000100800 */
[--C-:B------:R-:W-:Y:S02]  /*67640*/  IMAD.X R7, R7, 0x1, R0.reuse, P4 ;  /* 0x0000000107077824 */ /* 0x100fe400020e0600 */
[----:B------:R-:W-:-:S03]  /*67650*/  IMAD.X R116, R116, 0x1, R0, P5 ;  /* 0x0000000174747824 */ /* 0x000fc600028e0600 */
[----:B------:R1:W-:Y:S04]  /*67660*/  STL [R1+0x1f48], R7 ;  /* 0x001f480701007387 */ /* 0x0003e80000100800 */
[----:B------:R1:W-:Y:S04]  /*67670*/  STL [R1+0x1ea4], R116 ;  /* 0x001ea47401007387 */ /* 0x0003e80000100800 */
[----:B------:R-:W4:Y:S04]  /*67680*/  LDL.LU R58, [R1+0x1f40] ;  /* 0x001f4000013a7983 */ /* 0x000f280000300800 */
[----:B------:R-:W-:Y:S04]  /*67690*/  STL.64 [R1+0xbc0], R188 ;  /* 0x000bc0bc01007387 */ /* 0x000fe80000100a00 */
[----:B------:R-:W-:Y:S04]  /*676a0*/  STL.64 [R1+0xbc8], R190 ;  /* 0x000bc8be01007387 */ /* 0x000fe80000100a00 */
[----:B------:R-:W4:Y:S04]  /*676b0*/  LDL.LU R121, [R1+0x1ec4] ;  /* 0x001ec40001797983 */ /* 0x000f280000300800 */
[----:B------:R-:W4:Y:S04]  /*676c0*/  LDL.LU R119, [R1+0x1f44] ;  /* 0x001f440001777983 */ /* 0x000f280000300800 */
[----:B------:R-:W4:Y:S04]  /*676d0*/  LDL.LU R120, [R1+0x1f38] ;  /* 0x001f380001787983 */ /* 0x000f280000300800 */
[----:B------:R-:W1:Y:S01]  /*676e0*/  S2R R183, SR_TID.X ;  /* 0x0000000000b77919 */ /* 0x000e620000002100 */
[----:B------:R-:W-:-:S02]  /*676f0*/  ISETP.GT.AND P6, PT, R3, 0x33, PT ;  /* 0x000000330300780c */ /* 0x000fc40003fc4270 */
[----:B------:R-:W-:Y:S01]  /*67700*/  ISETP.GT.AND P3, PT, R3, 0x3f, PT ;  /* 0x0000003f0300780c */ /* 0x000fe20003f64270 */
[----:B------:R-:W4:Y:S01]  /*67710*/  LDL.LU R118, [R1+0x1ee4] ;  /* 0x001ee40001767983 */ /* 0x000f220000300800 */
[----:B------:R-:W-:Y:S02]  /*67720*/  SEL R5, R5, RZ, !P0 ;  /* 0x000000ff05057207 */ /* 0x000fe40004000000 */
[----:B-1----:R-:W-:-:S04]  /*67730*/  LOP3.LUT R114, R183, 0x3f, RZ, 0xc0, !PT ;  /* 0x0000003fb7727812 */ /* 0x002fc800078ec0ff */
[----:B------:R-:W-:Y:S02]  /*67740*/  ISETP.GE.AND P1, PT, R114, R3, PT ;  /* 0x000000037200720c */ /* 0x000fe40003f26270 */
[----:B------:R-:W-:-:S04]  /*67750*/  SEL R3, RZ, 0x4, !P6 ;  /* 0x00000004ff037807 */ /* 0x000fc80007000000 */
[----:B------:R-:W-:-:S04]  /*67760*/  SEL R3, R3, RZ, !P0 ;  /* 0x000000ff03037207 */ /* 0x000fc80004000000 */
[----:B------:R-:W-:Y:S02]  /*67770*/  ISETP.NE.U32.AND P4, PT, R3, RZ, PT ;  /* 0x000000ff0300720c */ /* 0x000fe40003f85070 */
[----:B------:R-:W-:Y:S02]  /*67780*/  SEL R3, R6, RZ, !P0 ;  /* 0x000000ff06037207 */ /* 0x000fe40004000000 */
[----:B------:R-:W-:Y:S02]  /*67790*/  MOV R6, R117 ;  /* 0x0000007500067202 */ /* 0x000fe40000000f00 */
[----:B------:R-:W-:Y:S01]  /*677a0*/  ISETP.NE.U32.AND P5, PT, R5, RZ, PT ;  /* 0x000000ff0500720c */ /* 0x000fe20003fa5070 */
[----:B------:R-:W4:Y:S01]  /*677b0*/  LDL.LU R117, [R1+0x1ee8] ;  /* 0x001ee80001757983 */ /* 0x000f220000300800 */
[----:B------:R-:W-:-:S03]  /*677c0*/  SEL R5, RZ, 0x4, !P3 ;  /* 0x00000004ff057807 */ /* 0x000fc60005800000 */
[----:B------:R1:W-:Y:S01]  /*677d0*/  LDGSTS.E [R4+0x4bc00], [R6.64], P2 ;  /* 0x4bc0000006047fae */ /* 0x0003e20009121844 */
[----:B------:R-:W-:Y:S02]  /*677e0*/  ISETP.NE.U32.AND P3, PT, R3, RZ, PT ;  /* 0x000000ff0300720c */ /* 0x000fe40003f65070 */
[----:B------:R-:W-:Y:S01]  /*677f0*/  SEL R3, RZ, 0x4, P1 ;  /* 0x00000004ff037807 */ /* 0x000fe20000800000 */
[----:B-1----:R-:W-:Y:S02]  /*67800*/  IMAD.MOV.U32 R6, RZ, RZ, R54 ;  /* 0x000000ffff067224 */ /* 0x002fe400078e0036 */
[----:B------:R-:W-:Y:S01]  /*67810*/  IMAD.MOV.U32 R7, RZ, RZ, R116 ;  /* 0x000000ffff077224 */ /* 0x000fe200078e0074 */
[----:B------:R-:W4:Y:S04]  /*67820*/  LDL.LU R54, [R1+0x1f3c] ;  /* 0x001f3c0001367983 */ /* 0x000f280000300800 */
[----:B------:R1:W-:Y:S04]  /*67830*/  LDGSTS.E [R4+0x4be00], [R6.64], P2 ;  /* 0x4be0000006047fae */ /* 0x0003e80009121844 */
[----:B------:R-:W4:Y:S01]  /*67840*/  LDL.LU R62, [R1+0x1f08] ;  /* 0x001f0800013e7983 */ /* 0x000f220000300800 */
[----:B------:R-:W-:Y:S01]  /*67850*/  SEL R3, R3, RZ, !P0 ;  /* 0x000000ff03037207 */ /* 0x000fe20004000000 */
[----:B--2---:R-:W-:Y:S01]  /*67860*/  HMMA.1688.F32.TF32 R184, R232, R66, R184 ;  /* 0x00000042e8b8723c */ /* 0x004fe200000810b8 */
[----:B---3--:R-:W-:-:S02]  /*67870*/  IADD3 R122, P1, R122, R182, RZ ;  /* 0x000000b67a7a7210 */ /* 0x008fc40007f3e0ff */
[----:B----4-:R-:W-:-:S03]  /*67880*/  IADD3 R115, P2, R115, R182, RZ ;  /* 0x000000b673737210 */ /* 0x010fc60007f5e0ff */
[----:B------:R-:W-:Y:S04]  /*67890*/  STL [R1+0x1f4c], R122 ;  /* 0x001f4c7a01007387 */ /* 0x000fe80000100800 */
[----:B------:R-:W-:Y:S01]  /*678a0*/  STL [R1+0x1ec8], R115 ;  /* 0x001ec87301007387 */ /* 0x000fe20000100800 */
[----:B-1----:R-:W-:Y:S02]  /*678b0*/  IMAD.MOV.U32 R6, RZ, RZ, R122 ;  /* 0x000000ffff067224 */ /* 0x002fe400078e007a */
[----:B------:R-:W-:-:S05]  /*678c0*/  IMAD.X R58, R58, 0x1, R0, P1 ;  /* 0x000000013a3a7824 */ /* 0x000fca00008e0600 */
[----:B------:R1:W-:Y:S04]  /*678d0*/  STL [R1+0x1f40], R58 ;  /* 0x001f403a01007387 */ /* 0x0003e80000100800 */
[----:B------:R-:W2:Y:S01]  /*678e0*/  LDL.LU R116, [R1+0x1f30] ;  /* 0x001f300001747983 */ /* 0x000ea20000300800 */
[----:B------:R-:W-:Y:S01]  /*678f0*/  IMAD.X R121, R121, 0x1, R0, P2 ;  /* 0x0000000179797824 */ /* 0x000fe200010e0600 */
[----:B------:R-:W-:-:S04]  /*67900*/  IADD3 R119, P2, R119, R182, RZ ;  /* 0x000000b677777210 */ /* 0x000fc80007f5e0ff */
[----:B------:R-:W-:Y:S04]  /*67910*/  STL [R1+0x1ec4], R121 ;  /* 0x001ec47901007387 */ /* 0x000fe80000100800 */
[----:B------:R-:W-:Y:S01]  /*67920*/  STL.64 [R1+0xba0], R184 ;  /* 0x000ba0b801007387 */ /* 0x000fe20000100a00 */
[----:B------:R-:W-:-:S03]  /*67930*/  IMAD.MOV.U32 R7, RZ, RZ, R58 ;  /* 0x000000ffff077224 */ /* 0x000fc600078e003a */
[----:B------:R-:W-:Y:S04]  /*67940*/  STL.64 [R1+0xba8], R186 ;  /* 0x000ba8ba01007387 */ /* 0x000fe80000100a00 */
[----:B------:R-:W3:Y:S04]  /*67950*/  LDL.LU R63, [R1+0x1f04] ;  /* 0x001f0400013f7983 */ /* 0x000ee80000300800 */
[----:B------:R-:W-:Y:S01]  /*67960*/  STL [R1+0x1f44], R119 ;  /* 0x001f447701007387 */ /* 0x000fe20000100800 */
[----:B------:R-:W-:-:S03]  /*67970*/  IMAD.X R120, R120, 0x1, R0, P2 ;  /* 0x0000000178787824 */ /* 0x000fc600010e0600 */
[----:B------:R-:W4:Y:S04]  /*67980*/  LDL.LU R59, [R1+0x1f24] ;  /* 0x001f2400013b7983 */ /* 0x000f280000300800 */
[----:B-1----:R-:W4:Y:S01]  /*67990*/  LDL.LU R58, [R1+0x1f34] ;  /* 0x001f3400013a7983 */ /* 0x002f220000300800 */
[----:B------:R-:W-:-:S03]  /*679a0*/  ISETP.NE.U32.AND P1, PT, R3, RZ, PT ;  /* 0x000000ff0300720c */ /* 0x000fc60003f25070 */
[----:B------:R1:W-:Y:S02]  /*679b0*/  LDGSTS.E [R4+0x4cc00], [R6.64], P4 ;  /* 0x4cc0000006047fae */ /* 0x0003e4000a121844 */
[----:B-1----:R-:W-:Y:S02]  /*679c0*/  IMAD.MOV.U32 R6, RZ, RZ, R115 ;  /* 0x000000ffff067224 */ /* 0x002fe400078e0073 */
[----:B------:R-:W4:Y:S04]  /*679d0*/  LDL.LU R115, [R1+0x1f28] ;  /* 0x001f280001737983 */ /* 0x000f280000300800 */
[----:B------:R1:W-:Y:S04]  /*679e0*/  STL [R1+0x1f38], R120 ;  /* 0x001f387801007387 */ /* 0x0003e80000100800 */
[----:B------:R-:W4:Y:S01]  /*679f0*/  LDL.LU R3, [R1+0x1f2c] ;  /* 0x001f2c0001037983 */ /* 0x000f220000300800 */
[----:B------:R-:W-:Y:S01]  /*67a00*/  IMAD.MOV.U32 R7, RZ, RZ, R121 ;  /* 0x000000ffff077224 */ /* 0x000fe200078e0079 */
[----:B------:R-:W-:-:S04]  /*67a10*/  IADD3 R117, P2, R117, R182, RZ ;  /* 0x000000b675757210 */ /* 0x000fc80007f5e0ff */
[----:B------:R1:W-:Y:S01]  /*67a20*/  LDGSTS.E [R4+0x4ce00], [R6.64], P4 ;  /* 0x4ce0000006047fae */ /* 0x0003e2000a121844 */
[----:B------:R-:W-:Y:S01]  /*67a30*/  IMAD.X R118, R118, 0x1, R0, P2 ;  /* 0x0000000176767824 */ /* 0x000fe200010e0600 */
[----:B------:R-:W-:Y:S02]  /*67a40*/  SEL R5, R5, RZ, !P0 ;  /* 0x000000ff05057207 */ /* 0x000fe40004000000 */
[----:B------:R-:W-:Y:S01]  /*67a50*/  STL [R1+0x1ee8], R117 ;  /* 0x001ee87501007387 */ /* 0x000fe20000100800 */
[-C--:B------:R-:W-:Y:S01]  /*67a60*/  IADD3 R54, P4, R54, R182.reuse, RZ ;  /* 0x000000b636367210 */ /* 0x080fe20007f9e0ff */
[----:B-1----:R-:W-:Y:S02]  /*67a70*/  IMAD.MOV.U32 R6, RZ, RZ, R119 ;  /* 0x000000ffff067224 */ /* 0x002fe400078e0077 */
[----:B------:R-:W-:Y:S02]  /*67a80*/  IMAD.MOV.U32 R7, RZ, RZ, R120 ;  /* 0x000000ffff077224 */ /* 0x000fe400078e0078 */
[----:B------:R1:W-:Y:S01]  /*67a90*/  STL [R1+0x1f3c], R54 ;  /* 0x001f3c3601007387 */ /* 0x0003e20000100800 */
[----:B------:R-:W-:-:S03]  /*67aa0*/  IADD3 R62, P2, R62, R182, RZ ;  /* 0x000000b63e3e7210 */ /* 0x000fc60007f5e0ff */
[----:B------:R-:W-:Y:S01]  /*67ab0*/  STL [R1+0x1ee4], R118 ;  /* 0x001ee47601007387 */ /* 0x000fe20000100800 */
[----:B------:R-:W-:-:S03]  /*67ac0*/  ISETP.NE.U32.AND P0, PT, R5, RZ, PT ;  /* 0x000000ff0500720c */ /* 0x000fc60003f05070 */
[----:B------:R-:W4:Y:S04]  /*67ad0*/  LDL.LU R67, [R1+0x253c] ;  /* 0x00253c0001437983 */ /* 0x000f280000300800 */
[----:B------:R-:W-:Y:S04]  /*67ae0*/  STL [R1+0x1f08], R62 ;  /* 0x001f083e01007387 */ /* 0x000fe80000100800 */
[----:B------:R1:W-:Y:S02]  /*67af0*/  LDGSTS.E [R4+0x4dc00], [R6.64], P5 ;  /* 0x4dc0000006047fae */ /* 0x0003e4000a921844 */
[----:B-1----:R-:W-:Y:S01]  /*67b00*/  IMAD.MOV.U32 R6, RZ, RZ, R117 ;  /* 0x000000ffff067224 */ /* 0x002fe200078e0075 */
[----:B------:R-:W-:-:S05]  /*67b10*/  MOV R7, R118 ;  /* 0x0000007600077202 */ /* 0x000fca0000000f00 */
[----:B------:R1:W-:Y:S02]  /*67b20*/  LDGSTS.E [R4+0x4de00], [R6.64], P5 ;  /* 0x4de0000006047fae */ /* 0x0003e4000a921844 */
[----:B-1----:R-:W-:Y:S02]  /*67b30*/  IMAD.MOV.U32 R6, RZ, RZ, R54 ;  /* 0x000000ffff067224 */ /* 0x002fe400078e0036 */
[----:B--2---:R-:W-:-:S05]  /*67b40*/  IMAD.X R116, R116, 0x1, R0, P4 ;  /* 0x0000000174747824 */ /* 0x004fca00020e0600 */
[----:B------:R-:W-:Y:S04]  /*67b50*/  STL [R1+0x1f30], R116 ;  /* 0x001f307401007387 */ /* 0x000fe80000100800 */
[----:B------:R-:W2:Y:S04]  /*67b60*/  LDL.LU R5, [R1+0x2540] ;  /* 0x0025400001057983 */ /* 0x000ea80000300800 */
[----:B------:R-:W2:Y:S01]  /*67b70*/  LDL.LU R120, [R1+0x2530] ;  /* 0x0025300001787983 */ /* 0x000ea20000300800 */
[----:B---3--:R-:W-:Y:S01]  /*67b80*/  IMAD.X R63, R63, 0x1, R0, P2 ;  /* 0x000000013f3f7824 */ /* 0x008fe200010e0600 */
[----:B----4-:R-:W-:-:S05]  /*67b90*/  IADD3 R58, P4, R58, R182, RZ ;  /* 0x000000b63a3a7210 */ /* 0x010fca0007f9e0ff */
[----:B------:R-:W-:Y:S04]  /*67ba0*/  STL [R1+0x1f34], R58 ;  /* 0x001f343a01007387 */ /* 0x000fe80000100800 */
[----:B------:R1:W-:Y:S04]  /*67bb0*/  STL [R1+0x1f04], R63 ;  /* 0x001f043f01007387 */ /* 0x0003e80000100800 */
[----:B------:R-:W3:Y:S01]  /*67bc0*/  LDL.LU R54, [R1+0x2538] ;  /* 0x0025380001367983 */ /* 0x000ee20000300800 */
[----:B------:R-:W-:Y:S02]  /*67bd0*/  IMAD.MOV.U32 R7, RZ, RZ, R116 ;  /* 0x000000ffff077224 */ /* 0x000fe400078e0074 */
[----:B------:R-:W-:Y:S01]  /*67be0*/  IMAD.X R59, R59, 0x1, R0, P4 ;  /* 0x000000013b3b7824 */ /* 0x000fe200020e0600 */
[----:B------:R-:W3:Y:S04]  /*67bf0*/  LDL.LU R119, [R1+0x252c] ;  /* 0x00252c0001777983 */ /* 0x000ee80000300800 */
[----:B------:R1:W-:Y:S01]  /*67c00*/  LDGSTS.E [R4+0x4ec00], [R6.64], P3 ;  /* 0x4ec0000006047fae */ /* 0x0003e20009921844 */
[----:B------:R-:W-:-:S05]  /*67c10*/  IADD3 R3, P2, R3, R182, RZ ;  /* 0x000000b603037210 */ /* 0x000fca0007f5e0ff */
[----:B------:R-:W-:Y:S04]  /*67c20*/  STL [R1+0x1f2c], R3 ;  /* 0x001f2c0301007387 */ /* 0x000fe80000100800 */
[----:B------:R-:W3:Y:S01]  /*67c30*/  LDL.LU R66, [R1+0x2534] ;  /* 0x0025340001427983 */ /* 0x000ee20000300800 */
[----:B-1----:R-:W-:Y:S02]  /*67c40*/  IMAD.MOV.U32 R7, RZ, RZ, R63 ;  /* 0x000000ffff077224 */ /* 0x002fe400078e003f */
[----:B------:R-:W-:Y:S01]  /*67c50*/  IMAD.MOV.U32 R6, RZ, RZ, R62 ;  /* 0x000000ffff067224 */ /* 0x000fe200078e003e */
[----:B------:R1:W-:Y:S04]  /*67c60*/  STL [R1+0x1f24], R59 ;  /* 0x001f243b01007387 */ /* 0x0003e80000100800 */
[----:B------:R-:W3:Y:S04]  /*67c70*/  LDL.LU R63, [R1+0x2520] ;  /* 0x00252000013f7983 */ /* 0x000ee80000300800 */
[----:B------:R-:W3:Y:S01]  /*67c80*/  LDL.LU R62, [R1+0x2528] ;  /* 0x00252800013e7983 */ /* 0x000ee20000300800 */
[----:B------:R-:W-:-:S03]  /*67c90*/  IMAD.X R115, R115, 0x1, R0, P2 ;  /* 0x0000000173737824 */ /* 0x000fc600010e0600 */
[----:B------:R1:W-:Y:S01]  /*67ca0*/  LDGSTS.E [R4+0x4ee00], [R6.64], P3 ;  /* 0x4ee0000006047fae */ /* 0x0003e20009921844 */
[----:B------:R-:W-:Y:S01]  /*67cb0*/  SHF.R.S32.HI R183, RZ, 0x6, R183 ;  /* 0x00000006ffb77819 */ /* 0x000fe200000114b7 */
[----:B-1----:R-:W-:Y:S02]  /*67cc0*/  IMAD.MOV.U32 R6, RZ, RZ, R58 ;  /* 0x000000ffff067224 */ /* 0x002fe400078e003a */
[----:B------:R-:W-:Y:S02]  /*67cd0*/  IMAD.MOV.U32 R7, RZ, RZ, R59 ;  /* 0x000000ffff077224 */ /* 0x000fe400078e003b */
[----:B------:R-:W3:Y:S01]  /*67ce0*/  LDL.LU R59, [R1+0x251c] ;  /* 0x00251c00013b7983 */ /* 0x000ee20000300800 */
[----:B------:R-:W-:-:S03]  /*67cf0*/  SGXT R183, R183, 0x1 ;  /* 0x00000001b7b7781a */ /* 0x000fc60000000200 */
[----:B------:R1:W-:Y:S02]  /*67d00*/  LDGSTS.E [R4+0x4fc00], [R6.64], P0 ;  /* 0x4fc0000006047fae */ /* 0x0003e40008121844 */
[----:B-1----:R-:W-:Y:S02]  /*67d10*/  IMAD.MOV.U32 R6, RZ, RZ, R3 ;  /* 0x000000ffff067224 */ /* 0x002fe400078e0003 */
[----:B------:R-:W-:Y:S02]  /*67d20*/  IMAD.SHL.U32 R3, R114, 0x4, RZ ;  /* 0x0000000472037824 */ /* 0x000fe400078e00ff */
[----:B------:R-:W-:-:S03]  /*67d30*/  IMAD.MOV.U32 R7, RZ, RZ, R115 ;  /* 0x000000ffff077224 */ /* 0x000fc600078e0073 */
[----:B------:R-:W-:Y:S02]  /*67d40*/  LOP3.LUT R3, R3, 0x110, R183, 0x78, !PT ;  /* 0x0000011003037812 */ /* 0x000fe400078e78b7 */
[----:B------:R1:W-:Y:S03]  /*67d50*/  LDGSTS.E [R4+0x4fe00], [R6.64], P0 ;  /* 0x4fe0000006047fae */ /* 0x0003e60008121844 */
[----:B------:R-:W-:Y:S01]  /*67d60*/  IMAD R3, R175, 0x20000, R3 ;  /* 0x00020000af037824 */ /* 0x000fe200078e0203 */
[----:B------:R-:W0:Y:S01]  /*67d70*/  LDGDEPBAR ;  /* 0x00000000000079af */ /* 0x000e220000000000 */
[----:B--2---:R-:W-:-:S05]  /*67d80*/  IADD3 R5, P3, R5, R55, RZ ;  /* 0x0000003705057210 */ /* 0x004fca0007f7e0ff */
[----:B------:R2:W-:Y:S01]  /*67d90*/  STL [R1+0x2540], R5 ;  /* 0x0025400501007387 */ /* 0x0005e20000100800 */
[----:B------:R-:W-:-:S03]  /*67da0*/  IMAD.X R67, R67, 0x1, R2, P3 ;  /* 0x0000000143437824 */ /* 0x000fc600018e0602 */
[----:B------:R2:W-:Y:S04]  /*67db0*/  STL [R1+0x1f28], R115 ;  /* 0x001f287301007387 */ /* 0x0005e80000100800 */
[----:B------:R-:W4:Y:S04]  /*67dc0*/  LDL.LU R58, [R1+0x2524] ;  /* 0x00252400013a7983 */ /* 0x000f280000300800 */
[----:B------:R-:W4:Y:S01]  /*67dd0*/  LDL.LU R118, [R1+0x2510] ;  /* 0x0025100001767983 */ /* 0x000f220000300800 */
[----:B-1----:R-:W-:Y:S02]  /*67de0*/  IMAD.MOV.U32 R4, RZ, RZ, R5 ;  /* 0x000000ffff047224 */ /* 0x002fe400078e0005 */
[----:B--2---:R-:W-:-:S05]  /*67df0*/  IMAD.MOV.U32 R5, RZ, RZ, R67 ;  /* 0x000000ffff057224 */ /* 0x004fca00078e0043 */
[----:B------:R1:W-:Y:S01]  /*67e00*/  LDGSTS.E [R3], [R4.64], P1 ;  /* 0x0000000004037fae */ /* 0x0003e20008921844 */
[----:B---3--:R-:W-:-:S05]  /*67e10*/  IADD3 R54, P2, R54, R55, RZ ;  /* 0x0000003736367210 */ /* 0x008fca0007f5e0ff */
[----:B------:R-:W-:Y:S01]  /*67e20*/  STL [R1+0x2538], R54 ;  /* 0x0025383601007387 */ /* 0x000fe20000100800 */
[----:B------:R-:W-:-:S03]  /*67e30*/  IADD3.X R120, R120, R2, RZ, P2, !PT ;  /* 0x0000000278787210 */ /* 0x000fc600017fe4ff */
[----:B------:R2:W-:Y:S04]  /*67e40*/  STL [R1+0x253c], R67 ;  /* 0x00253c4301007387 */ /* 0x0005e80000100800 */
[----:B------:R-:W3:Y:S04]  /*67e50*/  LDL.LU R117, [R1+0x2518] ;  /* 0x0025180001757983 */ /* 0x000ee80000300800 */
[----:B------:R-:W3:Y:S04]  /*67e60*/  LDL.LU R115, [R1+0x2514] ;  /* 0x0025140001737983 */ /* 0x000ee80000300800 */
[----:B------:R-:W3:Y:S01]  /*67e70*/  LDL.LU R116, [R1+0x250c] ;  /* 0x00250c0001747983 */ /* 0x000ee20000300800 */
[----:B------:R-:W-:Y:S01]  /*67e80*/  IADD3 R66, P0, R66, R55, RZ ;  /* 0x0000003742427210 */ /* 0x000fe20007f1e0ff */
[----:B-1----:R-:W-:-:S04]  /*67e90*/  IMAD.MOV.U32 R4, RZ, RZ, R54 ;  /* 0x000000ffff047224 */ /* 0x002fc800078e0036 */
[----:B------:R1:W-:Y:S01]  /*67ea0*/  STL [R1+0x2534], R66 ;  /* 0x0025344201007387 */ /* 0x0003e20000100800 */
[----:B------:R-:W-:-:S03]  /*67eb0*/  IMAD.X R119, R119, 0x1, R2, P0 ;  /* 0x0000000177777824 */ /* 0x000fc600000e0602 */
[----:B------:R-:W-:Y:S01]  /*67ec0*/  STL [R1+0x2530], R120 ;  /* 0x0025307801007387 */ /* 0x000fe20000100800 */
[----:B------:R-:W-:-:S03]  /*67ed0*/  IADD3 R62, P2, R62, R55, RZ ;  /* 0x000000373e3e7210 */ /* 0x000fc60007f5e0ff */
[----:B------:R-:W3:Y:S04]  /*67ee0*/  LDL.LU R114, [R1+0x2500] ;  /* 0x0025000001727983 */ /* 0x000ee80000300800 */
[----:B--2---:R-:W3:Y:S04]  /*67ef0*/  LDL.LU R67, [R1+0x2508] ;  /* 0x0025080001437983 */ /* 0x004ee80000300800 */
[----:B------:R-:W3:Y:S04]  /*67f00*/  LDL.LU R54, [R1+0x24fc] ;  /* 0x0024fc0001367983 */ /* 0x000ee80000300800 */
[----:B------:R-:W-:Y:S04]  /*67f10*/  STL [R1+0x2528], R62 ;  /* 0x0025283e01007387 */ /* 0x000fe80000100800 */
[----:B------:R-:W-:Y:S04]  /*67f20*/  STL [R1+0x252c], R119 ;  /* 0x00252c7701007387 */ /* 0x000fe80000100800 */
[----:B------:R-:W3:Y:S01]  /*67f30*/  LDL.LU R6, [R1+0x2504] ;  /* 0x0025040001067983 */ /* 0x000ee20000300800 */
[----:B------:R-:W-:-:S02]  /*67f40*/  IMAD.MOV.U32 R5, RZ, RZ, R120 ;  /* 0x000000ffff057224 */ /* 0x000fc400078e0078 */
[----:B------:R-:W-:-:S03]  /*67f50*/  IMAD.X R63, R63, 0x1, R2, P2 ;  /* 0x000000013f3f7824 */ /* 0x000fc600010e0602 */
[----:B------:R1:W-:Y:S02]  /*67f60*/  LDGSTS.E [R3+0x800], [R4.64], P1 ;  /* 0x0080000004037fae */ /* 0x0003e40008921844 */
[----:B-1----:R-:W-:Y:S02]  /*67f70*/  IMAD.MOV.U32 R4, RZ, RZ, R66 ;  /* 0x000000ffff047224 */ /* 0x002fe400078e0042 */
[----:B------:R-:W-:Y:S01]  /*67f80*/  IMAD.MOV.U32 R5, RZ, RZ, R119 ;  /* 0x000000ffff057224 */ /* 0x000fe200078e0077 */
[----:B------:R-:W3:Y:S04]  /*67f90*/  LDL.LU R66, [R1+0x24f0] ;  /* 0x0024f00001427983 */ /* 0x000ee80000300800 */
[----:B------:R1:W-:Y:S02]  /*67fa0*/  LDGSTS.E [R3+0x1000], [R4.64], P1 ;  /* 0x0100000004037fae */ /* 0x0003e40008921844 */
[----:B-1----:R-:W-:-:S02]  /*67fb0*/  IMAD.MOV.U32 R4, RZ, RZ, R62 ;  /* 0x000000ffff047224 */ /* 0x002fc400078e003e */
[----:B------:R-:W-:-:S05]  /*67fc0*/  IMAD.MOV.U32 R5, RZ, RZ, R63 ;  /* 0x000000ffff057224 */ /* 0x000fca00078e003f */
[----:B------:R1:W-:Y:S01]  /*67fd0*/  LDGSTS.E [R3+0x1800], [R4.64], P1 ;  /* 0x0180000004037fae */ /* 0x0003e20008921844 */
[----:B----4-:R-:W-:-:S05]  /*67fe0*/  IADD3 R58, P0, R58, R55, RZ ;  /* 0x000000373a3a7210 */ /* 0x010fca0007f1e0ff */
[----:B------:R-:W-:Y:S01]  /*67ff0*/  STL [R1+0x2524], R58 ;  /* 0x0025243a01007387 */ /* 0x000fe20000100800 */
[----:B------:R-:W-:-:S03]  /*68000*/  IMAD.X R59, R59, 0x1, R2, P0 ;  /* 0x000000013b3b7824 */ /* 0x000fc600000e0602 */
[----:B------:R4:W-:Y:S01]  /*68010*/  STL [R1+0x2520], R63 ;  /* 0x0025203f01007387 */ /* 0x0009e20000100800 */
[----:B-1----:R-:W-:-:S03]  /*68020*/  IMAD.MOV.U32 R4, RZ, RZ, R58 ;  /* 0x000000ffff047224 */ /* 0x002fc600078e003a */
[----:B------:R-:W2:Y:S01]  /*68030*/  LDL.LU R7, [R1+0x24f8] ;  /* 0x0024f80001077983 */ /* 0x000ea20000300800 */
[----:B------:R-:W-:-:S03]  /*68040*/  IMAD.MOV.U32 R5, RZ, RZ, R59 ;  /* 0x000000ffff057224 */ /* 0x000fc600078e003b */
[----:B----4-:R-:W3:Y:S04]  /*68050*/  LDL.LU R63, [R1+0x24ec] ;  /* 0x0024ec00013f7983 */ /* 0x010ee80000300800 */
[----:B------:R1:W-:Y:S01]  /*68060*/  LDGSTS.E [R3+0x2000], [R4.64], P1 ;  /* 0x0200000004037fae */ /* 0x0003e20008921844 */
[-C--:B---3--:R-:W-:Y:S02]  /*68070*/  IADD3 R117, P2, R117, R55.reuse, RZ ;  /* 0x0000003775757210 */ /* 0x088fe40007f5e0ff */
[----:B------:R-:W-:-:S03]  /*68080*/  IADD3 R115, P0, R115, R55, RZ ;  /* 0x0000003773737210 */ /* 0x000fc60007f1e0ff */
[----:B------:R-:W-:Y:S01]  /*68090*/  IMAD.X R118, R118, 0x1, R2, P2 ;  /* 0x0000000176767824 */ /* 0x000fe200010e0602 */
[----:B------:R-:W-:Y:S01]  /*680a0*/  STL [R1+0x2518], R117 ;  /* 0x0025187501007387 */ /* 0x000fe20000100800 */
[----:B-1----:R-:W-:-:S03]  /*680b0*/  IMAD.MOV.U32 R4, RZ, RZ, R117 ;  /* 0x000000ffff047224 */ /* 0x002fc600078e0075 */
[----:B------:R1:W-:Y:S01]  /*680c0*/  STL [R1+0x251c], R59 ;  /* 0x00251c3b01007387 */ /* 0x0003e20000100800 */
[----:B------:R-:W-:Y:S01]  /*680d0*/  IMAD.MOV.U32 R5, RZ, RZ, R118 ;  /* 0x000000ffff057224 */ /* 0x000fe200078e0076 */
[----:B------:R-:W-:Y:S02]  /*680e0*/  IADD3.X R116, R116, R2, RZ, P0, !PT ;  /* 0x0000000274747210 */ /* 0x000fe400007fe4ff */
[----:B------:R-:W3:Y:S04]  /*680f0*/  LDL.LU R62, [R1+0x24f4] ;  /* 0x0024f400013e7983 */ /* 0x000ee80000300800 */
[----:B------:R1:W-:Y:S04]  /*68100*/  LDGSTS.E [R3+0x2800], [R4.64], P1 ;  /* 0x0280000004037fae */ /* 0x0003e80008921844 */
[----:B-1----:R-:W3:Y:S01]  /*68110*/  LDL.LU R59, [R1+0x24e0] ;  /* 0x0024e000013b7983 */ /* 0x002ee20000300800 */
[----:B------:R-:W-:-:S03]  /*68120*/  IADD3 R67, P2, R67, R55, RZ ;  /* 0x0000003743437210 */ /* 0x000fc60007f5e0ff */
[----:B------:R-:W-:Y:S04]  /*68130*/  STL [R1+0x2514], R115 ;  /* 0x0025147301007387 */ /* 0x000fe80000100800 */
[----:B------:R-:W-:Y:S01]  /*68140*/  STL [R1+0x2510], R118 ;  /* 0x0025107601007387 */ /* 0x000fe20000100800 */
[----:B------:R-:W-:-:S03]  /*68150*/  IMAD.X R114, R114, 0x1, R2, P2 ;  /* 0x0000000172727824 */ /* 0x000fc600010e0602 */
[----:B------:R-:W3:Y:S01]  /*68160*/  LDL.LU R58, [R1+0x24e8] ;  /* 0x0024e800013a7983 */ /* 0x000ee20000300800 */
[----:B------:R-:W-:-:S03]  /*68170*/  IMAD.MOV.U32 R5, RZ, RZ, R116 ;  /* 0x000000ffff057224 */ /* 0x000fc600078e0074 */
[----:B------:R-:W-:Y:S01]  /*68180*/  STL [R1+0x2508], R67 ;  /* 0x0025084301007387 */ /* 0x000fe20000100800 */
[----:B------:R-:W-:-:S03]  /*68190*/  IADD3 R6, P0, R6, R55, RZ ;  /* 0x0000003706067210 */ /* 0x000fc60007f1e0ff */
[----:B------:R1:W-:Y:S01]  /*681a0*/  STL [R1+0x250c], R116 ;  /* 0x00250c7401007387 */ /* 0x0003e20000100800 */
[----:B------:R-:W-:Y:S02]  /*681b0*/  IMAD.MOV.U32 R4, RZ, RZ, R115 ;  /* 0x000000ffff047224 */ /* 0x000fe400078e0073 */
[----:B------:R-:W-:-:S03]  /*681c0*/  IMAD.X R54, R54, 0x1, R2, P0 ;  /* 0x0000000136367824 */ /* 0x000fc600000e0602 */
[----:B------:R1:W-:Y:S04]  /*681d0*/  LDGSTS.E [R3+0x3000], [R4.64], P1 ;  /* 0x0300000004037fae */ /* 0x0003e80008921844 */
[----:B-1----:R-:W3:Y:S04]  /*681e0*/  LDL.LU R116, [R1+0x24dc] ;  /* 0x0024dc0001747983 */ /* 0x002ee80000300800 */
[----:B------:R-:W-:Y:S04]  /*681f0*/  STL [R1+0x2504], R6 ;  /* 0x0025040601007387 */ /* 0x000fe80000100800 */
[----:B------:R1:W-:Y:S04]  /*68200*/  STL [R1+0x2500], R114 ;  /* 0x0025007201007387 */ /* 0x0003e80000100800 */
[----:B------:R-:W3:Y:S01]  /*68210*/  LDL.LU R115, [R1+0x24e4] ;  /* 0x0024e40001737983 */ /* 0x000ee20000300800 */
[----:B------:R-:W-:-:S02]  /*68220*/  IMAD.MOV.U32 R4, RZ, RZ, R67 ;  /* 0x000000ffff047224 */ /* 0x000fc400078e0043 */
[----:B------:R-:W-:Y:S02]  /*68230*/  IMAD.MOV.U32 R5, RZ, RZ, R114 ;  /* 0x000000ffff057224 */ /* 0x000fe400078e0072 */
[----:B-1----:R-:W3:Y:S04]  /*68240*/  LDL.LU R114, [R1+0x24d0] ;  /* 0x0024d00001727983 */ /* 0x002ee80000300800 */
[----:B------:R1:W-:Y:S02]  /*68250*/  LDGSTS.E [R3+0x3800], [R4.64], P1 ;  /* 0x0380000004037fae */ /* 0x0003e40008921844 */
[----:B-1----:R-:W-:Y:S02]  /*68260*/  IMAD.MOV.U32 R4, RZ, RZ, R6 ;  /* 0x000000ffff047224 */ /* 0x002fe400078e0006 */
[----:B------:R-:W-:-:S05]  /*68270*/  IMAD.MOV.U32 R5, RZ, RZ, R54 ;  /* 0x000000ffff057224 */ /* 0x000fca00078e0036 */
[----:B------:R1:W-:Y:S01]  /*68280*/  LDGSTS.E [R3+0x4000], [R4.64], P1 ;  /* 0x0400000004037fae */ /* 0x0003e20008921844 */
[----:B--2---:R-:W-:-:S05]  /*68290*/  IADD3 R7, P2, R7, R55, RZ ;  /* 0x0000003707077210 */ /* 0x004fca0007f5e0ff */
[----:B------:R-:W-:Y:S01]  /*682a0*/  STL [R1+0x24f8], R7 ;  /* 0x0024f80701007387 */ /* 0x000fe20000100800 */
[----:B------:R-:W-:-:S03]  /*682b0*/  IMAD.X R66, R66, 0x1, R2, P2 ;  /* 0x0000000142427824 */ /* 0x000fc600010e0602 */
[----:B------:R2:W-:Y:S04]  /*682c0*/  STL [R1+0x24fc], R54 ;  /* 0x0024fc3601007387 */ /* 0x0005e80000100800 */
[----:B------:R-:W4:Y:S01]  /*682d0*/  LDL.LU R67, [R1+0x24d8] ;  /* 0x0024d80001437983 */ /* 0x000f220000300800 */
[----:B-1----:R-:W-:-:S03]  /*682e0*/  IMAD.MOV.U32 R5, RZ, RZ, R66 ;  /* 0x000000ffff057224 */ /* 0x002fc600078e0042 */
[----:B--2---:R-:W2:Y:S01]  /*682f0*/  LDL.LU R54, [R1+0x24cc] ;  /* 0x0024cc0001367983 */ /* 0x004ea20000300800 */
[----:B------:R-:W-:-:S05]  /*68300*/  IMAD.MOV.U32 R4, RZ, RZ, R7 ;  /* 0x000000ffff047224 */ /* 0x000fca00078e0007 */
[----:B------:R1:W-:Y:S01]  /*68310*/  LDGSTS.E [R3+0x4800], [R4.64], P1 ;  /* 0x0480000004037fae */ /* 0x0003e20008921844 */
[----:B---3--:R-:W-:-:S05]  /*68320*/  IADD3 R62, P0, R62, R55, RZ ;  /* 0x000000373e3e7210 */ /* 0x008fca0007f1e0ff */
[----:B------:R-:W-:Y:S01]  /*68330*/  STL [R1+0x24f4], R62 ;  /* 0x0024f43e01007387 */ /* 0x000fe20000100800 */
[----:B------:R-:W-:-:S03]  /*68340*/  IMAD.X R63, R63, 0x1, R2, P0 ;  /* 0x000000013f3f7824 */ /* 0x000fc600000e0602 */
[----:B------:R3:W-:Y:S04]  /*68350*/  STL [R1+0x24f0], R66 ;  /* 0x0024f04201007387 */ /* 0x0007e80000100800 */
[----:B------:R-:W2:Y:S04]  /*68360*/  LDL.LU R6, [R1+0x24d4] ;  /* 0x0024d40001067983 */ /* 0x000ea80000300800 */
[----:B---3--:R-:W2:Y:S01]  /*68370*/  LDL.LU R66, [R1+0x24c0] ;  /* 0x0024c00001427983 */ /* 0x008ea20000300800 */
[----:B------:R-:W-:-:S05]  /*68380*/  IADD3 R58, P2, R58, R55, RZ ;  /* 0x000000373a3a7210 */ /* 0x000fca0007f5e0ff */
[----:B------:R-:W-:Y:S01]  /*68390*/  STL [R1+0x24e8], R58 ;  /* 0x0024e83a01007387 */ /* 0x000fe20000100800 */
[----:B------:R-:W-:-:S03]  /*683a0*/  IADD3.X R59, R59, R2, RZ, P2, !PT ;  /* 0x000000023b3b7210 */ /* 0x000fc600017fe4ff */
[----:B------:R1:W-:Y:S04]  /*683b0*/  STL [R1+0x24ec], R63 ;  /* 0x0024ec3f01007387 */ /* 0x0003e80000100800 */
[----:B------:R-:W2:Y:S01]  /*683c0*/  LDL.LU R7, [R1+0x24c8] ;  /* 0x0024c80001077983 */ /* 0x000ea20000300800 */
[----:B-1----:R-:W-:-:S03]  /*683d0*/  IMAD.MOV.U32 R5, RZ, RZ, R63 ;  /* 0x000000ffff057224 */ /* 0x002fc600078e003f */
[----:B------:R-:W2:Y:S01]  /*683e0*/  LDL.LU R118, [R1+0x24bc] ;  /* 0x0024bc0001767983 */ /* 0x000ea20000300800 */
[----:B------:R-:W-:-:S05]  /*683f0*/  IADD3 R115, P0, R115, R55, RZ ;  /* 0x0000003773737210 */ /* 0x000fca0007f1e0ff */
[----:B------:R-:W-:Y:S04]  /*68400*/  STL [R1+0x24e4], R115 ;  /* 0x0024e47301007387 */ /* 0x000fe80000100800 */
[----:B------:R1:W-:Y:S04]  /*68410*/  STL [R1+0x24e0], R59 ;  /* 0x0024e03b01007387 */ /* 0x0003e80000100800 */
[----:B------:R-:W2:Y:S01]  /*68420*/  LDL.LU R63, [R1+0x24c4] ;  /* 0x0024c400013f7983 */ /* 0x000ea20000300800 */
[----:B------:R-:W-:Y:S02]  /*68430*/  IMAD.MOV.U32 R4, RZ, RZ, R62 ;  /* 0x000000ffff047224 */ /* 0x000fe400078e003e */
[----:B------:R-:W-:Y:S01]  /*68440*/  IMAD.X R116, R116, 0x1, R2, P0 ;  /* 0x0000000174747824 */ /* 0x000fe200000e0602 */
[----:B------:R-:W2:Y:S04]  /*68450*/  LDL.LU R117, [R1+0x24b0] ;  /* 0x0024b00001757983 */ /* 0x000ea80000300800 */
[----:B------:R1:W-:Y:S02]  /*68460*/  LDGSTS.E [R3+0x5000], [R4.64], P1 ;  /* 0x0500000004037fae */ /* 0x0003e40008921844 */
[----:B-1----:R-:W-:-:S02]  /*68470*/  IMAD.MOV.U32 R4, RZ, RZ, R58 ;  /* 0x000000ffff047224 */ /* 0x002fc400078e003a */
[----:B------:R-:W-:-:S05]  /*68480*/  IMAD.MOV.U32 R5, RZ, RZ, R59 ;  /* 0x000000ffff057224 */ /* 0x000fca00078e003b */
[----:B------:R1:W-:Y:S02]  /*68490*/  LDGSTS.E [R3+0x5800], [R4.64], P1 ;  /* 0x0580000004037fae */ /* 0x0003e40008921844 */
[----:B-1----:R-:W-:Y:S02]  /*684a0*/  IMAD.MOV.U32 R4, RZ, RZ, R115 ;  /* 0x000000ffff047224 */ /* 0x002fe400078e0073 */
[----:B------:R-:W-:-:S05]  /*684b0*/  IMAD.MOV.U32 R5, RZ, RZ, R116 ;  /* 0x000000ffff057224 */ /* 0x000fca00078e0074 */
[----:B------:R1:W-:Y:S01]  /*684c0*/  LDGSTS.E [R3+0x6000], [R4.64], P1 ;  /* 0x0600000004037fae */ /* 0x0003e20008921844 */
[----:B----4-:R-:W-:-:S05]  /*684d0*/  IADD3 R67, P2, R67, R55, RZ ;  /* 0x0000003743437210 */ /* 0x010fca0007f5e0ff */
[----:B------:R-:W-:Y:S01]  /*684e0*/  STL [R1+0x24d8], R67 ;  /* 0x0024d84301007387 */ /* 0x000fe20000100800 */
[----:B------:R-:W-:-:S03]  /*684f0*/  IMAD.X R114, R114, 0x1, R2, P2 ;  /* 0x0000000172727824 */ /* 0x000fc600010e0602 */
[----:B------:R4:W-:Y:S04]  /*68500*/  STL [R1+0x24dc], R116 ;  /* 0x0024dc7401007387 */ /* 0x0009e80000100800 */
[----:B------:R-:W3:Y:S04]  /*68510*/  LDL.LU R62, [R1+0x24b8] ;  /* 0x0024b800013e7983 */ /* 0x000ee80000300800 */
[----:B------:R-:W3:Y:S04]  /*68520*/  LDL.LU R59, [R1+0x24ac] ;  /* 0x0024ac00013b7983 */ /* 0x000ee80000300800 */
[----:B------:R-:W3:Y:S01]  /*68530*/  LDL.LU R58, [R1+0x24b4] ;  /* 0x0024b400013a7983 */ /* 0x000ee20000300800 */
[----:B-1----:R-:W-:-:S03]  /*68540*/  IMAD.MOV.U32 R5, RZ, RZ, R114 ;  /* 0x000000ffff057224 */ /* 0x002fc600078e0072 */
[----:B----4-:R-:W4:Y:S01]  /*68550*/  LDL.LU R116, [R1+0x24a0] ;  /* 0x0024a00001747983 */ /* 0x010f220000300800 */
[----:B------:R-:W-:-:S05]  /*68560*/  IMAD.MOV.U32 R4, RZ, RZ, R67 ;  /* 0x000000ffff047224 */ /* 0x000fca00078e0043 */
[----:B------:R1:W-:Y:S01]  /*68570*/  LDGSTS.E [R3+0x6800], [R4.64], P1 ;  /* 0x0680000004037fae */ /* 0x0003e20008921844 */
[----:B--2---:R-:W-:-:S05]  /*68580*/  IADD3 R6, P0, R6, R55, RZ ;  /* 0x0000003706067210 */ /* 0x004fca0007f1e0ff */
[----:B------:R-:W-:Y:S01]  /*68590*/  STL [R1+0x24d4], R6 ;  /* 0x0024d40601007387 */ /* 0x000fe20000100800 */
[----:B------:R-:W-:Y:S02]  /*685a0*/  IMAD.X R54, R54, 0x1, R2, P0 ;  /* 0x0000000136367824 */ /* 0x000fe400000e0602 */
[----:B------:R2:W-:Y:S02]  /*685b0*/  STL [R1+0x24d0], R114 ;  /* 0x0024d07201007387 */ /* 0x0005e40000100800 */
[----:B------:R-:W4:Y:S02]  /*685c0*/  LDL.LU R115, [R1+0x24a8] ;  /* 0x0024a80001737983 */ /* 0x000f240000300800 */
[----:B-1----:R-:W-:Y:S01]  /*685d0*/  IMAD.MOV.U32 R5, RZ, RZ, R54 ;  /* 0x000000ffff057224 */ /* 0x002fe200078e0036 */
[----:B--2---:R-:W4:Y:S01]  /*685e0*/  LDL.LU R114, [R1+0x249c] ;  /* 0x00249c0001727983 */ /* 0x004f220000300800 */
[----:B------:R-:W-:-:S05]  /*685f0*/  IADD3 R7, P2, R7, R55, RZ ;  /* 0x0000003707077210 */ /* 0x000fca0007f5e0ff */
[----:B------:R-:W-:Y:S01]  /*68600*/  STL [R1+0x24c8], R7 ;  /* 0x0024c80701007387 */ /* 0x000fe20000100800 */
[----:B------:R1:W-:Y:S02]  /*68610*/  STL [R1+0x24cc], R54 ;  /* 0x0024cc3601007387 */ /* 0x0003e40000100800 */
[----:B------:R-:W4:Y:S02]  /*68620*/  LDL.LU R67, [R1+0x24a4] ;  /* 0x0024a40001437983 */ /* 0x000f240000300800 */
[----:B------:R-:W-:Y:S02]  /*68630*/  IMAD.X R66, R66, 0x1, R2, P2 ;  /* 0x0000000142427824 */ /* 0x000fe400010e0602 */
[----:B------:R-:W-:-:S05]  /*68640*/  IMAD.MOV.U32 R4, RZ, RZ, R6 ;  /* 0x000000ffff047224 */ /* 0x000fca00078e0006 */
[----:B------:R1:W-:Y:S04]  /*68650*/  LDGSTS.E [R3+0x7000], [R4.64], P1 ;  /* 0x0700000004037fae */ /* 0x0003e80008921844 */
[----:B-1----:R-:W4:Y:S01]  /*68660*/  LDL.LU R54, [R1+0x2490] ;  /* 0x0024900001367983 */ /* 0x002f220000300800 */
[----:B------:R-:W-:-:S05]  /*68670*/  IADD3 R63, P0, R63, R55, RZ ;  /* 0x000000373f3f7210 */ /* 0x000fca0007f1e0ff */
[----:B------:R-:W-:Y:S01]  /*68680*/  STL [R1+0x24c4], R63 ;  /* 0x0024c43f01007387 */ /* 0x000fe20000100800 */
[----:B------:R1:W-:Y:S02]  /*68690*/  STL [R1+0x24c0], R66 ;  /* 0x0024c04201007387 */ /* 0x0003e40000100800 */
[----:B------:R-:W4:Y:S02]  /*686a0*/  LDL.LU R6, [R1+0x2498] ;  /* 0x0024980001067983 */ /* 0x000f240000300800 */
[----:B------:R-:W-:Y:S02]  /*686b0*/  IMAD.MOV.U32 R4, RZ, RZ, R7 ;  /* 0x000000ffff047224 */ /* 0x000fe400078e0007 */
[----:B------:R-:W-:Y:S01]  /*686c0*/  IMAD.MOV.U32 R5, RZ, RZ, R66 ;  /* 0x000000ffff057224 */ /* 0x000fe200078e0042 */
[----:B------:R-:W-:-:S04]  /*686d0*/  IADD3.X R118, R118, R2, RZ, P0, !PT ;  /* 0x0000000276767210 */ /* 0x000fc800007fe4ff */
[----:B------:R1:W-:Y:S04]  /*686e0*/  LDGSTS.E [R3+0x7800], [R4.64], P1 ;  /* 0x0780000004037fae */ /* 0x0003e80008921844 */
[----:B-1----:R-:W4:Y:S01]  /*686f0*/  LDL.LU R66, [R1+0x248c] ;  /* 0x00248c0001427983 */ /* 0x002f220000300800 */
[----:B------:R-:W-:Y:S02]  /*68700*/  IMAD.MOV.U32 R4, RZ, RZ, R63 ;  /* 0x000000ffff047224 */ /* 0x000fe400078e003f */
[----:B------:R-:W-:-:S05]  /*68710*/  IMAD.MOV.U32 R5, RZ, RZ, R118 ;  /* 0x000000ffff057224 */ /* 0x000fca00078e0076 */
[----:B------:R1:W-:Y:S01]  /*68720*/  LDGSTS.E [R3+0x8000], [R4.64], P1 ;  /* 0x0800000004037fae */ /* 0x0003e20008921844 */
[----:B---3--:R-:W-:-:S05]  /*68730*/  IADD3 R62, P2, R62, R55, RZ ;  /* 0x000000373e3e7210 */ /* 0x008fca0007f5e0ff */
[----:B------:R-:W-:Y:S01]  /*68740*/  IMAD.X R117, R117, 0x1, R2, P2 ;  /* 0x0000000175757824 */ /* 0x000fe200010e0602 */
[----:B------:R3:W-:Y:S01]  /*68750*/  STL [R1+0x24b8], R62 ;  /* 0x0024b83e01007387 */ /* 0x0007e20000100800 */
[----:B------:R-:W-:Y:S01]  /*68760*/  IADD3 R58, P0, R58, R55, RZ ;  /* 0x000000373a3a7210 */ /* 0x000fe20007f1e0ff */
[----:B------:R-:W-:Y:S02]  /*68770*/  STL [R1+0x24bc], R118 ;  /* 0x0024bc7601007387 */ /* 0x000fe40000100800 */
[----:B------:R-:W2:Y:S01]  /*68780*/  LDL.LU R7, [R1+0x2494] ;  /* 0x0024940001077983 */ /* 0x000ea20000300800 */
[----:B-1----:R-:W-:Y:S02]  /*68790*/  IMAD.MOV.U32 R4, RZ, RZ, R62 ;  /* 0x000000ffff047224 */ /* 0x002fe400078e003e */
[----:B------:R-:W-:Y:S01]  /*687a0*/  IMAD.MOV.U32 R5, RZ, RZ, R117 ;  /* 0x000000ffff057224 */ /* 0x000fe200078e0075 */
[----:B------:R-:W2:Y:S01]  /*687b0*/  LDL.LU R63, [R1+0x2480] ;  /* 0x00248000013f7983 */ /* 0x000ea20000300800 */
[----:B------:R-:W-:-:S03]  /*687c0*/  IMAD.X R59, R59, 0x1, R2, P0 ;  /* 0x000000013b3b7824 */ /* 0x000fc600000e0602 */
[----:B------:R-:W-:Y:S01]  /*687d0*/  STL [R1+0x24b4], R58 ;  /* 0x0024b43a01007387 */ /* 0x000fe20000100800 */
[----:B------:R-:W-:Y:S02]  /*687e0*/  STL [R1+0x24b0], R117 ;  /* 0x0024b07501007387 */ /* 0x000fe40000100800 */
[----:B---3--:R-:W3:Y:S01]  /*687f0*/  LDL.LU R62, [R1+0x2488] ;  /* 0x00248800013e7983 */ /* 0x008ee20000300800 */
[----:B------:R1:W-:Y:S01]  /*68800*/  LDGSTS.E [R3+0x8800], [R4.64], P1 ;  /* 0x0880000004037fae */ /* 0x0003e20008921844 */
[----:B----4-:R-:W-:Y:S01]  /*68810*/  IADD3 R115, P2, R115, R55, RZ ;  /* 0x0000003773737210 */ /* 0x010fe20007f5e0ff */
[----:B-1----:R-:W-:-:S04]  /*68820*/  IMAD.MOV.U32 R5, RZ, RZ, R59 ;  /* 0x000000ffff057224 */ /* 0x002fc800078e003b */
[----:B------:R-:W-:Y:S01]  /*68830*/  IMAD.X R116, R116, 0x1, R2, P2 ;  /* 0x0000000174747824 */ /* 0x000fe200010e0602 */
[----:B------:R-:W-:Y:S01]  /*68840*/  STL [R1+0x24a8], R115 ;  /* 0x0024a87301007387 */ /* 0x000fe20000100800 */
[----:B------:R1:W-:Y:S02]  /*68850*/  STL [R1+0x24ac], R59 ;  /* 0x0024ac3b01007387 */ /* 0x0003e40000100800 */
[----:B------:R-:W-:-:S05]  /*68860*/  IMAD.MOV.U32 R4, RZ, RZ, R58 ;  /* 0x000000ffff047224 */ /* 0x000fca00078e003a */
[----:B------:R4:W-:Y:S04]  /*68870*/  LDGSTS.E [R3+0x9000], [R4.64], P1 ;  /* 0x0900000004037fae */ /* 0x0009e80008921844 */
[----:B-1----:R-:W3:Y:S01]  /*68880*/  LDL.LU R59, [R1+0x247c] ;  /* 0x00247c00013b7983 */ /* 0x002ee20000300800 */
[----:B------:R-:W-:-:S05]  /*68890*/  IADD3 R67, P0, R67, R55, RZ ;  /* 0x0000003743437210 */ /* 0x000fca0007f1e0ff */
[----:B------:R-:W-:Y:S01]  /*688a0*/  STL [R1+0x24a4], R67 ;  /* 0x0024a44301007387 */ /* 0x000fe20000100800 */
[----:B------:R-:W-:Y:S02]  /*688b0*/  STL [R1+0x24a0], R116 ;  /* 0x0024a07401007387 */ /* 0x000fe40000100800 */
[----:B------:R-:W3:Y:S02]  /*688c0*/  LDL.LU R58, [R1+0x2484] ;  /* 0x00248400013a7983 */ /* 0x000ee40000300800 */
[----:B------:R-:W-:Y:S01]  /*688d0*/  IMAD.X R114, R114, 0x1, R2, P0 ;  /* 0x0000000172727824 */ /* 0x000fe200000e0602 */
[----:B------:R-:W3:Y:S01]  /*688e0*/  LDL.LU R120, [R1+0x2470] ;  /* 0x0024700001787983 */ /* 0x000ee20000300800 */
[----:B------:R-:W-:-:S05]  /*688f0*/  IADD3 R6, P2, R6, R55, RZ ;  /* 0x0000003706067210 */ /* 0x000fca0007f5e0ff */
[----:B------:R-:W-:Y:S01]  /*68900*/  STL [R1+0x2498], R6 ;  /* 0x0024980601007387 */ /* 0x000fe20000100800 */
[----:B------:R-:W-:Y:S02]  /*68910*/  STL [R1+0x249c], R114 ;  /* 0x00249c7201007387 */ /* 0x000fe40000100800 */
[----:B------:R-:W3:Y:S02]  /*68920*/  LDL.LU R119, [R1+0x2478] ;  /* 0x0024780001777983 */ /* 0x000ee40000300800 */
[----:B----4-:R-:W-:Y:S02]  /*68930*/  IMAD.MOV.U32 R4, RZ, RZ, R115 ;  /* 0x000000ffff047224 */ /* 0x010fe400078e0073 */
[----:B------:R-:W-:Y:S01]  /*68940*/  IMAD.MOV.U32 R5, RZ, RZ, R116 ;  /* 0x000000ffff057224 */ /* 0x000fe200078e0074 */
[----:B------:R-:W-:Y:S01]  /*68950*/  IADD3.X R54, R54, R2, RZ, P2, !PT ;  /* 0x0000000236367210 */ /* 0x000fe200017fe4ff */
[----:B------:R-:W4:Y:S04]  /*68960*/  LDL.LU R118, [R1+0x246c] ;  /* 0x00246c0001767983 */ /* 0x000f280000300800 */
[----:B------:R1:W-:Y:S02]  /*68970*/  LDGSTS.E [R3+0x9800], [R4.64], P1 ;  /* 0x0980000004037fae */ /* 0x0003e40008921844 */
[----:B-1----:R-:W-:-:S02]  /*68980*/  IMAD.MOV.U32 R4, RZ, RZ, R67 ;  /* 0x000000ffff047224 */ /* 0x002fc400078e0043 */
[----:B------:R-:W-:-:S05]  /*68990*/  IMAD.MOV.U32 R5, RZ, RZ, R114 ;  /* 0x000000ffff057224 */ /* 0x000fca00078e0072 */
[----:B------:R1:W-:Y:S02]  /*689a0*/  LDGSTS.E [R3+0xa000], [R4.64], P1 ;  /* 0x0a00000004037fae */ /* 0x0003e40008921844 */
[----:B-1----:R-:W-:Y:S02]  /*689b0*/  IMAD.MOV.U32 R5, RZ, RZ, R54 ;  /* 0x000000ffff057224 */ /* 0x002fe400078e0036 */
[----:B------:R-:W-:-:S05]  /*689c0*/  IMAD.MOV.U32 R4, RZ, RZ, R6 ;  /* 0x000000ffff047224 */ /* 0x000fca00078e0006 */
[----:B------:R1:W-:Y:S01]  /*689d0*/  LDGSTS.E [R3+0xa800], [R4.64], P1 ;  /* 0x0a80000004037fae */ /* 0x0003e20008921844 */
[----:B--2---:R-:W-:-:S05]  /*689e0*/  IADD3 R7, P0, R7, R55, RZ ;  /* 0x0000003707077210 */ /* 0x004fca0007f1e0ff */
[----:B------:R-:W-:Y:S01]  /*689f0*/  STL [R1+0x2494], R7 ;  /* 0x0024940701007387 */ /* 0x000fe20000100800 */
[----:B------:R2:W-:Y:S01]  /*68a00*/  STL [R1+0x2490], R54 ;  /* 0x0024903601007387 */ /* 0x0005e20000100800 */
[----:B---3--:R-:W-:Y:S01]  /*68a10*/  IADD3 R62, P2, R62, R55, RZ ;  /* 0x000000373e3e7210 */ /* 0x008fe20007f5e0ff */
[--C-:B------:R-:W-:Y:S01]  /*68a20*/  IMAD.X R66, R66, 0x1, R2.reuse, P0 ;  /* 0x0000000142427824 */ /* 0x100fe200000e0602 */
[----:B------:R-:W3:Y:S03]  /*68a30*/  LDL.LU R117, [R1+0x2474] ;  /* 0x0024740001757983 */ /* 0x000ee60000300800 */
[----:B------:R-:W-:Y:S01]  /*68a40*/  IMAD.X R63, R63, 0x1, R2, P2 ;  /* 0x000000013f3f7824 */ /* 0x000fe200010e0602 */
[----:B--2---:R-:W2:Y:S01]  /*68a50*/  LDL.LU R54, [R1+0x2460] ;  /* 0x0024600001367983 */ /* 0x004ea20000300800 */
[----:B------:R-:W-:Y:S02]  /*68a60*/  STL [R1+0x2488], R62 ;  /* 0x0024883e01007387 */ /* 0x000fe40000100800 */
[----:B------:R4:W-:Y:S02]  /*68a70*/  STL [R1+0x248c], R66 ;  /* 0x00248c4201007387 */ /* 0x0009e40000100800 */
[----:B------:R-:W2:Y:S01]  /*68a80*/  LDL.LU R6, [R1+0x2468] ;  /* 0x0024680001067983 */ /* 0x000ea20000300800 */
[----:B------:R-:W2:Y:S01]  /*68a90*/  LDL.LU R116, [R1+0x245c] ;  /* 0x00245c0001747983 */ /* 0x000ea20000300800 */
[----:B-1----:R-:W-:-:S02]  /*68aa0*/  IMAD.MOV.U32 R4, RZ, RZ, R7 ;  /* 0x000000ffff047224 */ /* 0x002fc400078e0007 */
[----:B------:R-:W-:-:S05]  /*68ab0*/  IMAD.MOV.U32 R5, RZ, RZ, R66 ;  /* 0x000000ffff057224 */ /* 0x000fca00078e0042 */
[----:B------:R1:W-:Y:S01]  /*68ac0*/  LDGSTS.E [R3+0xb000], [R4.64], P1 ;  /* 0x0b00000004037fae */ /* 0x0003e20008921844 */
[----:B------:R-:W-:-:S05]  /*68ad0*/  IADD3 R58, P0, R58, R55, RZ ;  /* 0x000000373a3a7210 */ /* 0x000fca0007f1e0ff */
[----:B------:R-:W-:Y:S01]  /*68ae0*/  STL [R1+0x2484], R58 ;  /* 0x0024843a01007387 */ /* 0x000fe20000100800 */
[----:B------:R1:W-:Y:S02]  /*68af0*/  STL [R1+0x2480], R63 ;  /* 0x0024803f01007387 */ /* 0x0003e40000100800 */
[----:B------:R-:W2:Y:S02]  /*68b00*/  LDL.LU R7, [R1+0x2464] ;  /* 0x0024640001077983 */ /* 0x000ea40000300800 */
[----:B------:R-:W-:Y:S01]  /*68b10*/  IMAD.X R59, R59, 0x1, R2, P0 ;  /* 0x000000013b3b7824 */ /* 0x000fe200000e0602 */
[----:B------:R-:W2:Y:S01]  /*68b20*/  LDL.LU R114, [R1+0x2458] ;  /* 0x0024580001727983 */ /* 0x000ea20000300800 */
[----:B------:R-:W2:Y:S01]  /*68b30*/  LDL.LU R115, [R1+0x2450] ;  /* 0x0024500001737983 */ /* 0x000ea20000300800 */
[----:B------:R-:W-:-:S05]  /*68b40*/  IADD3 R119, P2, R119, R55, RZ ;  /* 0x0000003777777210 */ /* 0x000fca0007f5e0ff */
[----:B------:R-:W-:Y:S01]  /*68b50*/  STL [R1+0x2478], R119 ;  /* 0x0024787701007387 */ /* 0x000fe20000100800 */
[----:B------:R1:W-:Y:S02]  /*68b60*/  STL [R1+0x247c], R59 ;  /* 0x00247c3b01007387 */ /* 0x0003e40000100800 */
[----:B------:R-:W2:Y:S02]  /*68b70*/  LDL.LU R67, [R1+0x244c] ;  /* 0x00244c0001437983 */ /* 0x000ea40000300800 */
[----:B----4-:R-:W4:Y:S02]  /*68b80*/  LDL.LU R66, [R1+0x2454] ;  /* 0x0024540001427983 */ /* 0x010f240000300800 */
[----:B-1----:R-:W-:Y:S02]  /*68b90*/  IMAD.MOV.U32 R4, RZ, RZ, R62 ;  /* 0x000000ffff047224 */ /* 0x002fe400078e003e */
[----:B------:R-:W-:Y:S02]  /*68ba0*/  IMAD.MOV.U32 R5, RZ, RZ, R63 ;  /* 0x000000ffff057224 */ /* 0x000fe400078e003f */
[----:B------:R-:W-:Y:S01]  /*68bb0*/  IMAD.X R120, R120, 0x1, R2, P2 ;  /* 0x0000000178787824 */ /* 0x000fe200010e0602 */
[----:B------:R-:W4:Y:S04]  /*68bc0*/  LDL.LU R63, [R1+0x2440] ;  /* 0x00244000013f7983 */ /* 0x000f280000300800 */
[----:B------:R1:W-:Y:S01]  /*68bd0*/  LDGSTS.E [R3+0xb800], [R4.64], P1 ;  /* 0x0b80000004037fae */ /* 0x0003e20008921844 */
[----:B------:R-:W4:Y:S02]  /*68be0*/  LDL.LU R62, [R1+0x2448] ;  /* 0x00244800013e7983 */ /* 0x000f240000300800 */
[----:B-1----:R-:W-:-:S02]  /*68bf0*/  IMAD.MOV.U32 R4, RZ, RZ, R58 ;  /* 0x000000ffff047224 */ /* 0x002fc400078e003a */
[----:B------:R-:W-:Y:S02]  /*68c00*/  IMAD.MOV.U32 R5, RZ, RZ, R59 ;  /* 0x000000ffff057224 */ /* 0x000fe400078e003b */
[----:B------:R-:W4:Y:S04]  /*68c10*/  LDL.LU R59, [R1+0x243c] ;  /* 0x00243c00013b7983 */ /* 0x000f280000300800 */
[----:B------:R1:W-:Y:S02]  /*68c20*/  LDGSTS.E [R3+0xc000], [R4.64], P1 ;  /* 0x0c00000004037fae */ /* 0x0003e40008921844 */
[----:B-1----:R-:W-:Y:S02]  /*68c30*/  IMAD.MOV.U32 R4, RZ, RZ, R119 ;  /* 0x000000ffff047224 */ /* 0x002fe400078e0077 */
[----:B------:R-:W-:-:S05]  /*68c40*/  IMAD.MOV.U32 R5, RZ, RZ, R120 ;  /* 0x000000ffff057224 */ /* 0x000fca00078e0078 */
[----:B------:R1:W-:Y:S01]  /*68c50*/  LDGSTS.E [R3+0xc800], [R4.64], P1 ;  /* 0x0c80000004037fae */ /* 0x0003e20008921844 */
[----:B---3--:R-:W-:-:S04]  /*68c60*/  IADD3 R117, P0, R117, R55, RZ ;  /* 0x0000003775757210 */ /* 0x008fc80007f1e0ff */
[----:B------:R-:W-:Y:S01]  /*68c70*/  IADD3.X R118, R118, R2, RZ, P0, !PT ;  /* 0x0000000276767210 */ /* 0x000fe200007fe4ff */
[----:B------:R-:W-:Y:S01]  /*68c80*/  STL [R1+0x2474], R117 ;  /* 0x0024747501007387 */ /* 0x000fe20000100800 */
[----:B------:R-:W-:Y:S01]  /*68c90*/  STL [R1+0x2470], R120 ;  /* 0x0024707801007387 */ /* 0x000fe20000100800 */
[----:B--2---:R-:W-:Y:S01]  /*68ca0*/  IADD3 R6, P2, R6, R55, RZ ;  /* 0x0000003706067210 */ /* 0x004fe20007f5e0ff */
[----:B-1----:R-:W-:Y:S02]  /*68cb0*/  IMAD.MOV.U32 R4, RZ, RZ, R117 ;  /* 0x000000ffff047224 */ /* 0x002fe400078e0075 */
[----:B------:R-:W-:Y:S01]  /*68cc0*/  IMAD.MOV.U32 R5, RZ, RZ, R118 ;  /* 0x000000ffff057224 */ /* 0x000fe200078e0076 */
[----:B------:R-:W2:Y:S01]  /*68cd0*/  LDL.LU R58, [R1+0x2444] ;  /* 0x00244400013a7983 */ /* 0x000ea20000300800 */
[----:B------:R-:W3:Y:S02]  /*68ce0*/  LDL.LU R183, [R1+0xa7c] ;  /* 0x000a7c0001b77983 */ /* 0x000ee40000300800 */
[----:B------:R-:W-:-:S02]  /*68cf0*/  IMAD.X R54, R54, 0x1, R2, P2 ;  /* 0x0000000136367824 */ /* 0x000fc400010e0602 */
[----:B------:R1:W-:Y:S01]  /*68d00*/  STL [R1+0x2468], R6 ;  /* 0x0024680601007387 */ /* 0x0003e20000100800 */
[----:B------:R-:W-:Y:S04]  /*68d10*/  STL [R1+0x246c], R118 ;  /* 0x00246c7601007387 */ /* 0x000fe80000100800 */
[----:B------:R1:W-:Y:S02]  /*68d20*/  LDGSTS.E [R3+0xd000], [R4.64], P1 ;  /* 0x0d00000004037fae */ /* 0x0003e40008921844 */
[----:B-1----:R-:W-:Y:S02]  /*68d30*/  IMAD.MOV.U32 R4, RZ, RZ, R6 ;  /* 0x000000ffff047224 */ /* 0x002fe400078e0006 */
[----:B------:R-:W-:-:S05]  /*68d40*/  IMAD.MOV.U32 R5, RZ, RZ, R54 ;  /* 0x000000ffff057224 */ /* 0x000fca00078e0036 */
[----:B------:R1:W-:Y:S01]  /*68d50*/  LDGSTS.E [R3+0xd800], [R4.64], P1 ;  /* 0x0d80000004037fae */ /* 0x0003e20008921844 */
[-C--:B------:R-:W-:Y:S02]  /*68d60*/  IADD3 R7, P0, R7, R55.reuse, RZ ;  /* 0x0000003707077210 */ /* 0x080fe40007f1e0ff */
[----:B------:R-:W-:-:S03]  /*68d70*/  IADD3 R114, P2, R114, R55, RZ ;  /* 0x0000003772727210 */ /* 0x000fc60007f5e0ff */
[----:B------:R-:W-:Y:S01]  /*68d80*/  STL [R1+0x2464], R7 ;  /* 0x0024640701007387 */ /* 0x000fe20000100800 */
[----:B------:R1:W-:Y:S02]  /*68d90*/  STL [R1+0x2460], R54 ;  /* 0x0024603601007387 */ /* 0x0003e40000100800 */
[----:B------:R-:W-:Y:S02]  /*68da0*/  IMAD.X R116, R116, 0x1, R2, P0 ;  /* 0x0000000174747824 */ /* 0x000fe400000e0602 */
[----:B------:R-:W3:Y:S01]  /*68db0*/  LDL.LU R6, [R1+0x2438] ;  /* 0x0024380001067983 */ /* 0x000ee20000300800 */
[----:B------:R-:W-:Y:S02]  /*68dc0*/  STL [R1+0x2458], R114 ;  /* 0x0024587201007387 */ /* 0x000fe40000100800 */
[----:B------:R-:W-:Y:S02]  /*68dd0*/  STL [R1+0x245c], R116 ;  /* 0x00245c7401007387 */ /* 0x000fe40000100800 */
[----:B-1----:R-:W-:Y:S01]  /*68de0*/  IMAD.MOV.U32 R4, RZ, RZ, R7 ;  /* 0x000000ffff047224 */ /* 0x002fe200078e0007 */
[----:B------:R-:W3:Y:S01]  /*68df0*/  LDL.LU R54, [R1+0x2430] ;  /* 0x0024300001367983 */ /* 0x000ee20000300800 */
[----:B----4-:R-:W-:-:S05]  /*68e00*/  IADD3 R66, P0, R66, R55, RZ ;  /* 0x0000003742427210 */ /* 0x010fca0007f1e0ff */
[----:B------:R-:W-:Y:S01]  /*68e10*/  STL [R1+0x2454], R66 ;  /* 0x0024544201007387 */ /* 0x000fe20000100800 */
[----:B------:R-:W4:Y:S02]  /*68e20*/  LDL.LU R7, [R1+0x2434] ;  /* 0x0024340001077983 */ /* 0x000f240000300800 */
[----:B------:R-:W-:Y:S02]  /*68e30*/  IMAD.MOV.U32 R5, RZ, RZ, R116 ;  /* 0x000000ffff057224 */ /* 0x000fe400078e0074 */
[--C-:B------:R-:W-:Y:S02]  /*68e40*/  IMAD.X R115, R115, 0x1, R2.reuse, P2 ;  /* 0x0000000173737824 */ /* 0x100fe400010e0602 */
[----:B------:R-:W-:Y:S01]  /*68e50*/  IMAD.X R67, R67, 0x1, R2, P0 ;  /* 0x0000000143437824 */ /* 0x000fe200000e0602 */
[----:B------:R1:W-:Y:S01]  /*68e60*/  LDGSTS.E [R3+0xe000], [R4.64], P1 ;  /* 0x0e00000004037fae */ /* 0x0003e20008921844 */
[----:B------:R-:W-:Y:S01]  /*68e70*/  IADD3 R62, P3, R62, R55, RZ ;  /* 0x000000373e3e7210 */ /* 0x000fe20007f7e0ff */
[----:B-1----:R-:W-:Y:S01]  /*68e80*/  IMAD.MOV.U32 R4, RZ, RZ, R114 ;  /* 0x000000ffff047224 */ /* 0x002fe200078e0072 */
[----:B------:R-:W-:-:S03]  /*68e90*/  MOV R5, R115 ;  /* 0x0000007300057202 */ /* 0x000fc60000000f00 */
[----:B------:R-:W-:Y:S02]  /*68ea0*/  IMAD.X R63, R63, 0x1, R2, P3 ;  /* 0x000000013f3f7824 */ /* 0x000fe400018e0602 */
[----:B------:R1:W-:Y:S04]  /*68eb0*/  LDGSTS.E [R3+0xe800], [R4.64], P1 ;  /* 0x0e80000004037fae */ /* 0x0003e80008921844 */
[----:B------:R1:W-:Y:S01]  /*68ec0*/  STL [R1+0x2450], R115 ;  /* 0x0024507301007387 */ /* 0x0003e20000100800 */
[----:B------:R-:W-:Y:S02]  /*68ed0*/  STL [R1+0x2448], R62 ;  /* 0x0024483e01007387 */ /* 0x000fe40000100800 */
[----:B-1----:R-:W-:Y:S02]  /*68ee0*/  IMAD.MOV.U32 R4, RZ, RZ, R66 ;  /* 0x000000ffff047224 */ /* 0x002fe400078e0042 */
[----:B------:R-:W-:-:S05]  /*68ef0*/  IMAD.MOV.U32 R5, RZ, RZ, R67 ;  /* 0x000000ffff057224 */ /* 0x000fca00078e0043 */
[----:B------:R1:W-:Y:S01]  /*68f00*/  LDGSTS.E [R3+0xf000], [R4.64], P1 ;  /* 0x0f00000004037fae */ /* 0x0003e20008921844 */
[----:B------:R-:W-:Y:S02]  /*68f10*/  IMAD.MOV.U32 R191, RZ, RZ, R8 ;  /* 0x000000ffffbf7224 */ /* 0x000fe400078e0008 */
[----:B-1----:R-:W-:Y:S02]  /*68f20*/  IMAD.MOV.U32 R4, RZ, RZ, R62 ;  /* 0x000000ffff047224 */ /* 0x002fe400078e003e */
[----:B------:R-:W-:-:S05]  /*68f30*/  IMAD.MOV.U32 R5, RZ, RZ, R63 ;  /* 0x000000ffff057224 */ /* 0x000fca00078e003f */
[----:B------:R1:W-:Y:S01]  /*68f40*/  LDGSTS.E [R3+0xf800], [R4.64], P1 ;  /* 0x0f80000004037fae */ /* 0x0003e20008921844 */
[----:B------:R-:W-:Y:S02]  /*68f50*/  IMAD.MOV.U32 R122, RZ, RZ, R10 ;  /* 0x000000ffff7a7224 */ /* 0x000fe400078e000a */
[----:B------:R-:W-:Y:S02]  /*68f60*/  IMAD.MOV.U32 R123, RZ, RZ, R9 ;  /* 0x000000ffff7b7224 */ /* 0x000fe400078e0009 */
[----:B------:R-:W-:Y:S02]  /*68f70*/  IMAD.MOV.U32 R188, RZ, RZ, R12 ;  /* 0x000000ffffbc7224 */ /* 0x000fe400078e000c */
[----:B------:R-:W-:Y:S02]  /*68f80*/  IMAD.MOV.U32 R189, RZ, RZ, R11 ;  /* 0x000000ffffbd7224 */ /* 0x000fe400078e000b */
[----:B------:R-:W-:Y:S02]  /*68f90*/  IMAD.MOV.U32 R120, RZ, RZ, R16 ;  /* 0x000000ffff787224 */ /* 0x000fe400078e0010 */
[----:B------:R-:W-:-:S02]  /*68fa0*/  IMAD.MOV.U32 R115, RZ, RZ, R17 ;  /* 0x000000ffff737224 */ /* 0x000fc400078e0011 */
[----:B------:R-:W-:Y:S01]  /*68fb0*/  IMAD.MOV.U32 R186, RZ, RZ, R20 ;  /* 0x000000ffffba7224 */ /* 0x000fe200078e0014 */
[----:B--2---:R-:W-:-:S05]  /*68fc0*/  IADD3 R58, P2, R58, R55, RZ ;  /* 0x000000373a3a7210 */ /* 0x004fca0007f5e0ff */
[----:B------:R-:W-:Y:S01]  /*68fd0*/  IMAD.X R59, R59, 0x1, R2, P2 ;  /* 0x000000013b3b7824 */ /* 0x000fe200010e0602 */
[----:B------:R2:W-:Y:S01]  /*68fe0*/  STL [R1+0x2444], R58 ;  /* 0x0024443a01007387 */ /* 0x0005e20000100800 */
[----:B------:R-:W-:Y:S02]  /*68ff0*/  STL [R1+0x244c], R67 ;  /* 0x00244c4301007387 */ /* 0x000fe40000100800 */
[----:B------:R-:W-:Y:S02]  /*69000*/  STL [R1+0x2440], R63 ;  /* 0x0024403f01007387 */ /* 0x000fe40000100800 */
[----:B-1----:R-:W-:Y:S01]  /*69010*/  IMAD.MOV.U32 R4, RZ, RZ, R58 ;  /* 0x000000ffff047224 */ /* 0x002fe200078e003a */
[----:B------:R1:W-:Y:S01]  /*69020*/  STL [R1+0x243c], R59 ;  /* 0x00243c3b01007387 */ /* 0x0003e20000100800 */
[----:B------:R-:W-:Y:S02]  /*69030*/  IMAD.MOV.U32 R5, RZ, RZ, R59 ;  /* 0x000000ffff057224 */ /* 0x000fe400078e003b */
[----:B---3--:R-:W-:-:S03]  /*69040*/  IMAD.MOV.U32 R190, RZ, RZ, R183 ;  /* 0x000000ffffbe7224 */ /* 0x008fc600078e00b7 */
[----:B------:R3:W-:Y:S01]  /*69050*/  LDGSTS.E [R3+0x10000], [R4.64], P1 ;  /* 0x1000000004037fae */ /* 0x0007e20008921844 */
[-C--:B------:R-:W-:Y:S02]  /*69060*/  IADD3 R6, P0, R6, R55.reuse, RZ ;  /* 0x0000003706067210 */ /* 0x080fe40007f1e0ff */
[----:B------:R-:W-:-:S03]  /*69070*/  IADD3 R54, P2, R54, R55, RZ ;  /* 0x0000003736367210 */ /* 0x000fc60007f5e0ff */
[----:B------:R-:W-:Y:S01]  /*69080*/  STL [R1+0x2438], R6 ;  /* 0x0024380601007387 */ /* 0x000fe20000100800 */
[----:B--2---:R-:W2:Y:S02]  /*69090*/  LDL.LU R58, [R1+0x820] ;  /* 0x00082000013a7983 */ /* 0x004ea40000300800 */
[----:B-1----:R-:W2:Y:S01]  /*690a0*/  LDL.LU R59, [R1+0x824] ;  /* 0x00082400013b7983 */ /* 0x002ea20000300800 */
[----:B---3--:R-:W3:Y:S04]  /*690b0*/  LDL.LU R5, [R1+0xa78] ;  /* 0x000a780001057983 */ /* 0x008ee80000300800 */
[----:B------:R-:W-:Y:S04]  /*690c0*/  STL [R1+0x2430], R54 ;  /* 0x0024303601007387 */ /* 0x000fe80000100800 */
[----:B------:R-:W1:Y:S01]  /*690d0*/  S2R R4, SR_TID.X ;  /* 0x0000000000047919 */ /* 0x000e620000002100 */
        /* <DEDUP_REMOVED lines=14> */
[----:B----4-:R-:W-:-:S02]  /*691c0*/  IMAD.X R7, R7, 0x1, R2, P0 ;  /* 0x0000000107077824 */ /* 0x010fc400000e0602 */
[----:B------:R-:W-:Y:S02]  /*691d0*/  IMAD.MOV.U32 R116, RZ, RZ, R32 ;  /* 0x000000ffff747224 */ /* 0x000fe400078e0020 */
[----:B------:R-:W-:Y:S02]  /*691e0*/  IMAD.MOV.U32 R117, RZ, RZ, R31 ;  /* 0x000000ffff757224 */ /* 0x000fe400078e001f */
[----:B------:R-:W-:Y:S02]  /*691f0*/  IMAD.MOV.U32 R182, RZ, RZ, R34 ;  /* 0x000000ffffb67224 */ /* 0x000fe400078e0022 */
[----:B------:R-:W-:Y:S01]  /*69200*/  IMAD.MOV.U32 R183, RZ, RZ, R33 ;  /* 0x000000ffffb77224 */ /* 0x000fe200078e0021 */
[----:B------:R-:W-:Y:S01]  /*69210*/  STL [R1+0x2434], R7 ;  /* 0x0024340701007387 */ /* 0x000fe20000100800 */
[----:B------:R4:W-:Y:S02]  /*69220*/  STL.64 [R1+0x1d30], R190 ;  /* 0x001d30be01007387 */ /* 0x0009e40000100a00 */
[----:B------:R1:W-:Y:S02]  /*69230*/  STL.64 [R1+0x1d28], R122 ;  /* 0x001d287a01007387 */ /* 0x0003e40000100a00 */
[----:B------:R-:W3:Y:S01]  /*69240*/  LDL.LU R16, [R1+0xa70] ;  /* 0x000a700001107983 */ /* 0x000ee20000300800 */
[----:B------:R-:W3:Y:S01]  /*69250*/  LDL.LU R17, [R1+0x828] ;  /* 0x0008280001117983 */ /* 0x000ee20000300800 */
[----:B------:R1:W-:Y:S02]  /*69260*/  STL.64 [R1+0x1d20], R188 ;  /* 0x001d20bc01007387 */ /* 0x0003e40000100a00 */
[----:B------:R-:W3:Y:S02]  /*69270*/  LDL.LU R20, [R1+0xa74] ;  /* 0x000a740001147983 */ /* 0x000ee40000300800 */
[----:B------:R1:W-:Y:S01]  /*69280*/  STL.64 [R1+0x1d18], R178 ;  /* 0x001d18b201007387 */ /* 0x0003e20000100a00 */
[----:B------:R1:W-:Y:S01]  /*69290*/  STL.64 [R1+0x1d10], R120 ;  /* 0x001d107801007387 */ /* 0x0003e20000100a00 */
[----:B------:R1:W-:Y:S02]  /*692a0*/  STL.64 [R1+0x1d08], R114 ;  /* 0x001d087201007387 */ /* 0x0003e40000100a00 */
[----:B------:R1:W-:Y:S02]  /*692b0*/  STL.64 [R1+0x1d00], R186 ;  /* 0x001d00ba01007387 */ /* 0x0003e40000100a00 */
[----:B------:R-:W-:Y:S01]  /*692c0*/  IMAD.MOV.U32 R13, RZ, RZ, R29 ;  /* 0x000000ffff0d7224 */ /* 0x000fe200078e001d */
[----:B------:R1:W-:Y:S01]  /*692d0*/  STL.64 [R1+0x1cf8], R118 ;  /* 0x001cf87601007387 */ /* 0x0003e20000100a00 */
[----:B------:R1:W-:Y:S02]  /*692e0*/  STL.64 [R1+0x1cf0], R184 ;  /* 0x001cf0b801007387 */ /* 0x0003e40000100a00 */
[----:B------:R1:W-:Y:S02]  /*692f0*/  STL.64 [R1+0x1ce8], R10 ;  /* 0x001ce80a01007387 */ /* 0x0003e40000100a00 */
[----:B------:R-:W-:Y:S01]  /*69300*/  IMAD.MOV.U32 R34, RZ, RZ, R36 ;  /* 0x000000ffff227224 */ /* 0x000fe200078e0024 */
[----:B------:R1:W-:Y:S01]  /*69310*/  STL.64 [R1+0x1ce0], R180 ;  /* 0x001ce0b401007387 */ /* 0x0003e20000100a00 */
[----:B------:R-:W-:-:S02]  /*69320*/  IMAD.MOV.U32 R32, RZ, RZ, R38 ;  /* 0x000000ffff207224 */ /* 0x000fc400078e0026 */
[----:B------:R-:W-:Y:S02]  /*69330*/  IMAD.MOV.U32 R33, RZ, RZ, R37 ;  /* 0x000000ffff217224 */ /* 0x000fe400078e0025 */
[----:B------:R1:W-:Y:S02]  /*69340*/  STL.64 [R1+0x1cd8], R12 ;  /* 0x001cd80c01007387 */ /* 0x0003e40000100a00 */
[----:B------:R-:W-:Y:S02]  /*69350*/  IMAD.MOV.U32 R30, RZ, RZ, R40 ;  /* 0x000000ffff1e7224 */ /* 0x000fe400078e0028 */
[----:B------:R-:W-:Y:S01]  /*69360*/  IMAD.MOV.U32 R31, RZ, RZ, R39 ;  /* 0x000000ffff1f7224 */ /* 0x000fe200078e0027 */
[----:B------:R2:W-:Y:S01]  /*69370*/  STL.64 [R1+0x1cd0], R116 ;  /* 0x001cd07401007387 */ /* 0x0005e20000100a00 */
[----:B------:R-:W-:Y:S01]  /*69380*/  IMAD.MOV.U32 R14, RZ, RZ, R42 ;  /* 0x000000ffff0e7224 */ /* 0x000fe200078e002a */
[----:B------:R-:W-:Y:S01]  /*69390*/  MOV R15, R41 ;  /* 0x00000029000f7202 */ /* 0x000fe20000000f00 */
[----:B------:R2:W-:Y:S02]  /*693a0*/  STL.64 [R1+0x1cc8], R182 ;  /* 0x001cc8b601007387 */ /* 0x0005e40000100a00 */
[----:B------:R-:W-:-:S02]  /*693b0*/  IMAD.MOV.U32 R28, RZ, RZ, R44 ;  /* 0x000000ffff1c7224 */ /* 0x000fc400078e002c */
[----:B------:R-:W-:Y:S01]  /*693c0*/  IMAD.MOV.U32 R29, RZ, RZ, R43 ;  /* 0x000000ffff1d7224 */ /* 0x000fe200078e002b */
[----:B------:R-:W-:Y:S01]  /*693d0*/  STL.64 [R1+0x1cc0], R34 ;  /* 0x001cc02201007387 */ /* 0x000fe20000100a00 */
[----:B------:R-:W-:Y:S02]  /*693e0*/  IMAD.MOV.U32 R26, RZ, RZ, R46 ;  /* 0x000000ffff1a7224 */ /* 0x000fe400078e002e */
[----:B------:R-:W-:Y:S01]  /*693f0*/  IMAD.MOV.U32 R27, RZ, RZ, R45 ;  /* 0x000000ffff1b7224 */ /* 0x000fe200078e002d */
[----:B-1----:R-:W-:Y:S01]  /*69400*/  SHF.R.S32.HI R21, RZ, 0x6, R4 ;  /* 0x00000006ff157819 */ /* 0x002fe20000011404 */
[----:B------:R-:W-:Y:S01]  /*69410*/  STL.64 [R1+0x1cb8], R32 ;  /* 0x001cb82001007387 */ /* 0x000fe20000100a00 */
[----:B------:R-:W-:Y:S02]  /*69420*/  IMAD.MOV.U32 R24, RZ, RZ, R48 ;  /* 0x000000ffff187224 */ /* 0x000fe400078e0030 */
[----:B------:R-:W-:Y:S01]  /*69430*/  IMAD.MOV.U32 R25, RZ, RZ, R47 ;  /* 0x000000ffff197224 */ /* 0x000fe200078e002f */
[----:B------:R-:W-:Y:S01]  /*69440*/  LOP3.LUT R4, R4, 0x3f, RZ, 0xc0, !PT ;  /* 0x0000003f04047812 */ /* 0x000fe200078ec0ff */
[----:B------:R-:W-:Y:S01]  /*69450*/  STL.64 [R1+0x1cb0], R30 ;  /* 0x001cb01e01007387 */ /* 0x000fe20000100a00 */
[----:B------:R-:W-:-:S02]  /*69460*/  IMAD.MOV.U32 R22, RZ, RZ, R52 ;  /* 0x000000ffff167224 */ /* 0x000fc400078e0034 */
[----:B------:R-:W-:Y:S02]  /*69470*/  IMAD.MOV.U32 R23, RZ, RZ, R49 ;  /* 0x000000ffff177224 */ /* 0x000fe400078e0031 */
[----:B------:R1:W-:Y:S02]  /*69480*/  STL.64 [R1+0x1ca8], R14 ;  /* 0x001ca80e01007387 */ /* 0x0003e40000100a00 */
[----:B------:R-:W-:Y:S02]  /*69490*/  IMAD.MOV.U32 R18, RZ, RZ, R56 ;  /* 0x000000ffff127224 */ /* 0x000fe400078e0038 */
[----:B------:R-:W-:Y:S01]  /*694a0*/  IMAD.MOV.U32 R19, RZ, RZ, R53 ;  /* 0x000000ffff137224 */ /* 0x000fe200078e0035 */
[----:B------:R-:W-:Y:S01]  /*694b0*/  STL.64 [R1+0x1ca0], R28 ;  /* 0x001ca01c01007387 */ /* 0x000fe20000100a00 */
[----:B------:R-:W-:Y:S02]  /*694c0*/  IMAD.MOV.U32 R8, RZ, RZ, R60 ;  /* 0x000000ffff087224 */ /* 0x000fe400078e003c */
[----:B------:R-:W-:-:S02]  /*694d0*/  IMAD.MOV.U32 R9, RZ, RZ, R57 ;  /* 0x000000ffff097224 */ /* 0x000fc400078e0039 */
[----:B------:R-:W-:Y:S02]  /*694e0*/  STL.64 [R1+0x1c98], R26 ;  /* 0x001c981a01007387 */ /* 0x000fe40000100a00 */
[----:B------:R-:W-:Y:S01]  /*694f0*/  IMAD.MOV.U32 R234, RZ, RZ, R64 ;  /* 0x000000ffffea7224 */ /* 0x000fe200078e0040 */
[----:B------:R-:W-:Y:S01]  /*69500*/  MOV R235, R61 ;  /* 0x0000003d00eb7202 */ /* 0x000fe20000000f00 */
[----:B------:R-:W-:Y:S01]  /*69510*/  STL.64 [R1+0x1c90], R24 ;  /* 0x001c901801007387 */ /* 0x000fe20000100a00 */
[----:B------:R-:W-:Y:S02]  /*69520*/  IMAD.MOV.U32 R232, RZ, RZ, R236 ;  /* 0x000000ffffe87224 */ /* 0x000fe400078e00ec */
[----:B------:R-:W-:Y:S02]  /*69530*/  IMAD.MOV.U32 R233, RZ, RZ, R65 ;  /* 0x000000ffffe97224 */ /* 0x000fe400078e0041 */
[----:B------:R-:W-:Y:S01]  /*69540*/  IMAD.SHL.U32 R4, R4, 0x4, RZ ;  /* 0x0000000404047824 */ /* 0x000fe200078e00ff */
[----:B------:R-:W-:Y:S01]  /*69550*/  STL.64 [R1+0x1c88], R22 ;  /* 0x001c881601007387 */ /* 0x000fe20000100a00 */
[----:B------:R-:W-:-:S02]  /*69560*/  IMAD.MOV.U32 R66, RZ, RZ, R238 ;  /* 0x000000ffff427224 */ /* 0x000fc400078e00ee */
[----:B------:R-:W-:Y:S01]  /*69570*/  IMAD.MOV.U32 R67, RZ, RZ, R237 ;  /* 0x000000ffff437224 */ /* 0x000fe200078e00ed */
[----:B------:R-:W-:Y:S01]  /*69580*/  SGXT R21, R21, 0x1 ;  /* 0x000000011515781a */ /* 0x000fe20000000200 */
[----:B------:R1:W-:Y:S01]  /*69590*/  STL.64 [R1+0x1c80], R18 ;  /* 0x001c801201007387 */ /* 0x0003e20000100a00 */
[----:B------:R-:W-:Y:S02]  /*695a0*/  IMAD.MOV.U32 R62, RZ, RZ, R252 ;  /* 0x000000ffff3e7224 */ /* 0x000fe400078e00fc */
[----:B------:R-:W-:Y:S02]  /*695b0*/  IMAD.MOV.U32 R63, RZ, RZ, R239 ;  /* 0x000000ffff3f7224 */ /* 0x000fe400078e00ef */
[----:B------:R1:W-:Y:S01]  /*695c0*/  STL.64 [R1+0x1c78], R8 ;  /* 0x001c780801007387 */ /* 0x0003e20000100a00 */
[----:B------:R-:W-:Y:S01]  /*695d0*/  STL.64 [R1+0x1c70], R234 ;  /* 0x001c70ea01007387 */ /* 0x000fe20000100a00 */
[----:B------:R-:W-:Y:S01]  /*695e0*/  STL.64 [R1+0x1c68], R232 ;  /* 0x001c68e801007387 */ /* 0x000fe20000100a00 */
[----:B------:R-:W-:Y:S01]  /*695f0*/  LOP3.LUT R4, R4, 0x110, R21, 0x78, !PT ;  /* 0x0000011004047812 */ /* 0x000fe200078e7815 */
[----:B------:R-:W-:Y:S01]  /*69600*/  STL.64 [R1+0x1c60], R66 ;  /* 0x001c604201007387 */ /* 0x000fe20000100a00 */
[----:B------:R-:W-:Y:S04]  /*69610*/  STL.64 [R1+0x1c58], R62 ;  /* 0x001c583e01007387 */ /* 0x000fe80000100a00 */
[----:B------:R4:W-:Y:S01]  /*69620*/  LDGSTS.E [R3+0x10800], [R190.64], P1 ;  /* 0x10800000be037fae */ /* 0x0009e20008921844 */
[----:B------:R1:W-:Y:S02]  /*69630*/  LDGSTS.E [R3+0x11000], [R122.64], P1 ;  /* 0x110000007a037fae */ /* 0x0003e40008921844 */
[----:B------:R1:W-:Y:S02]  /*69640*/  LDGSTS.E [R3+0x11800], [R188.64], P1 ;  /* 0x11800000bc037fae */ /* 0x0003e40008921844 */
[----:B------:R1:W-:Y:S01]  /*69650*/  LDGSTS.E [R3+0x12000], [R178.64], P1 ;  /* 0x12000000b2037fae */ /* 0x0003e20008921844 */
        /* <DEDUP_REMOVED lines=24> */
[----:B--2---:R-:W-:-:S04]  /*697e0*/  LOP3.LUT R59, R59, R58, RZ, 0x3c, !PT ;  /* 0x0000003a3b3b7212 */ /* 0x004fc800078e3cff */
[----:B------:R-:W-:-:S04]  /*697f0*/  LOP3.LUT R58, R59, R58, RZ, 0x3c, !PT ;  /* 0x0000003a3b3a7212 */ /* 0x000fc800078e3cff */
[----:B------:R-:W-:-:S05]  /*69800*/  LOP3.LUT R59, R59, R58, RZ, 0x3c, !PT ;  /* 0x0000003a3b3b7212 */ /* 0x000fca00078e3cff */
[----:B------:R-:W-:Y:S01]  /*69810*/  STL.64 [R1+0x1c50], R58 ;  /* 0x001c503a01007387 */ /* 0x000fe20000100a00 */
[----:B----4-:R-:W2:Y:S03]  /*69820*/  LDL.LU.64 R190, [R1+0x28c8] ;  /* 0x0028c80001be7983 */ /* 0x010ea60000300a00 */
[----:B------:R4:W-:Y:S01]  /*69830*/  LDGSTS.E [R3+0x1e800], [R58.64], P1 ;  /* 0x1e8000003a037fae */ /* 0x0009e20008921844 */
[----:B---3--:R-:W-:Y:S02]  /*69840*/  IMAD.MOV.U32 R21, RZ, RZ, R20 ;  /* 0x000000ffff157224 */ /* 0x008fe400078e0014 */
[----:B------:R-:W-:Y:S01]  /*69850*/  IMAD.MOV.U32 R20, RZ, RZ, R5 ;  /* 0x000000ffff147224 */ /* 0x000fe200078e0005 */
[----:B------:R3:W-:Y:S01]  /*69860*/  STL.64 [R1+0x1c48], R16 ;  /* 0x001c481001007387 */ /* 0x0007e20000100a00 */
[----:B-1----:R-:W2:Y:S03]  /*69870*/  LDL.LU.64 R122, [R1+0x28c0] ;  /* 0x0028c000017a7983 */ /* 0x002ea60000300a00 */
[----:B------:R3:W-:Y:S04]  /*69880*/  LDGSTS.E [R3+0x1f000], [R16.64], P1 ;  /* 0x1f00000010037fae */ /* 0x0007e80008921844 */
[----:B------:R1:W-:Y:S01]  /*69890*/  STL.64 [R1+0x1c40], R20 ;  /* 0x001c401401007387 */ /* 0x0003e20000100a00 */
[----:B------:R-:W2:Y:S02]  /*698a0*/  LDL.LU.64 R188, [R1+0x28b8] ;  /* 0x0028b80001bc7983 */ /* 0x000ea40000300a00 */
[----:B------:R-:W2:Y:S02]  /*698b0*/  LDL.LU.64 R178, [R1+0x28b0] ;  /* 0x0028b00001b27983 */ /* 0x000ea40000300a00 */
[----:B------:R-:W2:Y:S01]  /*698c0*/  LDL.LU.64 R120, [R1+0x28a8] ;  /* 0x0028a80001787983 */ /* 0x000ea20000300a00 */
[----:B------:R-:W2:Y:S01]  /*698d0*/  LDL.LU.64 R114, [R1+0x28a0] ;  /* 0x0028a00001727983 */ /* 0x000ea20000300a00 */
[----:B------:R-:W2:Y:S02]  /*698e0*/  LDL.LU.64 R186, [R1+0x2898] ;  /* 0x0028980001ba7983 */ /* 0x000ea40000300a00 */
[----:B------:R-:W2:Y:S02]  /*698f0*/  LDL.LU.64 R118, [R1+0x2890] ;  /* 0x0028900001767983 */ /* 0x000ea40000300a00 */
[----:B------:R-:W2:Y:S01]  /*69900*/  LDL.LU.64 R184, [R1+0x2888] ;  /* 0x0028880001b87983 */ /* 0x000ea20000300a00 */
[----:B------:R-:W2:Y:S01]  /*69910*/  LDL.LU R10, [R1+0x242c] ;  /* 0x00242c00010a7983 */ /* 0x000ea20000300800 */
[----:B------:R-:W4:Y:S02]  /*69920*/  LDL.LU.64 R180, [R1+0x2880] ;  /* 0x0028800001b47983 */ /* 0x000f240000300a00 */
[----:B------:R-:W4:Y:S02]  /*69930*/  LDL.LU R13, [R1+0x2428] ;  /* 0x00242800010d7983 */ /* 0x000f240000300800 */
[----:B------:R-:W4:Y:S01]  /*69940*/  LDL.LU.64 R116, [R1+0x2878] ;  /* 0x0028780001747983 */ /* 0x000f220000300a00 */
[----:B------:R-:W4:Y:S01]  /*69950*/  LDL.LU.64 R182, [R1+0x2870] ;  /* 0x0028700001b67983 */ /* 0x000f220000300a00 */
[----:B------:R-:W4:Y:S02]  /*69960*/  LDL.LU R5, [R1+0x2420] ;  /* 0x0024200001057983 */ /* 0x000f240000300800 */
[----:B------:R-:W4:Y:S02]  /*69970*/  LDL.LU R15, [R1+0x2424] ;  /* 0x00242400010f7983 */ /* 0x000f240000300800 */
[----:B------:R-:W4:Y:S01]  /*69980*/  LDL.LU R11, [R1+0x241c] ;  /* 0x00241c00010b7983 */ /* 0x000f220000300800 */
[----:B------:R-:W4:Y:S01]  /*69990*/  LDL.LU R12, [R1+0x2418] ;  /* 0x00241800010c7983 */ /* 0x000f220000300800 */
[----:B------:R-:W4:Y:S02]  /*699a0*/  LDL.LU R14, [R1+0x2410] ;  /* 0x00241000010e7983 */ /* 0x000f240000300800 */
[----:B------:R-:W4:Y:S02]  /*699b0*/  LDL.LU R18, [R1+0x2414] ;  /* 0x0024140001127983 */ /* 0x000f240000300800 */
[----:B------:R-:W4:Y:S01]  /*699c0*/  LDL.LU R9, [R1+0x240c] ;  /* 0x00240c0001097983 */ /* 0x000f220000300800 */
[----:B---3--:R-:W3:Y:S01]  /*699d0*/  LDL.LU R17, [R1+0x2408] ;  /* 0x0024080001117983 */ /* 0x008ee20000300800 */
[----:B------:R-:W-:-:S03]  /*699e0*/  LOP3.LUT R4, R4, 0x20, RZ, 0x3c, !PT ;  /* 0x0000002004047812 */ /* 0x000fc600078e3cff */
[----:B------:R1:W-:Y:S02]  /*699f0*/  LDGSTS.E [R3+0x1f800], [R20.64], P1 ;  /* 0x1f80000014037fae */ /* 0x0003e40008921844 */
[----:B------:R-:W-:-:S05]  /*69a00*/  IMAD R4, R175, 0x20000, R4 ;  /* 0x00020000af047824 */ /* 0x000fca00078e0204 */
[----:B------:R1:W-:Y:S04]  /*69a10*/  LDGSTS.E [R4+0x200], [R6.64], P1 ;  /* 0x0020000006047fae */ /* 0x0003e80008921844 */
[----:B-1----:R-:W3:Y:S01]  /*69a20*/  LDL.LU R20, [R1+0x2400] ;  /* 0x0024000001147983 */ /* 0x002ee20000300800 */
[----:B------:R-:W3:Y:S02]  /*69a30*/  LDL.LU R16, [R1+0x2404] ;  /* 0x0024040001107983 */ /* 0x000ee40000300800 */
[----:B------:R-:W-:Y:S01]  /*69a40*/  IMAD.MOV.U32 R6, RZ, RZ, R54 ;  /* 0x000000ffff067224 */ /* 0x000fe200078e0036 */
[----:B--2---:R-:W-:Y:S01]  /*69a50*/  IADD3 R10, P0, R10, R55, RZ ;  /* 0x000000370a0a7210 */ /* 0x004fe20007f1e0ff */
[----:B----4-:R-:W-:-:S04]  /*69a60*/  IMAD.X R13, R13, 0x1, R2, P2 ;  /* 0x000000010d0d7824 */ /* 0x010fc800010e0602 */
[----:B------:R-:W-:Y:S01]  /*69a70*/  STL [R1+0x242c], R10 ;  /* 0x00242c0a01007387 */ /* 0x000fe20000100800 */
[----:B------:R-:W-:-:S03]  /*69a80*/  MOV R7, R13 ;  /* 0x0000000d00077202 */ /* 0x000fc60000000f00 */
[----:B------:R1:W-:Y:S01]  /*69a90*/  STL [R1+0x2428], R13 ;  /* 0x0024280d01007387 */ /* 0x0003e20000100800 */
[-C--:B------:R-:W-:Y:S01]  /*69aa0*/  IADD3 R5, P2, R5, R55.reuse, RZ ;  /* 0x0000003705057210 */ /* 0x080fe20007f5e0ff */
[--C-:B------:R-:W-:Y:S02]  /*69ab0*/  IMAD.X R15, R15, 0x1, R2.reuse, P0 ;  /* 0x000000010f0f7824 */ /* 0x100fe400000e0602 */
[----:B------:R-:W2:Y:S01]  /*69ac0*/  LDL.LU R3, [R1+0x23f8] ;  /* 0x0023f80001037983 */ /* 0x000ea20000300800 */
[----:B------:R-:W4:Y:S03]  /*69ad0*/  LDL.LU R8, [R1+0x23fc] ;  /* 0x0023fc0001087983 */ /* 0x000f260000300800 */
[----:B------:R3:W-:Y:S01]  /*69ae0*/  LDGSTS.E [R4+0xa00], [R6.64], P1 ;  /* 0x00a0000006047fae */ /* 0x0007e20008921844 */
[----:B------:R-:W-:Y:S01]  /*69af0*/  IADD3 R11, P0, R11, R55, RZ ;  /* 0x000000370b0b7210 */ /* 0x000fe20007f1e0ff */
[----:B------:R-:W-:-:S02]  /*69b00*/  IMAD.X R12, R12, 0x1, R2, P2 ;  /* 0x000000010c0c7824 */ /* 0x000fc400010e0602 */
[----:B-1----:R-:W4:Y:S01]  /*69b10*/  LDL.LU R13, [R1+0x23f0] ;  /* 0x0023f000010d7983 */ /* 0x002f220000300800 */
[----:B------:R-:W-:Y:S02]  /*69b20*/  STL [R1+0x2420], R5 ;  /* 0x0024200501007387 */ /* 0x000fe40000100800 */
[----:B------:R1:W-:Y:S02]  /*69b30*/  STL [R1+0x2424], R15 ;  /* 0x0024240f01007387 */ /* 0x0003e40000100800 */
[----:B---3--:R-:W-:Y:S02]  /*69b40*/  IMAD.MOV.U32 R6, RZ, RZ, R10 ;  /* 0x000000ffff067224 */ /* 0x008fe400078e000a */
[----:B------:R-:W-:Y:S01]  /*69b50*/  IMAD.MOV.U32 R7, RZ, RZ, R15 ;  /* 0x000000ffff077224 */ /* 0x000fe200078e000f */
[----:B------:R-:W-:Y:S01]  /*69b60*/  IADD3 R14, P2, R14, R55, RZ ;  /* 0x000000370e0e7210 */ /* 0x000fe20007f5e0ff */
[----:B-1----:R-:W3:Y:S01]  /*69b70*/  LDL.LU R15, [R1+0x23f4] ;  /* 0x0023f400010f7983 */ /* 0x002ee20000300800 */
[----:B------:R-:W-:Y:S03]  /*69b80*/  STL [R1+0x241c], R11 ;  /* 0x00241c0b01007387 */ /* 0x000fe60000100800 */
[----:B------:R1:W-:Y:S01]  /*69b90*/  LDGSTS.E [R4+0x1200], [R6.64], P1 ;  /* 0x0120000006047fae */ /* 0x0003e20008921844 */
[----:B------:R1:W-:Y:S02]  /*69ba0*/  STL [R1+0x2418], R12 ;  /* 0x0024180c01007387 */ /* 0x0003e40000100800 */
[----:B------:R-:W-:-:S02]  /*69bb0*/  IMAD.X R18, R18, 0x1, R2, P0 ;  /* 0x0000000112127824 */ /* 0x000fc400000e0602 */
[----:B------:R-:W3:Y:S01]  /*69bc0*/  LDL.LU R19, [R1+0x23e8] ;  /* 0x0023e80001137983 */ /* 0x000ee20000300800 */
[----:B------:R-:W3:Y:S01]  /*69bd0*/  LDL.LU R10, [R1+0x23ec] ;  /* 0x0023ec00010a7983 */ /* 0x000ee20000300800 */
[----:B------:R-:W-:Y:S01]  /*69be0*/  IADD3 R9, P0, R9, R55, RZ ;  /* 0x0000003709097210 */ /* 0x000fe20007f1e0ff */
[----:B------:R-:W-:Y:S02]  /*69bf0*/  IMAD.X R17, R17, 0x1, R2, P2 ;  /* 0x0000000111117824 */ /* 0x000fe400010e0602 */
[----:B-1----:R-:W-:Y:S02]  /*69c00*/  IMAD.MOV.U32 R6, RZ, RZ, R5 ;  /* 0x000000ffff067224 */ /* 0x002fe400078e0005 */
[----:B------:R-:W-:Y:S02]  /*69c10*/  IMAD.MOV.U32 R7, RZ, RZ, R12 ;  /* 0x000000ffff077224 */ /* 0x000fe400078e000c */
[----:B------:R-:W3:Y:S01]  /*69c20*/  LDL.LU R12, [R1+0x23e4] ;  /* 0x0023e400010c7983 */ /* 0x000ee20000300800 */
[----:B------:R-:W-:Y:S02]  /*69c30*/  STL [R1+0x2410], R14 ;  /* 0x0024100e01007387 */ /* 0x000fe40000100800 */
[----:B------:R1:W-:Y:S01]  /*69c40*/  STL [R1+0x2414], R18 ;  /* 0x0024141201007387 */ /* 0x0003e20000100800 */
[----:B------:R1:W-:Y:S01]  /*69c50*/  LDGSTS.E [R4+0x1a00], [R6.64], P1 ;  /* 0x01a0000006047fae */ /* 0x0003e20008921844 */
[----:B------:R-:W3:Y:S02]  /*69c60*/  LDL.LU R5, [R1+0x23e0] ;  /* 0x0023e00001057983 */ /* 0x000ee40000300800 */
[----:B-1----:R-:W-:-:S02]  /*69c70*/  IMAD.MOV.U32 R7, RZ, RZ, R18 ;  /* 0x000000ffff077224 */ /* 0x002fc400078e0012 */
[----:B------:R-:W3:Y:S01]  /*69c80*/  LDL.LU R18, [R1+0x23d8] ;  /* 0x0023d80001127983 */ /* 0x000ee20000300800 */
[----:B------:R-:W-:Y:S02]  /*69c90*/  STL [R1+0x240c], R9 ;  /* 0x00240c0901007387 */ /* 0x000fe40000100800 */
[----:B------:R-:W-:Y:S02]  /*69ca0*/  IMAD.MOV.U32 R6, RZ, RZ, R11 ;  /* 0x000000ffff067224 */ /* 0x000fe400078e000b */
[----:B------:R1:W-:Y:S01]  /*69cb0*/  STL [R1+0x2408], R17 ;  /* 0x0024081101007387 */ /* 0x0003e20000100800 */
[----:B------:R-:W3:Y:S04]  /*69cc0*/  LDL.LU R11, [R1+0x23dc] ;  /* 0x0023dc00010b7983 */ /* 0x000ee80000300800 */
[----:B------:R1:W-:Y:S01]  /*69cd0*/  LDGSTS.E [R4+0x2200], [R6.64], P1 ;  /* 0x0220000006047fae */ /* 0x0003e20008921844 */
[----:B------:R-:W-:Y:S01]  /*69ce0*/  IADD3 R20, P2, R20, R55, RZ ;  /* 0x0000003714147210 */ /* 0x000fe20007f5e0ff */
[----:B------:R-:W-:-:S02]  /*69cf0*/  IMAD.X R16, R16, 0x1, R2, P0 ;  /* 0x0000000110107824 */ /* 0x000fc400000e0602 */
[----:B-1----:R-:W-:Y:S02]  /*69d00*/  IMAD.MOV.U32 R6, RZ, RZ, R14 ;  /* 0x000000ffff067224 */ /* 0x002fe400078e000e */
[----:B------:R-:W-:Y:S01]  /*69d10*/  IMAD.MOV.U32 R7, RZ, RZ, R17 ;  /* 0x000000ffff077224 */ /* 0x000fe200078e0011 */
[----:B------:R-:W3:Y:S01]  /*69d20*/  LDL.LU R14, [R1+0x23d0] ;  /* 0x0023d000010e7983 */ /* 0x000ee20000300800 */
[----:B------:R-:W-:Y:S03]  /*69d30*/  STL [R1+0x2400], R20 ;  /* 0x0024001401007387 */ /* 0x000fe60000100800 */
[----:B------:R1:W-:Y:S01]  /*69d40*/  LDGSTS.E [R4+0x2a00], [R6.64], P1 ;  /* 0x02a0000006047fae */ /* 0x0003e20008921844 */
[----:B------:R1:W-:Y:S02]  /*69d50*/  STL [R1+0x2404], R16 ;  /* 0x0024041001007387 */ /* 0x0003e40000100800 */
[----:B------:R-:W3:Y:S01]  /*69d60*/  LDL.LU R17, [R1+0x23d4] ;  /* 0x0023d40001117983 */ /* 0x000ee20000300800 */
[----:B-1----:R-:W-:Y:S01]  /*69d70*/  MOV R6, R9 ;  /* 0x0000000900067202 */ /* 0x002fe20000000f00 */
[----:B------:R-:W-:-:S05]  /*69d80*/  IMAD.MOV.U32 R7, RZ, RZ, R16 ;  /* 0x000000ffff077224 */ /* 0x000fca00078e0010 */
[----:B------:R1:W-:Y:S02]  /*69d90*/  LDGSTS.E [R4+0x3200], [R6.64], P1 ;  /* 0x0320000006047fae */ /* 0x0003e40008921844 */
[----:B-1----:R-:W-:Y:S02]  /*69da0*/  IMAD.MOV.U32 R6, RZ, RZ, R20 ;  /* 0x000000ffff067224 */ /* 0x002fe400078e0014 */
[----:B--2---:R-:W-:Y:S01]  /*69db0*/  IMAD.X R3, R3, 0x1, R2, P2 ;  /* 0x0000000103037824 */ /* 0x004fe200010e0602 */
[----:B----4-:R-:W-:-:S03]  /*69dc0*/  IADD3 R8, P0, R8, R55, RZ ;  /* 0x0000003708087210 */ /* 0x010fc60007f1e0ff */
[----:B------:R-:W-:Y:S02]  /*69dd0*/  IMAD.MOV.U32 R7, RZ, RZ, R3 ;  /* 0x000000ffff077224 */ /* 0x000fe400078e0003 */
[----:B------:R-:W-:Y:S01]  /*69de0*/  STL [R1+0x23fc], R8 ;  /* 0x0023fc0801007387 */ /* 0x000fe20000100800 */
[----:B------:R1:W-:Y:S01]  /*69df0*/  STL [R1+0x23f8], R3 ;  /* 0x0023f80301007387 */ /* 0x0003e20000100800 */
[----:B------:R-:W-:Y:S01]  /*69e00*/  IADD3 R13, P2, R13, R55, RZ ;  /* 0x000000370d0d7210 */ /* 0x000fe20007f5e0ff */
[----:B------:R-:W2:Y:S01]  /*69e10*/  LDL.LU R16, [R1+0x23c8] ;  /* 0x0023c80001107983 */ /* 0x000ea20000300800 */
[----:B------:R-:W4:Y:S04]  /*69e20*/  LDL.LU R9, [R1+0x23cc] ;  /* 0x0023cc0001097983 */ /* 0x000f280000300800 */
[----:B------:R3:W-:Y:S04]  /*69e30*/  LDGSTS.E [R4+0x3a00], [R6.64], P1 ;  /* 0x03a0000006047fae */ /* 0x0007e80008921844 */
[----:B-1----:R-:W4:Y:S01]  /*69e40*/  LDL.LU R3, [R1+0x23c0] ;  /* 0x0023c00001037983 */ /* 0x002f220000300800 */
[----:B---3--:R-:W-:-:S03]  /*69e50*/  IMAD.X R15, R15, 0x1, R2, P0 ;  /* 0x000000010f0f7824 */ /* 0x008fc600000e0602 */
[----:B------:R-:W-:Y:S01]  /*69e60*/  STL [R1+0x23f0], R13 ;  /* 0x0023f00d01007387 */ /* 0x000fe20000100800 */
[----:B------:R-:W-:Y:S02]  /*69e70*/  IMAD.MOV.U32 R6, RZ, RZ, R8 ;  /* 0x000000ffff067224 */ /* 0x000fe400078e0008 */
[----:B------:R-:W-:Y:S01]  /*69e80*/  IMAD.MOV.U32 R7, RZ, RZ, R15 ;  /* 0x000000ffff077224 */ /* 0x000fe200078e000f */
[-C--:B------:R-:W-:Y:S01]  /*69e90*/  IADD3 R10, P0, R10, R55.reuse, RZ ;  /* 0x000000370a0a7210 */ /* 0x080fe20007f1e0ff */
[--C-:B------:R-:W-:Y:S01]  /*69ea0*/  IMAD.X R19, R19, 0x1, R2.reuse, P2 ;  /* 0x0000000113137824 */ /* 0x100fe200010e0602 */
[----:B------:R1:W-:Y:S04]  /*69eb0*/  STL [R1+0x23f4], R15 ;  /* 0x0023f40f01007387 */ /* 0x0003e80000100800 */
[----:B------:R3:W-:Y:S04]  /*69ec0*/  LDGSTS.E [R4+0x4200], [R6.64], P1 ;  /* 0x0420000006047fae */ /* 0x0007e80008921844 */
[----:B-1----:R-:W4:Y:S01]  /*69ed0*/  LDL.LU R15, [R1+0x23c4] ;  /* 0x0023c400010f7983 */ /* 0x002f220000300800 */
[----:B------:R-:W-:Y:S02]  /*69ee0*/  STL [R1+0x23ec], R10 ;  /* 0x0023ec0a01007387 */ /* 0x000fe40000100800 */
[----:B------:R-:W-:Y:S01]  /*69ef0*/  IMAD.X R12, R12, 0x1, R2, P0 ;  /* 0x000000010c0c7824 */ /* 0x000fe200000e0602 */
[----:B------:R-:W-:Y:S01]  /*69f00*/  IADD3 R5, P2, R5, R55, RZ ;  /* 0x0000003705057210 */ /* 0x000fe20007f5e0ff */
[----:B---3--:R-:W-:-:S02]  /*69f10*/  IMAD.MOV.U32 R6, RZ, RZ, R13 ;  /* 0x000000ffff067224 */ /* 0x008fc400078e000d */
[----:B------:R-:W-:Y:S01]  /*69f20*/  IMAD.MOV.U32 R7, RZ, RZ, R19 ;  /* 0x000000ffff077224 */ /* 0x000fe200078e0013 */
[----:B------:R1:W-:Y:S01]  /*69f30*/  STL [R1+0x23e8], R19 ;  /* 0x0023e81301007387 */ /* 0x0003e20000100800 */
[----:B------:R-:W3:Y:S02]  /*69f40*/  LDL.LU R8, [R1+0x23bc] ;  /* 0x0023bc0001087983 */ /* 0x000ee40000300800 */
[----:B------:R-:W3:Y:S02]  /*69f50*/  LDL.LU R13, [R1+0x23b8] ;  /* 0x0023b800010d7983 */ /* 0x000ee40000300800 */
[----:B------:R-:W-:Y:S01]  /*69f60*/  STL [R1+0x23e0], R5 ;  /* 0x0023e00501007387 */ /* 0x000fe20000100800 */
[----:B------:R1:W-:Y:S04]  /*69f70*/  STL [R1+0x23e4], R12 ;  /* 0x0023e40c01007387 */ /* 0x0003e80000100800 */
[----:B------:R1:W-:Y:S01]  /*69f80*/  LDGSTS.E [R4+0x4a00], [R6.64], P1 ;  /* 0x04a0000006047fae */ /* 0x0003e20008921844 */
[----:B------:R-:W-:-:S03]  /*69f90*/  IMAD.X R18, R18, 0x1, R2, P2 ;  /* 0x0000000112127824 */ /* 0x000fc600010e0602 */
[----:B-1----:R-:W3:Y:S01]  /*69fa0*/  LDL.LU R19, [R1+0x23b0] ;  /* 0x0023b00001137983 */ /* 0x002ee20000300800 */
[-C--:B------:R-:W-:Y:S01]  /*69fb0*/  IADD3 R11, P0, R11, R55.reuse, RZ ;  /* 0x000000370b0b7210 */ /* 0x080fe20007f1e0ff */
[----:B------:R-:W-:Y:S02]  /*69fc0*/  IMAD.MOV.U32 R7, RZ, RZ, R12 ;  /* 0x000000ffff077224 */ /* 0x000fe400078e000c */
[----:B------:R-:W3:Y:S02]  /*69fd0*/  LDL.LU R12, [R1+0x23b4] ;  /* 0x0023b400010c7983 */ /* 0x000ee40000300800 */
[----:B------:R-:W-:Y:S02]  /*69fe0*/  STL [R1+0x23dc], R11 ;  /* 0x0023dc0b01007387 */ /* 0x000fe40000100800 */
[----:B------:R1:W-:Y:S02]  /*69ff0*/  STL [R1+0x23d8], R18 ;  /* 0x0023d81201007387 */ /* 0x0003e40000100800 */
[----:B------:R-:W-:Y:S01]  /*6a000*/  IMAD.MOV.U32 R6, RZ, RZ, R10 ;  /* 0x000000ffff067224 */ /* 0x000fe200078e000a */
[----:B------:R-:W3:Y:S01]  /*6a010*/  LDL.LU R20, [R1+0x23a8] ;  /* 0x0023a80001147983 */ /* 0x000ee20000300800 */
[----:B------:R-:W3:Y:S03]  /*6a020*/  LDL.LU R10, [R1+0x23ac] ;  /* 0x0023ac00010a7983 */ /* 0x000ee60000300800 */
[----:B------:R1:W-:Y:S01]  /*6a030*/  LDGSTS.E [R4+0x5200], [R6.64], P1 ;  /* 0x0520000006047fae */ /* 0x0003e20008921844 */
[----:B------:R-:W-:-:S02]  /*6a040*/  IADD3 R14, P2, R14, R55, RZ ;  /* 0x000000370e0e7210 */ /* 0x000fc40007f5e0ff */
[----:B------:R-:W-:Y:S01]  /*6a050*/  IADD3.X R17, R17, R2, RZ, P0, !PT ;  /* 0x0000000211117210 */ /* 0x000fe200007fe4ff */
[----:B-1----:R-:W-:Y:S02]  /*6a060*/  IMAD.MOV.U32 R6, RZ, RZ, R5 ;  /* 0x000000ffff067224 */ /* 0x002fe400078e0005 */
[----:B------:R-:W-:Y:S01]  /*6a070*/  IMAD.MOV.U32 R7, RZ, RZ, R18 ;  /* 0x000000ffff077224 */ /* 0x000fe200078e0012 */
[----:B------:R-:W3:Y:S04]  /*6a080*/  LDL.LU R5, [R1+0x23a0] ;  /* 0x0023a00001057983 */ /* 0x000ee80000300800 */
[----:B------:R1:W-:Y:S01]  /*6a090*/  LDGSTS.E [R4+0x5a00], [R6.64], P1 ;  /* 0x05a0000006047fae */ /* 0x0003e20008921844 */
[----:B------:R-:W-:Y:S02]  /*6a0a0*/  STL [R1+0x23d0], R14 ;  /* 0x0023d00e01007387 */ /* 0x000fe40000100800 */
[----:B------:R1:W-:Y:S02]  /*6a0b0*/  STL [R1+0x23d4], R17 ;  /* 0x0023d41101007387 */ /* 0x0003e40000100800 */
[----:B------:R-:W3:Y:S02]  /*6a0c0*/  LDL.LU R18, [R1+0x23a4] ;  /* 0x0023a40001127983 */ /* 0x000ee40000300800 */
[----:B-1----:R-:W-:-:S02]  /*6a0d0*/  IMAD.MOV.U32 R6, RZ, RZ, R11 ;  /* 0x000000ffff067224 */ /* 0x002fc400078e000b */
        /* <DEDUP_REMOVED lines=13> */
[----:B------:R-:W-:Y:S02]  /*6a1b0*/  STL [R1+0x23c0], R3 ;  /* 0x0023c00301007387 */ /* 0x000fe40000100800 */
[----:B------:R-:W-:-:S02]  /*6a1c0*/  IMAD.MOV.U32 R6, RZ, RZ, R9 ;  /* 0x000000ffff067224 */ /* 0x000fc400078e0009 */
[----:B------:R-:W-:-:S04]  /*6a1d0*/  IMAD.X R15, R15, 0x1, R2, P0 ;  /* 0x000000010f0f7824 */ /* 0x000fc800000e0602 */
[----:B------:R-:W-:Y:S01]  /*6a1e0*/  IMAD.MOV.U32 R7, RZ, RZ, R15 ;  /* 0x000000ffff077224 */ /* 0x000fe200078e000f */
[----:B------:R1:W-:Y:S01]  /*6a1f0*/  STL [R1+0x23c4], R15 ;  /* 0x0023c40f01007387 */ /* 0x0003e20000100800 */
[----:B------:R-:W4:Y:S01]  /*6a200*/  LDL.LU R14, [R1+0x2390] ;  /* 0x00239000010e7983 */ /* 0x000f220000300800 */
[-C--:B---3--:R-:W-:Y:S01]  /*6a210*/  IADD3 R8, P0, R8, R55.reuse, RZ ;  /* 0x0000003708087210 */ /* 0x088fe20007f1e0ff */
[----:B------:R-:W-:Y:S01]  /*6a220*/  IMAD.X R13, R13, 0x1, R2, P2 ;  /* 0x000000010d0d7824 */ /* 0x000fe200010e0602 */
[----:B------:R3:W-:Y:S04]  /*6a230*/  LDGSTS.E [R4+0x7200], [R6.64], P1 ;  /* 0x0720000006047fae */ /* 0x0007e80008921844 */
[----:B-1----:R-:W4:Y:S01]  /*6a240*/  LDL.LU R15, [R1+0x2388] ;  /* 0x00238800010f7983 */ /* 0x002f220000300800 */
[----:B------:R-:W-:Y:S01]  /*6a250*/  STL [R1+0x23bc], R8 ;  /* 0x0023bc0801007387 */ /* 0x000fe20000100800 */
[----:B------:R-:W-:Y:S01]  /*6a260*/  IADD3 R19, P2, R19, R55, RZ ;  /* 0x0000003713137210 */ /* 0x000fe20007f5e0ff */
[----:B------:R-:W-:Y:S01]  /*6a270*/  STL [R1+0x23b8], R13 ;  /* 0x0023b80d01007387 */ /* 0x000fe20000100800 */
[----:B------:R-:W4:Y:S01]  /*6a280*/  LDL.LU R9, [R1+0x238c] ;  /* 0x00238c0001097983 */ /* 0x000f220000300800 */
[----:B---3--:R-:W-:Y:S01]  /*6a290*/  IMAD.MOV.U32 R6, RZ, RZ, R3 ;  /* 0x000000ffff067224 */ /* 0x008fe200078e0003 */
[----:B------:R-:W-:-:S02]  /*6a2a0*/  MOV R7, R13 ;  /* 0x0000000d00077202 */ /* 0x000fc40000000f00 */
[----:B------:R-:W3:Y:S01]  /*6a2b0*/  LDL.LU R3, [R1+0x2380] ;  /* 0x0023800001037983 */ /* 0x000ee20000300800 */
[--C-:B------:R-:W-:Y:S02]  /*6a2c0*/  IMAD.X R12, R12, 0x1, R2.reuse, P0 ;  /* 0x000000010c0c7824 */ /* 0x100fe400000e0602 */
[----:B------:R-:W-:Y:S01]  /*6a2d0*/  STL [R1+0x23b0], R19 ;  /* 0x0023b01301007387 */ /* 0x000fe20000100800 */
[----:B------:R1:W-:Y:S01]  /*6a2e0*/  LDGSTS.E [R4+0x7a00], [R6.64], P1 ;  /* 0x07a0000006047fae */ /* 0x0003e20008921844 */
[----:B------:R-:W-:Y:S01]  /*6a2f0*/  IMAD.X R20, R20, 0x1, R2, P2 ;  /* 0x0000000114147824 */ /* 0x000fe200010e0602 */
[----:B------:R-:W-:Y:S02]  /*6a300*/  IADD3 R10, P0, R10, R55, RZ ;  /* 0x000000370a0a7210 */ /* 0x000fe40007f1e0ff */
[----:B------:R1:W-:Y:S02]  /*6a310*/  STL [R1+0x23b4], R12 ;  /* 0x0023b40c01007387 */ /* 0x0003e40000100800 */
[----:B-1----:R-:W-:-:S02]  /*6a320*/  IMAD.MOV.U32 R7, RZ, RZ, R12 ;  /* 0x000000ffff077224 */ /* 0x002fc400078e000c */
[----:B------:R-:W3:Y:S01]  /*6a330*/  LDL.LU R12, [R1+0x2384] ;  /* 0x00238400010c7983 */ /* 0x000ee20000300800 */
[----:B------:R-:W-:Y:S02]  /*6a340*/  STL [R1+0x23ac], R10 ;  /* 0x0023ac0a01007387 */ /* 0x000fe40000100800 */
[----:B------:R1:W-:Y:S02]  /*6a350*/  STL [R1+0x23a8], R20 ;  /* 0x0023a81401007387 */ /* 0x0003e40000100800 */
[----:B------:R-:W-:Y:S01]  /*6a360*/  IMAD.MOV.U32 R6, RZ, RZ, R8 ;  /* 0x000000ffff067224 */ /* 0x000fe200078e0008 */
[----:B------:R-:W3:Y:S01]  /*6a370*/  LDL.LU R13, [R1+0x2378] ;  /* 0x00237800010d7983 */ /* 0x000ee20000300800 */
[----:B------:R-:W3:Y:S01]  /*6a380*/  LDL.LU R8, [R1+0x237c] ;  /* 0x00237c0001087983 */ /* 0x000ee20000300800 */
[----:B------:R-:W-:Y:S02]  /*6a390*/  IADD3 R5, P2, R5, R55, RZ ;  /* 0x0000003705057210 */ /* 0x000fe40007f5e0ff */
[----:B------:R1:W-:Y:S01]  /*6a3a0*/  LDGSTS.E [R4+0x8200], [R6.64], P1 ;  /* 0x0820000006047fae */ /* 0x0003e20008921844 */
[----:B------:R-:W-:-:S02]  /*6a3b0*/  IMAD.X R18, R18, 0x1, R2, P0 ;  /* 0x0000000112127824 */ /* 0x000fc400000e0602 */
[----:B-1----:R-:W-:Y:S02]  /*6a3c0*/  IMAD.MOV.U32 R6, RZ, RZ, R19 ;  /* 0x000000ffff067224 */ /* 0x002fe400078e0013 */
[----:B------:R-:W-:Y:S02]  /*6a3d0*/  IMAD.MOV.U32 R7, RZ, RZ, R20 ;  /* 0x000000ffff077224 */ /* 0x000fe400078e0014 */
[----:B------:R-:W3:Y:S04]  /*6a3e0*/  LDL.LU R20, [R1+0x2370] ;  /* 0x0023700001147983 */ /* 0x000ee80000300800 */
[----:B------:R1:W-:Y:S01]  /*6a3f0*/  LDGSTS.E [R4+0x8a00], [R6.64], P1 ;  /* 0x08a0000006047fae */ /* 0x0003e20008921844 */
[----:B------:R-:W-:Y:S02]  /*6a400*/  STL [R1+0x23a0], R5 ;  /* 0x0023a00501007387 */ /* 0x000fe40000100800 */
[----:B------:R1:W-:Y:S02]  /*6a410*/  STL [R1+0x23a4], R18 ;  /* 0x0023a41201007387 */ /* 0x0003e40000100800 */
[----:B-1----:R-:W-:-:S02]  /*6a420*/  IMAD.MOV.U32 R6, RZ, RZ, R10 ;  /* 0x000000ffff067224 */ /* 0x002fc400078e000a */
[----:B------:R-:W-:Y:S01]  /*6a430*/  IMAD.MOV.U32 R7, RZ, RZ, R18 ;  /* 0x000000ffff077224 */ /* 0x000fe200078e0012 */
[----:B------:R-:W3:Y:S04]  /*6a440*/  LDL.LU R10, [R1+0x2374] ;  /* 0x00237400010a7983 */ /* 0x000ee80000300800 */
[----:B------:R1:W-:Y:S02]  /*6a450*/  LDGSTS.E [R4+0x9200], [R6.64], P1 ;  /* 0x0920000006047fae */ /* 0x0003e40008921844 */
[----:B-1----:R-:W-:Y:S02]  /*6a460*/  IMAD.MOV.U32 R6, RZ, RZ, R5 ;  /* 0x000000ffff067224 */ /* 0x002fe400078e0005 */
[----:B--2---:R-:W-:Y:S01]  /*6a470*/  IMAD.X R17, R17, 0x1, R2, P2 ;  /* 0x0000000111117824 */ /* 0x004fe200010e0602 */
[----:B----4-:R-:W-:-:S03]  /*6a480*/  IADD3 R11, P0, R11, R55, RZ ;  /* 0x000000370b0b7210 */ /* 0x010fc60007f1e0ff */
[----:B------:R-:W-:Y:S02]  /*6a490*/  IMAD.MOV.U32 R7, RZ, RZ, R17 ;  /* 0x000000ffff077224 */ /* 0x000fe400078e0011 */
[----:B------:R-:W-:Y:S01]  /*6a4a0*/  STL [R1+0x239c], R11 ;  /* 0x00239c0b01007387 */ /* 0x000fe20000100800 */
[----:B------:R-:W-:Y:S02]  /*6a4b0*/  STL [R1+0x2398], R17 ;  /* 0x0023981101007387 */ /* 0x000fe40000100800 */
[----:B------:R-:W-:Y:S02]  /*6a4c0*/  IMAD.X R16, R16, 0x1, R2, P0 ;  /* 0x0000000110107824 */ /* 0x000fe400000e0602 */
[----:B------:R-:W2:Y:S01]  /*6a4d0*/  LDL.LU R18, [R1+0x236c] ;  /* 0x00236c0001127983 */ /* 0x000ea20000300800 */
[----:B------:R-:W4:Y:S04]  /*6a4e0*/  LDL.LU R21, [R1+0x2368] ;  /* 0x0023680001157983 */ /* 0x000f280000300800 */
[----:B------:R1:W-:Y:S01]  /*6a4f0*/  LDGSTS.E [R4+0x9a00], [R6.64], P1 ;  /* 0x09a0000006047fae */ /* 0x0003e20008921844 */
[----:B------:R-:W-:-:S02]  /*6a500*/  IADD3 R14, P2, R14, R55, RZ ;  /* 0x000000370e0e7210 */ /* 0x000fc40007f5e0ff */
[----:B-1----:R-:W-:Y:S01]  /*6a510*/  MOV R6, R11 ;  /* 0x0000000b00067202 */ /* 0x002fe20000000f00 */
[----:B------:R-:W-:Y:S02]  /*6a520*/  IMAD.MOV.U32 R7, RZ, RZ, R16 ;  /* 0x000000ffff077224 */ /* 0x000fe400078e0010 */
[----:B------:R-:W-:Y:S01]  /*6a530*/  STL [R1+0x2390], R14 ;  /* 0x0023900e01007387 */ /* 0x000fe20000100800 */
[----:B------:R1:W-:Y:S02]  /*6a540*/  STL [R1+0x2394], R16 ;  /* 0x0023941001007387 */ /* 0x0003e40000100800 */
[----:B------:R-:W4:Y:S02]  /*6a550*/  LDL.LU R5, [R1+0x2360] ;  /* 0x0023600001057983 */ /* 0x000f240000300800 */
[----:B------:R-:W4:Y:S02]  /*6a560*/  LDL.LU R19, [R1+0x2364] ;  /* 0x0023640001137983 */ /* 0x000f240000300800 */
[----:B------:R-:W-:Y:S01]  /*6a570*/  IMAD.X R15, R15, 0x1, R2, P2 ;  /* 0x000000010f0f7824 */ /* 0x000fe200010e0602 */
[----:B------:R3:W-:Y:S01]  /*6a580*/  LDGSTS.E [R4+0xa200], [R6.64], P1 ;  /* 0x0a20000006047fae */ /* 0x0007e20008921844 */
[----:B------:R-:W-:-:S02]  /*6a590*/  IADD3 R9, P0, R9, R55, RZ ;  /* 0x0000003709097210 */ /* 0x000fc40007f1e0ff */
[----:B---3--:R-:W-:-:S03]  /*6a5a0*/  IADD3 R3, P2, R3, R55, RZ ;  /* 0x0000003703037210 */ /* 0x008fc60007f5e0ff */
[----:B------:R-:W-:Y:S01]  /*6a5b0*/  STL [R1+0x238c], R9 ;  /* 0x00238c0901007387 */ /* 0x000fe20000100800 */
[----:B------:R-:W-:Y:S02]  /*6a5c0*/  STL [R1+0x2388], R15 ;  /* 0x0023880f01007387 */ /* 0x000fe40000100800 */
[----:B-1----:R-:W3:Y:S02]  /*6a5d0*/  LDL.LU R16, [R1+0x2358] ;  /* 0x0023580001107983 */ /* 0x002ee40000300800 */
[----:B------:R-:W3:Y:S02]  /*6a5e0*/  LDL.LU R11, [R1+0x235c] ;  /* 0x00235c00010b7983 */ /* 0x000ee40000300800 */
[----:B------:R-:W-:Y:S02]  /*6a5f0*/  IMAD.MOV.U32 R6, RZ, RZ, R14 ;  /* 0x000000ffff067224 */ /* 0x000fe400078e000e */
[----:B------:R-:W-:Y:S01]  /*6a600*/  IMAD.MOV.U32 R7, RZ, RZ, R15 ;  /* 0x000000ffff077224 */ /* 0x000fe200078e000f */
[----:B------:R-:W3:Y:S01]  /*6a610*/  LDL.LU R14, [R1+0x2350] ;  /* 0x00235000010e7983 */ /* 0x000ee20000300800 */
[----:B------:R-:W-:Y:S03]  /*6a620*/  STL [R1+0x2380], R3 ;  /* 0x0023800301007387 */ /* 0x000fe60000100800 */
[----:B------:R1:W-:Y:S01]  /*6a630*/  LDGSTS.E [R4+0xaa00], [R6.64], P1 ;  /* 0x0aa0000006047fae */ /* 0x0003e20008921844 */
[----:B------:R-:W-:-:S02]  /*6a640*/  IMAD.X R12, R12, 0x1, R2, P0 ;  /* 0x000000010c0c7824 */ /* 0x000fc400000e0602 */
[----:B------:R-:W-:Y:S01]  /*6a650*/  IMAD.X R13, R13, 0x1, R2, P2 ;  /* 0x000000010d0d7824 */ /* 0x000fe200010e0602 */
[----:B------:R-:W-:Y:S02]  /*6a660*/  IADD3 R8, P0, R8, R55, RZ ;  /* 0x0000003708087210 */ /* 0x000fe40007f1e0ff */
[----:B------:R1:W-:Y:S01]  /*6a670*/  STL [R1+0x2384], R12 ;  /* 0x0023840c01007387 */ /* 0x0003e20000100800 */
[----:B------:R-:W3:Y:S02]  /*6a680*/  LDL.LU R17, [R1+0x2354] ;  /* 0x0023540001117983 */ /* 0x000ee40000300800 */
[----:B-1----:R-:W-:Y:S01]  /*6a690*/  IMAD.MOV.U32 R7, RZ, RZ, R12 ;  /* 0x000000ffff077224 */ /* 0x002fe200078e000c */
[----:B------:R-:W-:Y:S01]  /*6a6a0*/  STL [R1+0x237c], R8 ;  /* 0x00237c0801007387 */ /* 0x000fe20000100800 */
[----:B------:R1:W-:Y:S03]  /*6a6b0*/  STL [R1+0x2378], R13 ;  /* 0x0023780d01007387 */ /* 0x0003e60000100800 */
[----:B------:R-:W3:Y:S01]  /*6a6c0*/  LDL.LU R12, [R1+0x234c] ;  /* 0x00234c00010c7983 */ /* 0x000ee20000300800 */
[----:B------:R-:W-:-:S02]  /*6a6d0*/  IMAD.MOV.U32 R6, RZ, RZ, R9 ;  /* 0x000000ffff067224 */ /* 0x000fc400078e0009 */
[----:B------:R-:W3:Y:S02]  /*6a6e0*/  LDL.LU R9, [R1+0x2340] ;  /* 0x0023400001097983 */ /* 0x000ee40000300800 */
[----:B------:R-:W3:Y:S01]  /*6a6f0*/  LDL.LU R15, [R1+0x2348] ;  /* 0x00234800010f7983 */ /* 0x000ee20000300800 */
[----:B------:R1:W-:Y:S01]  /*6a700*/  LDGSTS.E [R4+0xb200], [R6.64], P1 ;  /* 0x0b20000006047fae */ /* 0x0003e20008921844 */
[----:B------:R-:W-:Y:S01]  /*6a710*/  IADD3 R20, P2, R20, R55, RZ ;  /* 0x0000003714147210 */ /* 0x000fe20007f5e0ff */
[----:B-1----:R-:W-:Y:S02]  /*6a720*/  IMAD.MOV.U32 R6, RZ, RZ, R3 ;  /* 0x000000ffff067224 */ /* 0x002fe400078e0003 */
[----:B------:R-:W-:Y:S02]  /*6a730*/  IMAD.MOV.U32 R7, RZ, RZ, R13 ;  /* 0x000000ffff077224 */ /* 0x000fe400078e000d */
[----:B------:R-:W-:-:S03]  /*6a740*/  IMAD.X R10, R10, 0x1, R2, P0 ;  /* 0x000000010a0a7824 */ /* 0x000fc600000e0602 */
[----:B------:R1:W-:Y:S04]  /*6a750*/  LDGSTS.E [R4+0xba00], [R6.64], P1 ;  /* 0x0ba0000006047fae */ /* 0x0003e80008921844 */
[----:B------:R-:W-:Y:S01]  /*6a760*/  STL [R1+0x2370], R20 ;  /* 0x0023701401007387 */ /* 0x000fe20000100800 */
[----:B------:R1:W-:Y:S02]  /*6a770*/  STL [R1+0x2374], R10 ;  /* 0x0023740a01007387 */ /* 0x0003e40000100800 */
[----:B------:R-:W3:Y:S02]  /*6a780*/  LDL.LU R3, [R1+0x233c] ;  /* 0x00233c0001037983 */ /* 0x000ee40000300800 */
[----:B------:R-:W3:Y:S02]  /*6a790*/  LDL.LU R13, [R1+0x2344] ;  /* 0x00234400010d7983 */ /* 0x000ee40000300800 */
[----:B-1----:R-:W-:-:S02]  /*6a7a0*/  IMAD.MOV.U32 R6, RZ, RZ, R8 ;  /* 0x000000ffff067224 */ /* 0x002fc400078e0008 */
[----:B------:R-:W-:-:S05]  /*6a7b0*/  IMAD.MOV.U32 R7, RZ, RZ, R10 ;  /* 0x000000ffff077224 */ /* 0x000fca00078e000a */
[----:B------:R1:W-:Y:S02]  /*6a7c0*/  LDGSTS.E [R4+0xc200], [R6.64], P1 ;  /* 0x0c20000006047fae */ /* 0x0003e40008921844 */
[----:B-1----:R-:W-:Y:S01]  /*6a7d0*/  IMAD.MOV.U32 R6, RZ, RZ, R20 ;  /* 0x000000ffff067224 */ /* 0x002fe200078e0014 */
[----:B--2---:R-:W-:Y:S01]  /*6a7e0*/  IADD3 R18, P0, R18, R55, RZ ;  /* 0x0000003712127210 */ /* 0x004fe20007f1e0ff */
[----:B----4-:R-:W-:-:S04]  /*6a7f0*/  IMAD.X R21, R21, 0x1, R2, P2 ;  /* 0x0000000115157824 */ /* 0x010fc800010e0602 */
[----:B------:R-:W-:Y:S01]  /*6a800*/  IMAD.MOV.U32 R7, RZ, RZ, R21 ;  /* 0x000000ffff077224 */ /* 0x000fe200078e0015 */
[----:B------:R-:W-:Y:S01]  /*6a810*/  STL [R1+0x236c], R18 ;  /* 0x00236c1201007387 */ /* 0x000fe20000100800 */
[----:B------:R-:W-:Y:S02]  /*6a820*/  STL [R1+0x2368], R21 ;  /* 0x0023681501007387 */ /* 0x000fe40000100800 */
[----:B------:R-:W2:Y:S02]  /*6a830*/  LDL.LU R10, [R1+0x2338] ;  /* 0x00233800010a7983 */ /* 0x000ea40000300800 */
[----:B------:R-:W4:Y:S01]  /*6a840*/  LDL.LU R8, [R1+0x2334] ;  /* 0x0023340001087983 */ /* 0x000f220000300800 */
[----:B------:R1:W-:Y:S01]  /*6a850*/  LDGSTS.E [R4+0xca00], [R6.64], P1 ;  /* 0x0ca0000006047fae */ /* 0x0003e20008921844 */
[----:B------:R-:W-:Y:S02]  /*6a860*/  IADD3 R5, P2, R5, R55, RZ ;  /* 0x0000003705057210 */ /* 0x000fe40007f5e0ff */
[----:B------:R-:W-:Y:S01]  /*6a870*/  IADD3.X R19, R19, R2, RZ, P0, !PT ;  /* 0x0000000213137210 */ /* 0x000fe200007fe4ff */
[----:B-1----:R-:W-:-:S02]  /*6a880*/  IMAD.MOV.U32 R6, RZ, RZ, R18 ;  /* 0x000000ffff067224 */ /* 0x002fc400078e0012 */
[----:B------:R1:W-:Y:S02]  /*6a890*/  STL [R1+0x2360], R5 ;  /* 0x0023600501007387 */ /* 0x0003e40000100800 */
[----:B------:R-:W-:Y:S02]  /*6a8a0*/  IMAD.MOV.U32 R7, RZ, RZ, R19 ;  /* 0x000000ffff077224 */ /* 0x000fe400078e0013 */
[----:B------:R-:W-:Y:S02]  /*6a8b0*/  STL [R1+0x2364], R19 ;  /* 0x0023641301007387 */ /* 0x000fe40000100800 */
[----:B------:R-:W4:Y:S01]  /*6a8c0*/  LDL.LU R63, [R1+0xaa0] ;  /* 0x000aa000013f7983 */ /* 0x000f220000300800 */
[----:B------:R1:W-:Y:S01]  /*6a8d0*/  LDGSTS.E [R4+0xd200], [R6.64], P1 ;  /* 0x0d20000006047fae */ /* 0x0003e20008921844 */
[----:B---3--:R-:W-:Y:S01]  /*6a8e0*/  IMAD.X R16, R16, 0x1, R2, P2 ;  /* 0x0000000110107824 */ /* 0x008fe200010e0602 */
[-C--:B------:R-:W-:Y:S02]  /*6a8f0*/  IADD3 R11, P0, R11, R55.reuse, RZ ;  /* 0x000000370b0b7210 */ /* 0x080fe40007f1e0ff */
[----:B------:R-:W-:-:S03]  /*6a900*/  IADD3 R14, P2, R14, R55, RZ ;  /* 0x000000370e0e7210 */ /* 0x000fc60007f5e0ff */
[----:B------:R-:W-:Y:S01]  /*6a910*/  STL [R1+0x235c], R11 ;  /* 0x00235c0b01007387 */ /* 0x000fe20000100800 */
[----:B------:R3:W-:Y:S02]  /*6a920*/  STL [R1+0x2358], R16 ;  /* 0x0023581001007387 */ /* 0x0007e40000100800 */
[----:B------:R-:W4:Y:S02]  /*6a930*/  LDL.LU R58, [R1+0xaa4] ;  /* 0x000aa400013a7983 */ /* 0x000f240000300800 */
[----:B------:R-:W4:Y:S02]  /*6a940*/  LDL.LU R59, [R1+0xaa8] ;  /* 0x000aa800013b7983 */ /* 0x000f240000300800 */
[----:B-1----:R-:W-:Y:S02]  /*6a950*/  IMAD.MOV.U32 R6, RZ, RZ, R5 ;  /* 0x000000ffff067224 */ /* 0x002fe400078e0005 */
[----:B------:R-:W-:Y:S01]  /*6a960*/  IMAD.MOV.U32 R7, RZ, RZ, R16 ;  /* 0x000000ffff077224 */ /* 0x000fe200078e0010 */
[----:B------:R-:W4:Y:S01]  /*6a970*/  LDL.LU R54, [R1+0xaac] ;  /* 0x000aac0001367983 */ /* 0x000f220000300800 */
[----:B------:R-:W4:Y:S02]  /*6a980*/  LDL.LU R5, [R1+0x2330] ;  /* 0x0023300001057983 */ /* 0x000f240000300800 */
[----:B------:R-:W-:Y:S01]  /*6a990*/  STL [R1+0x2350], R14 ;  /* 0x0023500e01007387 */ /* 0x000fe20000100800 */
[----:B------:R1:W-:Y:S01]  /*6a9a0*/  LDGSTS.E [R4+0xda00], [R6.64], P1 ;  /* 0x0da0000006047fae */ /* 0x0003e20008921844 */
[----:B------:R-:W-:-:S05]  /*6a9b0*/  IMAD.X R17, R17, 0x1, R2, P0 ;  /* 0x0000000111117824 */ /* 0x000fca00000e0602 */
[----:B------:R-:W-:Y:S01]  /*6a9c0*/  STL [R1+0x2354], R17 ;  /* 0x0023541101007387 */ /* 0x000fe20000100800 */
[----:B---3--:R-:W3:Y:S01]  /*6a9d0*/  LDL.LU R16, [R1+0x232c] ;  /* 0x00232c0001107983 */ /* 0x008ee20000300800 */
[----:B------:R-:W-:Y:S01]  /*6a9e0*/  IADD3 R12, P0, R12, R55, RZ ;  /* 0x000000370c0c7210 */ /* 0x000fe20007f1e0ff */
[----:B-1----:R-:W-:-:S04]  /*6a9f0*/  IMAD.MOV.U32 R6, RZ, RZ, R11 ;  /* 0x000000ffff067224 */ /* 0x002fc800078e000b */
[----:B------:R-:W-:Y:S01]  /*6aa00*/  STL [R1+0x234c], R12 ;  /* 0x00234c0c01007387 */ /* 0x000fe20000100800 */
[----:B------:R-:W3:Y:S01]  /*6aa10*/  LDL.LU R11, [R1+0x2328] ;  /* 0x00232800010b7983 */ /* 0x000ee20000300800 */
[----:B------:R-:W-:Y:S01]  /*6aa20*/  IADD3 R9, P3, R9, R55, RZ ;  /* 0x0000003709097210 */ /* 0x000fe20007f7e0ff */
[----:B------:R-:W-:Y:S02]  /*6aa30*/  IMAD.X R15, R15, 0x1, R2, P2 ;  /* 0x000000010f0f7824 */ /* 0x000fe400010e0602 */
[----:B------:R-:W-:-:S03]  /*6aa40*/  IMAD.MOV.U32 R7, RZ, RZ, R17 ;  /* 0x000000ffff077224 */ /* 0x000fc600078e0011 */
[----:B------:R-:W-:Y:S01]  /*6aa50*/  STL [R1+0x2348], R15 ;  /* 0x0023480f01007387 */ /* 0x000fe20000100800 */
[----:B------:R-:W-:Y:S03]  /*6aa60*/  STL [R1+0x2340], R9 ;  /* 0x0023400901007387 */ /* 0x000fe60000100800 */
[----:B------:R1:W-:Y:S01]  /*6aa70*/  LDGSTS.E [R4+0xe200], [R6.64], P1 ;  /* 0x0e20000006047fae */ /* 0x0003e20008921844 */
[----:B------:R-:W-:Y:S01]  /*6aa80*/  IADD3 R3, P2, R3, R55, RZ ;  /* 0x0000003703037210 */ /* 0x000fe20007f5e0ff */
[----:B------:R-:W-:-:S04]  /*6aa90*/  IMAD.X R13, R13, 0x1, R2, P0 ;  /* 0x000000010d0d7824 */ /* 0x000fc800000e0602 */
[----:B------:R-:W-:Y:S01]  /*6aaa0*/  STL [R1+0x233c], R3 ;  /* 0x00233c0301007387 */ /* 0x000fe20000100800 */
[----:B------:R1:W-:Y:S02]  /*6aab0*/  STL [R1+0x2344], R13 ;  /* 0x0023440d01007387 */ /* 0x0003e40000100800 */
[----:B-1----:R-:W-:Y:S01]  /*6aac0*/  MOV R6, R14 ;  /* 0x0000000e00067202 */ /* 0x002fe20000000f00 */
[----:B------:R-:W-:Y:S02]  /*6aad0*/  IMAD.MOV.U32 R7, RZ, RZ, R15 ;  /* 0x000000ffff077224 */ /* 0x000fe400078e000f */
[----:B------:R-:W-:Y:S01]  /*6aae0*/  IMAD.MOV.U32 R235, RZ, RZ, R116 ;  /* 0x000000ffffeb7224 */ /* 0x000fe200078e0074 */
[----:B------:R-:W-:Y:S01]  /*6aaf0*/  MOV R234, R180 ;  /* 0x000000b400ea7202 */ /* 0x000fe20000000f00 */
[----:B------:R-:W-:Y:S02]  /*6ab00*/  IMAD.MOV.U32 R233, RZ, RZ, R113 ;  /* 0x000000ffffe97224 */ /* 0x000fe400078e0071 */
[----:B------:R-:W-:Y:S01]  /*6ab10*/  IMAD.MOV.U32 R232, RZ, RZ, R181 ;  /* 0x000000ffffe87224 */ /* 0x000fe200078e00b5 */
[----:B------:R1:W-:Y:S01]  /*6ab20*/  LDGSTS.E [R4+0xea00], [R6.64], P1 ;  /* 0x0ea0000006047fae */ /* 0x0003e20008921844 */
[----:B------:R-:W-:-:S02]  /*6ab30*/  IMAD.MOV.U32 R67, RZ, RZ, R114 ;  /* 0x000000ffff437224 */ /* 0x000fc400078e0072 */
[----:B------:R-:W-:Y:S02]  /*6ab40*/  IMAD.MOV.U32 R66, RZ, RZ, R178 ;  /* 0x000000ffff427224 */ /* 0x000fe400078e00b2 */
[----:B------:R-:W-:Y:S02]  /*6ab50*/  IMAD.MOV.U32 R65, RZ, RZ, R177 ;  /* 0x000000ffff417224 */ /* 0x000fe400078e00b1 */
[----:B------:R-:W-:Y:S02]  /*6ab60*/  IMAD.MOV.U32 R64, RZ, RZ, R179 ;  /* 0x000000ffff407224 */ /* 0x000fe400078e00b3 */
[----:B------:R-:W-:Y:S02]  /*6ab70*/  IMAD.MOV.U32 R62, RZ, RZ, R240 ;  /* 0x000000ffff3e7224 */ /* 0x000fe400078e00f0 */
[----:B-1----:R-:W-:Y:S02]  /*6ab80*/  IMAD.MOV.U32 R6, RZ, RZ, R12 ;  /* 0x000000ffff067224 */ /* 0x002fe400078e000c */
[----:B------:R-:W-:-:S02]  /*6ab90*/  IMAD.MOV.U32 R7, RZ, RZ, R13 ;  /* 0x000000ffff077224 */ /* 0x000fc400078e000d */
[----:B------:R-:W-:-:S03]  /*6aba0*/  IMAD.MOV.U32 R61, RZ, RZ, R241 ;  /* 0x000000ffff3d7224 */ /* 0x000fc600078e00f1 */
[----:B------:R1:W-:Y:S01]  /*6abb0*/  LDGSTS.E [R4+0xf200], [R6.64], P1 ;  /* 0x0f20000006047fae */ /* 0x0003e20008921844 */
[----:B------:R-:W-:Y:S02]  /*6abc0*/  IMAD.MOV.U32 R60, RZ, RZ, R242 ;  /* 0x000000ffff3c7224 */ /* 0x000fe400078e00f2 */
[----:B------:R-:W-:Y:S02]  /*6abd0*/  IMAD.MOV.U32 R57, RZ, RZ, R69 ;  /* 0x000000ffff397224 */ /* 0x000fe400078e0045 */
[----:B-1----:R-:W-:Y:S01]  /*6abe0*/  IMAD.MOV.U32 R6, RZ, RZ, R9 ;  /* 0x000000ffff067224 */ /* 0x002fe200078e0009 */
[----:B------:R-:W-:Y:S01]  /*6abf0*/  MOV R56, R70 ;  /* 0x0000004600387202 */ /* 0x000fe20000000f00 */
        /* <DEDUP_REMOVED lines=39> */
[--C-:B--2---:R-:W-:Y:S02]  /*6ae70*/  IMAD.X R10, R10, 0x1, R2.reuse, P3 ;  /* 0x000000010a0a7824 */ /* 0x104fe400018e0602 */
[----:B----4-:R-:W-:-:S03]  /*6ae80*/  IMAD.X R8, R8, 0x1, R2, P2 ;  /* 0x0000000108087824 */ /* 0x010fc600010e0602 */
[----:B------:R-:W-:Y:S04]  /*6ae90*/  STL [R1+0x2338], R10 ;  /* 0x0023380a01007387 */ /* 0x000fe80000100800 */
[----:B------:R1:W-:Y:S01]  /*6aea0*/  STL [R1+0x2334], R8 ;  /* 0x0023340801007387 */ /* 0x0003e20000100800 */
[----:B------:R-:W-:-:S05]  /*6aeb0*/  IMAD.MOV.U32 R7, RZ, RZ, R10 ;  /* 0x000000ffff077224 */ /* 0x000fca00078e000a */
[----:B------:R2:W-:Y:S01]  /*6aec0*/  LDGSTS.E [R4+0xfa00], [R6.64], P1 ;  /* 0x0fa0000006047fae */ /* 0x0005e20008921844 */
[----:B------:R-:W-:Y:S01]  /*6aed0*/  IMAD.MOV.U32 R239, RZ, RZ, R63 ;  /* 0x000000ffffef7224 */ /* 0x000fe200078e003f */
[-C--:B------:R-:W-:Y:S01]  /*6aee0*/  IADD3 R5, P0, R5, R55.reuse, RZ ;  /* 0x0000003705057210 */ /* 0x080fe20007f1e0ff */
[----:B------:R-:W-:Y:S02]  /*6aef0*/  IMAD.MOV.U32 R238, RZ, RZ, R58 ;  /* 0x000000ffffee7224 */ /* 0x000fe400078e003a */
[----:B------:R-:W-:Y:S02]  /*6af00*/  IMAD.MOV.U32 R236, RZ, RZ, R54 ;  /* 0x000000ffffec7224 */ /* 0x000fe400078e0036 */
[----:B------:R-:W-:Y:S01]  /*6af10*/  IMAD.MOV.U32 R237, RZ, RZ, R59 ;  /* 0x000000ffffed7224 */ /* 0x000fe200078e003b */
[----:B------:R-:W-:Y:S01]  /*6af20*/  STL [R1+0x2330], R5 ;  /* 0x0023300501007387 */ /* 0x000fe20000100800 */
[----:B---3--:R-:W-:-:S05]  /*6af30*/  IADD3 R16, P2, R16, R55, RZ ;  /* 0x0000003710107210 */ /* 0x008fca0007f5e0ff */
[----:B------:R-:W-:Y:S01]  /*6af40*/  STL [R1+0x232c], R16 ;  /* 0x00232c1001007387 */ /* 0x000fe20000100800 */
[----:B------:R-:W-:-:S05]  /*6af50*/  IMAD.X R11, R11, 0x1, R2, P0 ;  /* 0x000000010b0b7824 */ /* 0x000fca00000e0602 */
[----:B------:R-:W-:Y:S01]  /*6af60*/  STL [R1+0x2328], R11 ;  /* 0x0023280b01007387 */ /* 0x000fe20000100800 */
[----:B------:R-:W-:Y:S02]  /*6af70*/  STL.64 [R1+0x1c38], R238 ;  /* 0x001c38ee01007387 */ /* 0x000fe40000100a00 */
[----:B------:R-:W3:Y:S02]  /*6af80*/  LDL.LU R116, [R1+0x2868] ;  /* 0x0028680001747983 */ /* 0x000ee40000300800 */
[----:B------:R-:W4:Y:S01]  /*6af90*/  LDL.LU R180, [R1+0x2864] ;  /* 0x0028640001b47983 */ /* 0x000f220000300800 */
[----:B------:R-:W-:Y:S01]  /*6afa0*/  STL.64 [R1+0x1c30], R236 ;  /* 0x001c30ec01007387 */ /* 0x000fe20000100a00 */
[----:B------:R-:W3:Y:S02]  /*6afb0*/  LDL.LU R113, [R1+0x2860] ;  /* 0x0028600001717983 */ /* 0x000ee40000300800 */
[----:B------:R-:W3:Y:S02]  /*6afc0*/  LDL.LU R181, [R1+0x285c] ;  /* 0x00285c0001b57983 */ /* 0x000ee40000300800 */
[----:B------:R-:W3:Y:S01]  /*6afd0*/  LDL.LU R114, [R1+0x2858] ;  /* 0x0028580001727983 */ /* 0x000ee20000300800 */
[----:B------:R-:W3:Y:S01]  /*6afe0*/  LDL.LU R178, [R1+0x2854] ;  /* 0x0028540001b27983 */ /* 0x000ee20000300800 */
[----:B------:R-:W3:Y:S02]  /*6aff0*/  LDL.LU R177, [R1+0x2850] ;  /* 0x0028500001b17983 */ /* 0x000ee40000300800 */
[----:B------:R-:W3:Y:S02]  /*6b000*/  LDL.LU R179, [R1+0x284c] ;  /* 0x00284c0001b37983 */ /* 0x000ee40000300800 */
[----:B------:R-:W-:Y:S02]  /*6b010*/  STL.64 [R1+0x1c28], R234 ;  /* 0x001c28ea01007387 */ /* 0x000fe40000100a00 */
[----:B------:R-:W-:-:S02]  /*6b020*/  IMAD.MOV.U32 R63, RZ, RZ, R176 ;  /* 0x000000ffff3f7224 */ /* 0x000fc400078e00b0 */
[----:B------:R-:W3:Y:S01]  /*6b030*/  LDL.LU R176, [R1+0x2848] ;  /* 0x0028480001b07983 */ /* 0x000ee20000300800 */
[----:B------:R1:W5:Y:S02]  /*6b040*/  LDL.LU R240, [R1+0x2844] ;  /* 0x0028440001f07983 */ /* 0x0003640000300800 */
[----:B------:R-:W-:Y:S02]  /*6b050*/  STL.64 [R1+0x1c20], R232 ;  /* 0x001c20e801007387 */ /* 0x000fe40000100a00 */
[----:B------:R1:W5:Y:S01]  /*6b060*/  LDL.LU R241, [R1+0x2840] ;  /* 0x0028400001f17983 */ /* 0x0003620000300800 */
[----:B------:R1:W5:Y:S01]  /*6b070*/  LDL.LU R242, [R1+0x283c] ;  /* 0x00283c0001f27983 */ /* 0x0003620000300800 */
[----:B--2---:R-:W-:Y:S02]  /*6b080*/  IMAD.MOV.U32 R6, RZ, RZ, R3 ;  /* 0x000000ffff067224 */ /* 0x004fe400078e0003 */
[----:B------:R-:W-:Y:S02]  /*6b090*/  IMAD.MOV.U32 R7, RZ, RZ, R8 ;  /* 0x000000ffff077224 */ /* 0x000fe400078e0008 */
[----:B------:R-:W-:Y:S02]  /*6b0a0*/  STL.64 [R1+0x1c18], R66 ;  /* 0x001c184201007387 */ /* 0x000fe40000100a00 */
[----:B------:R-:W-:-:S02]  /*6b0b0*/  IMAD.MOV.U32 R59, RZ, RZ, R243 ;  /* 0x000000ffff3b7224 */ /* 0x000fc400078e00f3 */
[----:B------:R-:W-:Y:S01]  /*6b0c0*/  IMAD.MOV.U32 R58, RZ, RZ, R68 ;  /* 0x000000ffff3a7224 */ /* 0x000fe200078e0044 */
[----:B------:R2:W5:Y:S01]  /*6b0d0*/  LDL.LU R243, [R1+0x2838] ;  /* 0x0028380001f37983 */ /* 0x0005620000300800 */
[----:B------:R2:W5:Y:S02]  /*6b0e0*/  LDL.LU R68, [R1+0x2834] ;  /* 0x0028340001447983 */ /* 0x0005640000300800 */
[----:B------:R-:W-:Y:S02]  /*6b0f0*/  STL.64 [R1+0x1c10], R64 ;  /* 0x001c104001007387 */ /* 0x000fe40000100a00 */
[----:B------:R2:W5:Y:S01]  /*6b100*/  LDL.LU R69, [R1+0x2830] ;  /* 0x0028300001457983 */ /* 0x0005620000300800 */
[----:B------:R2:W-:Y:S04]  /*6b110*/  LDGSTS.E [R4+0x10200], [R6.64], P1 ;  /* 0x1020000006047fae */ /* 0x0005e80008921844 */
[----:B------:R2:W5:Y:S01]  /*6b120*/  LDL.LU R70, [R1+0x282c] ;  /* 0x00282c0001467983 */ /* 0x0005620000300800 */
[----:B------:R-:W-:Y:S02]  /*6b130*/  STL.64 [R1+0x1c08], R62 ;  /* 0x001c083e01007387 */ /* 0x000fe40000100a00 */
[----:B-1----:R-:W-:-:S02]  /*6b140*/  IMAD.MOV.U32 R8, RZ, RZ, R96 ;  /* 0x000000ffff087224 */ /* 0x002fc400078e0060 */
        /* <DEDUP_REMOVED lines=8> */
[----:B--2---:R-:W-:-:S02]  /*6b1d0*/  IMAD.MOV.U32 R7, RZ, RZ, R71 ;  /* 0x000000ffff077224 */ /* 0x004fc400078e0047 */
[----:B------:R-:W-:Y:S01]  /*6b1e0*/  IMAD.MOV.U32 R6, RZ, RZ, R72 ;  /* 0x000000ffff067224 */ /* 0x000fe200078e0048 */
[----:B------:R2:W5:Y:S01]  /*6b1f0*/  LDL.LU R71, [R1+0x2828] ;  /* 0x0028280001477983 */ /* 0x0005620000300800 */
[----:B------:R2:W5:Y:S02]  /*6b200*/  LDL.LU R72, [R1+0x2824] ;  /* 0x0028240001487983 */ /* 0x0005640000300800 */
[----:B------:R-:W-:Y:S02]  /*6b210*/  STL.64 [R1+0x1c00], R60 ;  /* 0x001c003c01007387 */ /* 0x000fe40000100a00 */
[----:B------:R2:W5:Y:S01]  /*6b220*/  LDL.LU R73, [R1+0x2820] ;  /* 0x0028200001497983 */ /* 0x0005620000300800 */
[----:B------:R2:W5:Y:S01]  /*6b230*/  LDL.LU R74, [R1+0x281c] ;  /* 0x00281c00014a7983 */ /* 0x0005620000300800 */
[----:B------:R-:W-:Y:S02]  /*6b240*/  STL.64 [R1+0x1bf8], R58 ;  /* 0x001bf83a01007387 */ /* 0x000fe40000100a00 */
[----:B------:R2:W5:Y:S02]  /*6b250*/  LDL.LU R75, [R1+0x2818] ;  /* 0x00281800014b7983 */ /* 0x0005640000300800 */
[----:B------:R2:W5:Y:S01]  /*6b260*/  LDL.LU R76, [R1+0x2814] ;  /* 0x00281400014c7983 */ /* 0x0005620000300800 */
[----:B------:R-:W-:Y:S01]  /*6b270*/  STL.64 [R1+0x1bf0], R56 ;  /* 0x001bf03801007387 */ /* 0x000fe20000100a00 */
[----:B------:R2:W5:Y:S02]  /*6b280*/  LDL.LU R77, [R1+0x2810] ;  /* 0x00281000014d7983 */ /* 0x0005640000300800 */
[----:B------:R2:W5:Y:S02]  /*6b290*/  LDL.LU R78, [R1+0x280c] ;  /* 0x00280c00014e7983 */ /* 0x0005640000300800 */
[----:B------:R1:W-:Y:S01]  /*6b2a0*/  STL.64 [R1+0x1be8], R6 ;  /* 0x001be80601007387 */ /* 0x0003e20000100a00 */
[----:B------:R2:W5:Y:S01]  /*6b2b0*/  LDL.LU R79, [R1+0x2808] ;  /* 0x00280800014f7983 */ /* 0x0005620000300800 */
[----:B------:R2:W5:Y:S02]  /*6b2c0*/  LDL.LU R80, [R1+0x2804] ;  /* 0x0028040001507983 */ /* 0x0005640000300800 */
[----:B------:R-:W-:Y:S02]  /*6b2d0*/  STL.64 [R1+0x1be0], R52 ;  /* 0x001be03401007387 */ /* 0x000fe40000100a00 */
[----:B------:R2:W5:Y:S01]  /*6b2e0*/  LDL.LU R81, [R1+0x2800] ;  /* 0x0028000001517983 */ /* 0x0005620000300800 */
[----:B------:R2:W5:Y:S01]  /*6b2f0*/  LDL.LU R82, [R1+0x27fc] ;  /* 0x0027fc0001527983 */ /* 0x0005620000300800 */
[----:B------:R1:W-:Y:S02]  /*6b300*/  STL.64 [R1+0x1bd8], R18 ;  /* 0x001bd81201007387 */ /* 0x0003e40000100a00 */
[----:B------:R2:W5:Y:S02]  /*6b310*/  LDL.LU R83, [R1+0x27f8] ;  /* 0x0027f80001537983 */ /* 0x0005640000300800 */
[----:B------:R2:W5:Y:S01]  /*6b320*/  LDL.LU R84, [R1+0x27f4] ;  /* 0x0027f40001547983 */ /* 0x0005620000300800 */
[----:B------:R-:W-:Y:S01]  /*6b330*/  STL.64 [R1+0x1bd0], R48 ;  /* 0x001bd03001007387 */ /* 0x000fe20000100a00 */
[----:B------:R2:W5:Y:S02]  /*6b340*/  LDL.LU R85, [R1+0x27f0] ;  /* 0x0027f00001557983 */ /* 0x0005640000300800 */
[----:B------:R2:W5:Y:S02]  /*6b350*/  LDL.LU R86, [R1+0x27ec] ;  /* 0x0027ec0001567983 */ /* 0x0005640000300800 */
[----:B------:R-:W-:Y:S01]  /*6b360*/  STL.64 [R1+0x1bc8], R46 ;  /* 0x001bc82e01007387 */ /* 0x000fe20000100a00 */
        /* <DEDUP_REMOVED lines=20> */
[----:B------:R1:W-:Y:S01]  /*6b4b0*/  STL.64 [R1+0x1b90], R14 ;  /* 0x001b900e01007387 */ /* 0x0003e20000100a00 */
        /* <DEDUP_REMOVED lines=14> */
[----:B------:R-:W-:Y:S01]  /*6b5a0*/  STL.64 [R1+0x1b68], R30 ;  /* 0x001b681e01007387 */ /* 0x000fe20000100a00 */
[----:B------:R2:W5:Y:S01]  /*6b5b0*/  LDL.LU R111, [R1+0x2788] ;  /* 0x00278800016f7983 */ /* 0x0005620000300800 */
[----:B------:R2:W5:Y:S02]  /*6b5c0*/  LDL.LU R112, [R1+0x2784] ;  /* 0x0027840001707983 */ /* 0x0005640000300800 */
[----:B------:R-:W-:Y:S01]  /*6b5d0*/  STL.64 [R1+0x1b60], R28 ;  /* 0x001b601c01007387 */ /* 0x000fe20000100a00 */
[----:B------:R1:W-:Y:S01]  /*6b5e0*/  LDGSTS.E [R4+0x14a00], [R58.64], P1 ;  /* 0x14a000003a047fae */ /* 0x0003e20008921844 */
[----:B------:R-:W-:Y:S02]  /*6b5f0*/  STL.64 [R1+0x1b58], R26 ;  /* 0x001b581a01007387 */ /* 0x000fe40000100a00 */
[----:B------:R1:W-:Y:S02]  /*6b600*/  LDGSTS.E [R4+0x15200], [R56.64], P1 ;  /* 0x1520000038047fae */ /* 0x0003e40008921844 */
[----:B------:R-:W-:Y:S01]  /*6b610*/  STL.64 [R1+0x1b50], R24 ;  /* 0x001b501801007387 */ /* 0x000fe20000100a00 */
[----:B------:R1:W-:Y:S04]  /*6b620*/  LDGSTS.E [R4+0x15a00], [R6.64], P1 ;  /* 0x15a0000006047fae */ /* 0x0003e80008921844 */
[----:B------:R-:W-:Y:S01]  /*6b630*/  STL.64 [R1+0x1b48], R22 ;  /* 0x001b481601007387 */ /* 0x000fe20000100a00 */
[----:B------:R2:W-:Y:S02]  /*6b640*/  LDGSTS.E [R4+0x16200], [R52.64], P1 ;  /* 0x1620000034047fae */ /* 0x0005e40008921844 */
[----:B------:R2:W-:Y:S02]  /*6b650*/  LDGSTS.E [R4+0x16a00], [R18.64], P1 ;  /* 0x16a0000012047fae */ /* 0x0005e40008921844 */
[----:B------:R2:W-:Y:S01]  /*6b660*/  LDGSTS.E [R4+0x17200], [R48.64], P1 ;  /* 0x1720000030047fae */ /* 0x0005e20008921844 */
[----:B------:R2:W-:Y:S01]  /*6b670*/  LDGSTS.E [R4+0x17a00], [R46.64], P1 ;  /* 0x17a000002e047fae */ /* 0x0005e20008921844 */
[----:B------:R2:W-:Y:S02]  /*6b680*/  LDGSTS.E [R4+0x18200], [R44.64], P1 ;  /* 0x182000002c047fae */ /* 0x0005e40008921844 */
[----:B------:R2:W-:Y:S02]  /*6b690*/  LDGSTS.E [R4+0x18a00], [R42.64], P1 ;  /* 0x18a000002a047fae */ /* 0x0005e40008921844 */
[----:B------:R2:W-:Y:S01]  /*6b6a0*/  LDGSTS.E [R4+0x19200], [R40.64], P1 ;  /* 0x1920000028047fae */ /* 0x0005e20008921844 */
[----:B------:R2:W-:Y:S04]  /*6b6b0*/  LDGSTS.E [R4+0x19a00], [R12.64], P1 ;  /* 0x19a000000c047fae */ /* 0x0005e80008921844 */
[----:B-1----:R-:W3:Y:S01]  /*6b6c0*/  LDL.LU R6, [R1+0x2320] ;  /* 0x0023200001067983 */ /* 0x002ee20000300800 */
[----:B------:R1:W-:Y:S02]  /*6b6d0*/  LDGSTS.E [R4+0x1a200], [R38.64], P1 ;  /* 0x1a20000026047fae */ /* 0x0003e40008921844 */
[----:B------:R1:W-:Y:S02]  /*6b6e0*/  LDGSTS.E [R4+0x1aa00], [R36.64], P1 ;  /* 0x1aa0000024047fae */ /* 0x0003e40008921844 */
[----:B------:R1:W-:Y:S01]  /*6b6f0*/  LDGSTS.E [R4+0x1b200], [R14.64], P1 ;  /* 0x1b2000000e047fae */ /* 0x0003e20008921844 */
[----:B------:R-:W1:Y:S04]  /*6b700*/  S2R R10, SR_TID.X ;  /* 0x00000000000a7919 */ /* 0x000e680000002100 */
[----:B--2---:R-:W2:Y:S01]  /*6b710*/  LDL.LU R18, [R1+0x2324] ;  /* 0x0023240001127983 */ /* 0x004ea20000300800 */
[----:B------:R-:W4:Y:S02]  /*6b720*/  LDL.LU R7, [R1+0x231c] ;  /* 0x00231c0001077983 */ /* 0x000f240000300800 */
[----:B------:R-:W4:Y:S01]  /*6b730*/  LDL.LU R17, [R1+0x2318] ;  /* 0x0023180001117983 */ /* 0x000f220000300800 */
[----:B------:R1:W-:Y:S04]  /*6b740*/  LDGSTS.E [R4+0x1ba00], [R8.64], P1 ;  /* 0x1ba0000008047fae */ /* 0x0003e80008921844 */
[----:B------:R-:W4:Y:S01]  /*6b750*/  LDL.LU R12, [R1+0x2310] ;  /* 0x00231000010c7983 */ /* 0x000f220000300800 */
[----:B------:R1:W-:Y:S02]  /*6b760*/  LDGSTS.E [R4+0x1c200], [R34.64], P1 ;  /* 0x1c20000022047fae */ /* 0x0003e40008921844 */
[----:B------:R1:W-:Y:S02]  /*6b770*/  LDGSTS.E [R4+0x1ca00], [R32.64], P1 ;  /* 0x1ca0000020047fae */ /* 0x0003e40008921844 */
[----:B------:R1:W-:Y:S01]  /*6b780*/  LDGSTS.E [R4+0x1d200], [R20.64], P1 ;  /* 0x1d20000014047fae */ /* 0x0003e20008921844 */
[----:B------:R1:W-:Y:S04]  /*6b790*/  LDGSTS.E [R4+0x1da00], [R30.64], P1 ;  /* 0x1da000001e047fae */ /* 0x0003e80008921844 */
[----:B-1----:R-:W4:Y:S01]  /*6b7a0*/  LDL.LU R15, [R1+0x2314] ;  /* 0x00231400010f7983 */ /* 0x002f220000300800 */
[----:B------:R1:W-:Y:S02]  /*6b7b0*/  LDGSTS.E [R4+0x1e200], [R28.64], P1 ;  /* 0x1e2000001c047fae */ /* 0x0003e40008921844 */
[----:B------:R1:W-:Y:S02]  /*6b7c0*/  LDGSTS.E [R4+0x1ea00], [R26.64], P1 ;  /* 0x1ea000001a047fae */ /* 0x0003e40008921844 */
[----:B------:R1:W-:Y:S01]  /*6b7d0*/  LDGSTS.E [R4+0x1f200], [R24.64], P1 ;  /* 0x1f20000018047fae */ /* 0x0003e20008921844 */
[----:B------:R1:W-:Y:S04]  /*6b7e0*/  LDGSTS.E [R4+0x1fa00], [R22.64], P1 ;  /* 0x1fa0000016047fae */ /* 0x0003e80008921844 */
[----:B------:R-:W4:Y:S04]  /*6b7f0*/  LDL.LU R8, [R1+0x230c] ;  /* 0x00230c0001087983 */ /* 0x000f280000300800 */
[----:B------:R-:W4:Y:S01]  /*6b800*/  LDL.LU R20, [R1+0x2308] ;  /* 0x0023080001147983 */ /* 0x000f220000300800 */
[----:B------:R-:W4:Y:S01]  /*6b810*/  LDL.LU R9, [R1+0x2300] ;  /* 0x0023000001097983 */ /* 0x000f220000300800 */
[----:B------:R-:W-:Y:S01]  /*6b820*/  SHF.R.S32.HI R54, RZ, 0x6, R10 ;  /* 0x00000006ff367819 */ /* 0x000fe2000001140a */
[----:B------:R-:W-:-:S03]  /*6b830*/  LOP3.LUT R10, R10, 0x3f, RZ, 0xc0, !PT ;  /* 0x0000003f0a0a7812 */ /* 0x000fc600078ec0ff */
[----:B------:R-:W-:Y:S02]  /*6b840*/  SGXT R54, R54, 0x1 ;  /* 0x000000013636781a */ /* 0x000fe40000000200 */
[----:B------:R-:W-:Y:S02]  /*6b850*/  SHF.L.U32 R3, R10, 0x2, RZ ;  /* 0x000000020a037819 */ /* 0x000fe400000006ff */
[----:B------:R-:W4:Y:S01]  /*6b860*/  LDL.LU R10, [R1+0x2304] ;  /* 0x00230400010a7983 */ /* 0x000f220000300800 */
[----:B------:R-:W4:Y:S01]  /*6b870*/  LDL.LU R13, [R1+0x22fc] ;  /* 0x0022fc00010d7983 */ /* 0x000f220000300800 */
[----:B------:R-:W-:Y:S01]  /*6b880*/  LOP3.LUT R3, R3, 0x110, R54, 0x78, !PT ;  /* 0x0000011003037812 */ /* 0x000fe200078e7836 */
[----:B------:R-:W4:Y:S02]  /*6b890*/  LDL.LU R19, [R1+0x22f8] ;  /* 0x0022f80001137983 */ /* 0x000f240000300800 */
[----:B-1----:R-:W-:Y:S01]  /*6b8a0*/  IMAD.MOV.U32 R4, RZ, RZ, R5 ;  /* 0x000000ffff047224 */ /* 0x002fe200078e0005 */
[----:B------:R-:W-:Y:S01]  /*6b8b0*/  LOP3.LUT R3, R3, 0x40, RZ, 0x3c, !PT ;  /* 0x0000004003037812 */ /* 0x000fe200078e3cff */
[----:B------:R-:W-:Y:S01]  /*6b8c0*/  IMAD.MOV.U32 R5, RZ, RZ, R11 ;  /* 0x000000ffff057224 */ /* 0x000fe200078e000b */
[----:B------:R-:W4:Y:S03]  /*6b8d0*/  LDL.LU R14, [R1+0x22f4] ;  /* 0x0022f400010e7983 */ /* 0x000f260000300800 */
[----:B------:R-:W-:-:S05]  /*6b8e0*/  IMAD R3, R175, 0x20000, R3 ;  /* 0x00020000af037824 */ /* 0x000fca00078e0203 */
[----:B------:R1:W-:Y:S02]  /*6b8f0*/  LDGSTS.E [R3+0x400], [R4.64], P1 ;  /* 0x0040000004037fae */ /* 0x0003e40008921844 */
[----:B-1----:R-:W-:Y:S01]  /*6b900*/  IMAD.MOV.U32 R4, RZ, RZ, R16 ;  /* 0x000000ffff047224 */ /* 0x002fe200078e0010 */
[-C--:B---3--:R-:W-:Y:S01]  /*6b910*/  IADD3 R6, P0, R6, R55.reuse, RZ ;  /* 0x0000003706067210 */ /* 0x088fe20007f1e0ff */
[----:B--2---:R-:W-:Y:S01]  /*6b920*/  IMAD.X R18, R18, 0x1, R2, P2 ;  /* 0x0000000112127824 */ /* 0x004fe200010e0602 */
[----:B----4-:R-:W-:-:S03]  /*6b930*/  IADD3 R7, P2, R7, R55, RZ ;  /* 0x0000003707077210 */ /* 0x010fc60007f5e0ff */
[----:B------:R-:W-:Y:S01]  /*6b940*/  STL [R1+0x2320], R6 ;  /* 0x0023200601007387 */ /* 0x000fe20000100800 */
[----:B------:R-:W-:Y:S02]  /*6b950*/  IMAD.X R17, R17, 0x1, R2, P0 ;  /* 0x0000000111117824 */ /* 0x000fe400000e0602 */
[----:B------:R1:W-:Y:S02]  /*6b960*/  STL [R1+0x2324], R18 ;  /* 0x0023241201007387 */ /* 0x0003e40000100800 */
[----:B------:R-:W2:Y:S02]  /*6b970*/  LDL.LU R11, [R1+0x22f0] ;  /* 0x0022f000010b7983 */ /* 0x000ea40000300800 */
[----:B------:R-:W-:Y:S01]  /*6b980*/  IMAD.MOV.U32 R5, RZ, RZ, R18 ;  /* 0x000000ffff057224 */ /* 0x000fe200078e0012 */
[----:B------:R-:W-:Y:S01]  /*6b990*/  IADD3 R12, P0, R12, R55, RZ ;  /* 0x000000370c0c7210 */ /* 0x000fe20007f1e0ff */
[----:B------:R-:W-:-:S03]  /*6b9a0*/  IMAD.X R15, R15, 0x1, R2, P2 ;  /* 0x000000010f0f7824 */ /* 0x000fc600010e0602 */
[----:B------:R3:W-:Y:S04]  /*6b9b0*/  LDGSTS.E [R3+0xc00], [R4.64], P1 ;  /* 0x00c0000004037fae */ /* 0x0007e80008921844 */
[----:B-1----:R-:W4:Y:S01]  /*6b9c0*/  LDL.LU R18, [R1+0x22e8] ;  /* 0x0022e80001127983 */ /* 0x002f220000300800 */
[----:B------:R-:W-:Y:S02]  /*6b9d0*/  STL [R1+0x231c], R7 ;  /* 0x00231c0701007387 */ /* 0x000fe40000100800 */
[----:B------:R1:W-:Y:S02]  /*6b9e0*/  STL [R1+0x2318], R17 ;  /* 0x0023181101007387 */ /* 0x0003e40000100800 */
[----:B------:R-:W4:Y:S02]  /*6b9f0*/  LDL.LU R16, [R1+0x22ec] ;  /* 0x0022ec0001107983 */ /* 0x000f240000300800 */
[----:B---3--:R-:W-:-:S02]  /*6ba00*/  IMAD.MOV.U32 R5, RZ, RZ, R17 ;  /* 0x000000ffff057224 */ /* 0x008fc400078e0011 */
[----:B-1----:R-:W3:Y:S01]  /*6ba10*/  LDL.LU R17, [R1+0x22e4] ;  /* 0x0022e40001117983 */ /* 0x002ee20000300800 */
[----:B------:R-:W-:Y:S02]  /*6ba20*/  STL [R1+0x2310], R12 ;  /* 0x0023100c01007387 */ /* 0x000fe40000100800 */
[----:B------:R-:W-:Y:S02]  /*6ba30*/  IMAD.MOV.U32 R4, RZ, RZ, R6 ;  /* 0x000000ffff047224 */ /* 0x000fe400078e0006 */
[----:B------:R1:W-:Y:S01]  /*6ba40*/  STL [R1+0x2314], R15 ;  /* 0x0023140f01007387 */ /* 0x0003e20000100800 */
[----:B------:R-:W3:Y:S04]  /*6ba50*/  LDL.LU R6, [R1+0x22e0] ;  /* 0x0022e00001067983 */ /* 0x000ee80000300800 */
[----:B------:R1:W-:Y:S01]  /*6ba60*/  LDGSTS.E [R3+0x1400], [R4.64], P1 ;  /* 0x0140000004037fae */ /* 0x0003e20008921844 */
[-C--:B------:R-:W-:Y:S01]  /*6ba70*/  IADD3 R8, P2, R8, R55.reuse, RZ ;  /* 0x0000003708087210 */ /* 0x080fe20007f5e0ff */
[----:B------:R-:W-:Y:S01]  /*6ba80*/  IMAD.X R20, R20, 0x1, R2, P0 ;  /* 0x0000000114147824 */ /* 0x000fe200000e0602 */
[----:B------:R-:W-:-:S02]  /*6ba90*/  IADD3 R9, P0, R9, R55, RZ ;  /* 0x0000003709097210 */ /* 0x000fc40007f1e0ff */
[----:B-1----:R-:W-:Y:S01]  /*6baa0*/  MOV R4, R7 ;  /* 0x0000000700047202 */ /* 0x002fe20000000f00 */
[----:B------:R-:W-:Y:S02]  /*6bab0*/  IMAD.MOV.U32 R5, RZ, RZ, R15 ;  /* 0x000000ffff057224 */ /* 0x000fe400078e000f */
[----:B------:R-:W3:Y:S01]  /*6bac0*/  LDL.LU R15, [R1+0x22d8] ;  /* 0x0022d800010f7983 */ /* 0x000ee20000300800 */
[----:B------:R-:W-:Y:S02]  /*6bad0*/  STL [R1+0x230c], R8 ;  /* 0x00230c0801007387 */ /* 0x000fe40000100800 */
[----:B------:R-:W-:Y:S01]  /*6bae0*/  STL [R1+0x2308], R20 ;  /* 0x0023081401007387 */ /* 0x000fe20000100800 */
[----:B------:R1:W-:Y:S01]  /*6baf0*/  LDGSTS.E [R3+0x1c00], [R4.64], P1 ;  /* 0x01c0000004037fae */ /* 0x0003e20008921844 */
[----:B------:R-:W3:Y:S02]  /*6bb00*/  LDL.LU R7, [R1+0x22dc] ;  /* 0x0022dc0001077983 */ /* 0x000ee40000300800 */
[--C-:B------:R-:W-:Y:S01]  /*6bb10*/  IMAD.X R10, R10, 0x1, R2.reuse, P2 ;  /* 0x000000010a0a7824 */ /* 0x100fe200010e0602 */
[----:B------:R-:W-:Y:S01]  /*6bb20*/  IADD3 R13, P2, R13, R55, RZ ;  /* 0x000000370d0d7210 */ /* 0x000fe20007f5e0ff */
[----:B------:R-:W-:-:S02]  /*6bb30*/  IMAD.X R19, R19, 0x1, R2, P0 ;  /* 0x0000000113137824 */ /* 0x000fc400000e0602 */
[----:B-1----:R-:W-:Y:S02]  /*6bb40*/  IMAD.MOV.U32 R4, RZ, RZ, R12 ;  /* 0x000000ffff047224 */ /* 0x002fe400078e000c */
[----:B------:R-:W-:Y:S01]  /*6bb50*/  IMAD.MOV.U32 R5, RZ, RZ, R20 ;  /* 0x000000ffff057224 */ /* 0x000fe200078e0014 */
[----:B------:R-:W3:Y:S01]  /*6bb60*/  LDL.LU R12, [R1+0x22d0] ;  /* 0x0022d000010c7983 */ /* 0x000ee20000300800 */
[----:B------:R-:W-:Y:S02]  /*6bb70*/  STL [R1+0x2300], R9 ;  /* 0x0023000901007387 */ /* 0x000fe40000100800 */
[----:B------:R1:W-:Y:S01]  /*6bb80*/  STL [R1+0x2304], R10 ;  /* 0x0023040a01007387 */ /* 0x0003e20000100800 */
[----:B------:R1:W-:Y:S01]  /*6bb90*/  LDGSTS.E [R3+0x2400], [R4.64], P1 ;  /* 0x0240000004037fae */ /* 0x0003e20008921844 */
[----:B------:R-:W-:Y:S02]  /*6bba0*/  IMAD.X R14, R14, 0x1, R2, P2 ;  /* 0x000000010e0e7824 */ /* 0x000fe400010e0602 */
[----:B-1----:R-:W-:-:S02]  /*6bbb0*/  IMAD.MOV.U32 R5, RZ, RZ, R10 ;  /* 0x000000ffff057224 */ /* 0x002fc400078e000a */
[----:B------:R-:W-:Y:S01]  /*6bbc0*/  IMAD.MOV.U32 R4, RZ, RZ, R8 ;  /* 0x000000ffff047224 */ /* 0x000fe200078e0008 */
[----:B------:R-:W3:Y:S01]  /*6bbd0*/  LDL.LU R10, [R1+0x22d4] ;  /* 0x0022d400010a7983 */ /* 0x000ee20000300800 */
[----:B------:R1:W-:Y:S02]  /*6bbe0*/  STL [R1+0x22fc], R13 ;  /* 0x0022fc0d01007387 */ /* 0x0003e40000100800 */
[----:B------:R-:W-:Y:S02]  /*6bbf0*/  STL [R1+0x22f8], R19 ;  /* 0x0022f81301007387 */ /* 0x000fe40000100800 */
[----:B------:R-:W3:Y:S01]  /*6bc00*/  LDL.LU R8, [R1+0x22cc] ;  /* 0x0022cc0001087983 */ /* 0x000ee20000300800 */
[----:B------:R1:W-:Y:S04]  /*6bc10*/  LDGSTS.E [R3+0x2c00], [R4.64], P1 ;  /* 0x02c0000004037fae */ /* 0x0003e80008921844 */
[----:B------:R-:W3:Y:S01]  /*6bc20*/  LDL.LU R21, [R1+0x22c8] ;  /* 0x0022c80001157983 */ /* 0x000ee20000300800 */
        /* <DEDUP_REMOVED lines=8> */
[----:B------:R2:W-:Y:S02]  /*6bcb0*/  STL [R1+0x22f4], R14 ;  /* 0x0022f40e01007387 */ /* 0x0005e40000100800 */
[----:B----4-:R-:W-:Y:S02]  /*6bcc0*/  IMAD.X R18, R18, 0x1, R2, P0 ;  /* 0x0000000112127824 */ /* 0x010fe400000e0602 */
[----:B------:R-:W4:Y:S01]  /*6bcd0*/  LDL.LU R9, [R1+0x22c0] ;  /* 0x0022c00001097983 */ /* 0x000f220000300800 */
[----:B------:R-:W4:Y:S01]  /*6bce0*/  LDL.LU R13, [R1+0x22c4] ;  /* 0x0022c400010d7983 */ /* 0x000f220000300800 */
[----:B------:R-:W-:-:S05]  /*6bcf0*/  IADD3 R16, P2, R16, R55, RZ ;  /* 0x0000003710107210 */ /* 0x000fca0007f5e0ff */
[----:B------:R-:W-:Y:S01]  /*6bd00*/  STL [R1+0x22ec], R16 ;  /* 0x0022ec1001007387 */ /* 0x000fe20000100800 */
[----:B------:R3:W-:Y:S02]  /*6bd10*/  STL [R1+0x22e8], R18 ;  /* 0x0022e81201007387 */ /* 0x0007e40000100800 */
[----:B--2---:R-:W2:Y:S02]  /*6bd20*/  LDL.LU R14, [R1+0x22bc] ;  /* 0x0022bc00010e7983 */ /* 0x004ea40000300800 */
[----:B------:R-:W2:Y:S01]  /*6bd30*/  LDL.LU R20, [R1+0x22b8] ;  /* 0x0022b80001147983 */ /* 0x000ea20000300800 */
[----:B---3--:R-:W-:Y:S02]  /*6bd40*/  IADD3.X R17, R17, R2, RZ, P2, !PT ;  /* 0x0000000211117210 */ /* 0x008fe400017fe4ff */
[----:B------:R-:W-:Y:S01]  /*6bd50*/  IADD3 R6, P0, R6, R55, RZ ;  /* 0x0000003706067210 */ /* 0x000fe20007f1e0ff */
[----:B-1----:R-:W-:-:S04]  /*6bd60*/  IMAD.MOV.U32 R4, RZ, RZ, R11 ;  /* 0x000000ffff047224 */ /* 0x002fc800078e000b */
[----:B------:R-:W-:Y:S01]  /*6bd70*/  STL [R1+0x22e0], R6 ;  /* 0x0022e00601007387 */ /* 0x000fe20000100800 */
[----:B------:R1:W-:Y:S02]  /*6bd80*/  STL [R1+0x22e4], R17 ;  /* 0x0022e41101007387 */ /* 0x0003e40000100800 */
[----:B------:R-:W3:Y:S02]  /*6bd90*/  LDL.LU R11, [R1+0x22b0] ;  /* 0x0022b000010b7983 */ /* 0x000ee40000300800 */
[----:B------:R-:W3:Y:S02]  /*6bda0*/  LDL.LU R19, [R1+0x22b4] ;  /* 0x0022b40001137983 */ /* 0x000ee40000300800 */
[----:B------:R-:W-:-:S05]  /*6bdb0*/  IMAD.MOV.U32 R5, RZ, RZ, R18 ;  /* 0x000000ffff057224 */ /* 0x000fca00078e0012 */
[----:B------:R1:W-:Y:S01]  /*6bdc0*/  LDGSTS.E [R3+0x4400], [R4.64], P1 ;  /* 0x0440000004037fae */ /* 0x0003e20008921844 */
[----:B------:R-:W-:Y:S01]  /*6bdd0*/  IMAD.X R15, R15, 0x1, R2, P0 ;  /* 0x000000010f0f7824 */ /* 0x000fe200000e0602 */
[-C--:B------:R-:W-:Y:S01]  /*6bde0*/  IADD3 R7, P2, R7, R55.reuse, RZ ;  /* 0x0000003707077210 */ /* 0x080fe20007f5e0ff */
[----:B-1----:R-:W-:Y:S02]  /*6bdf0*/  IMAD.MOV.U32 R4, RZ, RZ, R16 ;  /* 0x000000ffff047224 */ /* 0x002fe400078e0010 */
[----:B------:R-:W-:Y:S02]  /*6be00*/  IMAD.MOV.U32 R5, RZ, RZ, R17 ;  /* 0x000000ffff057224 */ /* 0x000fe400078e0011 */
[----:B------:R-:W-:Y:S01]  /*6be10*/  STL [R1+0x22dc], R7 ;  /* 0x0022dc0701007387 */ /* 0x000fe20000100800 */
[----:B------:R1:W-:Y:S02]  /*6be20*/  STL [R1+0x22d8], R15 ;  /* 0x0022d80f01007387 */ /* 0x0003e40000100800 */
[----:B------:R-:W3:Y:S02]  /*6be30*/  LDL.LU R18, [R1+0x22a8] ;  /* 0x0022a80001127983 */ /* 0x000ee40000300800 */
[----:B------:R-:W3:Y:S01]  /*6be40*/  LDL.LU R16, [R1+0x22ac] ;  /* 0x0022ac0001107983 */ /* 0x000ee20000300800 */
[----:B------:R1:W-:Y:S01]  /*6be50*/  LDGSTS.E [R3+0x4c00], [R4.64], P1 ;  /* 0x04c0000004037fae */ /* 0x0003e20008921844 */
[----:B------:R-:W-:-:S03]  /*6be60*/  IADD3 R12, P0, R12, R55, RZ ;  /* 0x000000370c0c7210 */ /* 0x000fc60007f1e0ff */
[----:B------:R-:W3:Y:S04]  /*6be70*/  LDL.LU R17, [R1+0x22a4] ;  /* 0x0022a40001117983 */ /* 0x000ee80000300800 */
[----:B------:R-:W-:Y:S01]  /*6be80*/  STL [R1+0x22d0], R12 ;  /* 0x0022d00c01007387 */ /* 0x000fe20000100800 */
[----:B-1----:R-:W-:Y:S02]  /*6be90*/  IMAD.MOV.U32 R4, RZ, RZ, R6 ;  /* 0x000000ffff047224 */ /* 0x002fe400078e0006 */
[----:B------:R-:W-:-:S05]  /*6bea0*/  IMAD.MOV.U32 R5, RZ, RZ, R15 ;  /* 0x000000ffff057224 */ /* 0x000fca00078e000f */
[----:B------:R1:W-:Y:S01]  /*6beb0*/  LDGSTS.E [R3+0x5400], [R4.64], P1 ;  /* 0x0540000004037fae */ /* 0x0003e20008921844 */
[----:B------:R-:W-:Y:S01]  /*6bec0*/  IMAD.X R10, R10, 0x1, R2, P2 ;  /* 0x000000010a0a7824 */ /* 0x000fe200010e0602 */
[----:B------:R-:W-:-:S04]  /*6bed0*/  IADD3 R8, P2, R8, R55, RZ ;  /* 0x0000003708087210 */ /* 0x000fc80007f5e0ff */
[----:B------:R1:W-:Y:S01]  /*6bee0*/  STL [R1+0x22d4], R10 ;  /* 0x0022d40a01007387 */ /* 0x0003e20000100800 */
[----:B------:R-:W-:Y:S02]  /*6bef0*/  IMAD.X R21, R21, 0x1, R2, P0 ;  /* 0x0000000115157824 */ /* 0x000fe400000e0602 */
[----:B------:R-:W3:Y:S02]  /*6bf00*/  LDL.LU R6, [R1+0x22a0] ;  /* 0x0022a00001067983 */ /* 0x000ee40000300800 */
[----:B------:R-:W3:Y:S01]  /*6bf10*/  LDL.LU R15, [R1+0x2298] ;  /* 0x00229800010f7983 */ /* 0x000ee20000300800 */
[----:B------:R-:W-:Y:S01]  /*6bf20*/  STL [R1+0x22cc], R8 ;  /* 0x0022cc0801007387 */ /* 0x000fe20000100800 */
[----:B-1----:R-:W-:Y:S02]  /*6bf30*/  IMAD.MOV.U32 R4, RZ, RZ, R7 ;  /* 0x000000ffff047224 */ /* 0x002fe400078e0007 */
[----:B------:R-:W-:Y:S01]  /*6bf40*/  IMAD.MOV.U32 R5, RZ, RZ, R10 ;  /* 0x000000ffff057224 */ /* 0x000fe200078e000a */
[----:B------:R-:W-:Y:S01]  /*6bf50*/  STL [R1+0x22c8], R21 ;  /* 0x0022c81501007387 */ /* 0x000fe20000100800 */
[----:B------:R-:W3:Y:S02]  /*6bf60*/  LDL.LU R7, [R1+0x229c] ;  /* 0x00229c0001077983 */ /* 0x000ee40000300800 */
[----:B------:R-:W3:Y:S01]  /*6bf70*/  LDL.LU R10, [R1+0x2290] ;  /* 0x00229000010a7983 */ /* 0x000ee20000300800 */
[----:B------:R1:W-:Y:S02]  /*6bf80*/  LDGSTS.E [R3+0x5c00], [R4.64], P1 ;  /* 0x05c0000004037fae */ /* 0x0003e40008921844 */
[----:B-1----:R-:W-:Y:S01]  /*6bf90*/  IMAD.MOV.U32 R4, RZ, RZ, R12 ;  /* 0x000000ffff047224 */ /* 0x002fe200078e000c */
[----:B------:R-:W-:Y:S01]  /*6bfa0*/  MOV R5, R21 ;  /* 0x0000001500057202 */ /* 0x000fe20000000f00 */
[----:B------:R-:W3:Y:S04]  /*6bfb0*/  LDL.LU R12, [R1+0x2294] ;  /* 0x00229400010c7983 */ /* 0x000ee80000300800 */
[----:B------:R1:W-:Y:S02]  /*6bfc0*/  LDGSTS.E [R3+0x6400], [R4.64], P1 ;  /* 0x0640000004037fae */ /* 0x0003e40008921844 */
[----:B-1----:R-:W-:Y:S01]  /*6bfd0*/  IMAD.MOV.U32 R4, RZ, RZ, R8 ;  /* 0x000000ffff047224 */ /* 0x002fe200078e0008 */
[----:B----4-:R-:W-:Y:S01]  /*6bfe0*/  IADD3 R9, P0, R9, R55, RZ ;  /* 0x0000003709097210 */ /* 0x010fe20007f1e0ff */
[----:B------:R-:W-:-:S04]  /*6bff0*/  IMAD.X R13, R13, 0x1, R2, P2 ;  /* 0x000000010d0d7824 */ /* 0x000fc800010e0602 */
[----:B------:R-:W-:Y:S01]  /*6c000*/  STL [R1+0x22c0], R9 ;  /* 0x0022c00901007387 */ /* 0x000fe20000100800 */
[----:B------:R1:W-:Y:S01]  /*6c010*/  STL [R1+0x22c4], R13 ;  /* 0x0022c40d01007387 */ /* 0x0003e20000100800 */
[-C--:B--2---:R-:W-:Y:S01]  /*6c020*/  IADD3 R14, P2, R14, R55.reuse, RZ ;  /* 0x000000370e0e7210 */ /* 0x084fe20007f5e0ff */
[--C-:B------:R-:W-:Y:S02]  /*6c030*/  IMAD.X R20, R20, 0x1, R2.reuse, P0 ;  /* 0x0000000114147824 */ /* 0x100fe400000e0602 */
[----:B------:R-:W-:Y:S02]  /*6c040*/  IMAD.MOV.U32 R5, RZ, RZ, R13 ;  /* 0x000000ffff057224 */ /* 0x000fe400078e000d */
[----:B-1----:R-:W2:Y:S01]  /*6c050*/  LDL.LU R13, [R1+0x2288] ;  /* 0x00228800010d7983 */ /* 0x002ea20000300800 */
[----:B------:R1:W-:Y:S02]  /*6c060*/  STL [R1+0x22bc], R14 ;  /* 0x0022bc0e01007387 */ /* 0x0003e40000100800 */
[----:B------:R-:W-:Y:S02]  /*6c070*/  STL [R1+0x22b8], R20 ;  /* 0x0022b81401007387 */ /* 0x000fe40000100800 */
[----:B------:R-:W4:Y:S01]  /*6c080*/  LDL.LU R8, [R1+0x228c] ;  /* 0x00228c0001087983 */ /* 0x000f220000300800 */
[----:B------:R1:W-:Y:S01]  /*6c090*/  LDGSTS.E [R3+0x6c00], [R4.64], P1 ;  /* 0x06c0000004037fae */ /* 0x0003e20008921844 */
[----:B---3--:R-:W-:Y:S01]  /*6c0a0*/  IADD3 R11, P0, R11, R55, RZ ;  /* 0x000000370b0b7210 */ /* 0x008fe20007f1e0ff */
[----:B------:R-:W-:-:S02]  /*6c0b0*/  IMAD.X R19, R19, 0x1, R2, P2 ;  /* 0x0000000113137824 */ /* 0x000fc400010e0602 */
[----:B-1----:R-:W-:Y:S02]  /*6c0c0*/  IMAD.MOV.U32 R4, RZ, RZ, R9 ;  /* 0x000000ffff047224 */ /* 0x002fe400078e0009 */
[----:B------:R-:W-:Y:S01]  /*6c0d0*/  IMAD.MOV.U32 R5, RZ, RZ, R20 ;  /* 0x000000ffff057224 */ /* 0x000fe200078e0014 */
[----:B------:R-:W3:Y:S01]  /*6c0e0*/  LDL.LU R9, [R1+0x2280] ;  /* 0x0022800001097983 */ /* 0x000ee20000300800 */
[----:B------:R1:W-:Y:S02]  /*6c0f0*/  STL [R1+0x22b0], R11 ;  /* 0x0022b00b01007387 */ /* 0x0003e40000100800 */
[----:B------:R-:W-:Y:S01]  /*6c100*/  STL [R1+0x22b4], R19 ;  /* 0x0022b41301007387 */ /* 0x000fe20000100800 */
[----:B------:R1:W-:Y:S02]  /*6c110*/  LDGSTS.E [R3+0x7400], [R4.64], P1 ;  /* 0x0740000004037fae */ /* 0x0003e40008921844 */
[----:B-1----:R-:W-:Y:S02]  /*6c120*/  IMAD.MOV.U32 R4, RZ, RZ, R14 ;  /* 0x000000ffff047224 */ /* 0x002fe400078e000e */
[----:B------:R-:W3:Y:S01]  /*6c130*/  LDL.LU R14, [R1+0x2284] ;  /* 0x00228400010e7983 */ /* 0x000ee20000300800 */
[----:B------:R-:W-:Y:S01]  /*6c140*/  IADD3 R16, P2, R16, R55, RZ ;  /* 0x0000003710107210 */ /* 0x000fe20007f5e0ff */
[----:B------:R-:W-:-:S02]  /*6c150*/  IMAD.X R18, R18, 0x1, R2, P0 ;  /* 0x0000000112127824 */ /* 0x000fc400000e0602 */
[----:B------:R-:W-:Y:S02]  /*6c160*/  IMAD.MOV.U32 R5, RZ, RZ, R19 ;  /* 0x000000ffff057224 */ /* 0x000fe400078e0013 */
[----:B------:R-:W-:Y:S01]  /*6c170*/  STL [R1+0x22ac], R16 ;  /* 0x0022ac1001007387 */ /* 0x000fe20000100800 */
[----:B------:R1:W-:Y:S03]  /*6c180*/  STL [R1+0x22a8], R18 ;  /* 0x0022a81201007387 */ /* 0x0003e60000100800 */
[----:B------:R1:W-:Y:S01]  /*6c190*/  LDGSTS.E [R3+0x7c00], [R4.64], P1 ;  /* 0x07c0000004037fae */ /* 0x0003e20008921844 */
[----:B------:R-:W-:Y:S02]  /*6c1a0*/  IMAD.X R17, R17, 0x1, R2, P2 ;  /* 0x0000000111117824 */ /* 0x000fe400010e0602 */
[----:B------:R-:W3:Y:S02]  /*6c1b0*/  LDL.LU R22, [R1+0x227c] ;  /* 0x00227c0001167983 */ /* 0x000ee40000300800 */
[----:B-1----:R-:W-:Y:S01]  /*6c1c0*/  IMAD.MOV.U32 R4, RZ, RZ, R11 ;  /* 0x000000ffff047224 */ /* 0x002fe200078e000b */
[----:B------:R-:W-:Y:S01]  /*6c1d0*/  IADD3 R6, P0, R6, R55, RZ ;  /* 0x0000003706067210 */ /* 0x000fe20007f1e0ff */
[----:B------:R-:W3:Y:S01]  /*6c1e0*/  LDL.LU R11, [R1+0x2278] ;  /* 0x00227800010b7983 */ /* 0x000ee20000300800 */
[----:B------:R-:W-:-:S03]  /*6c1f0*/  IMAD.MOV.U32 R5, RZ, RZ, R18 ;  /* 0x000000ffff057224 */ /* 0x000fc600078e0012 */
[----:B------:R1:W-:Y:S01]  /*6c200*/  STL [R1+0x22a0], R6 ;  /* 0x0022a00601007387 */ /* 0x0003e20000100800 */
[----:B------:R-:W-:Y:S01]  /*6c210*/  STL [R1+0x22a4], R17 ;  /* 0x0022a41101007387 */ /* 0x000fe20000100800 */
[-C--:B------:R-:W-:Y:S01]  /*6c220*/  IADD3 R7, P2, R7, R55.reuse, RZ ;  /* 0x0000003707077210 */ /* 0x080fe20007f5e0ff */
[----:B------:R-:W3:Y:S02]  /*6c230*/  LDL.LU R20, [R1+0x2270] ;  /* 0x0022700001147983 */ /* 0x000ee40000300800 */
[----:B------:R-:W-:Y:S01]  /*6c240*/  IMAD.X R15, R15, 0x1, R2, P0 ;  /* 0x000000010f0f7824 */ /* 0x000fe200000e0602 */
[----:B------:R-:W3:Y:S01]  /*6c250*/  LDL.LU R23, [R1+0x2274] ;  /* 0x0022740001177983 */ /* 0x000ee20000300800 */
[----:B------:R-:W-:-:S03]  /*6c260*/  IADD3 R10, P0, R10, R55, RZ ;  /* 0x000000370a0a7210 */ /* 0x000fc60007f1e0ff */
[----:B------:R1:W-:Y:S01]  /*6c270*/  LDGSTS.E [R3+0x8400], [R4.64], P1 ;  /* 0x0840000004037fae */ /* 0x0003e20008921844 */
[----:B------:R-:W-:Y:S02]  /*6c280*/  STL [R1+0x229c], R7 ;  /* 0x00229c0701007387 */ /* 0x000fe40000100800 */
[----:B------:R-:W-:Y:S02]  /*6c290*/  STL [R1+0x2298], R15 ;  /* 0x0022980f01007387 */ /* 0x000fe40000100800 */
[----:B------:R-:W3:Y:S01]  /*6c2a0*/  LDL.LU R21, [R1+0x2268] ;  /* 0x0022680001157983 */ /* 0x000ee20000300800 */
[----:B------:R-:W-:Y:S01]  /*6c2b0*/  STL [R1+0x2290], R10 ;  /* 0x0022900a01007387 */ /* 0x000fe20000100800 */
[----:B------:R-:W-:Y:S01]  /*6c2c0*/  IMAD.X R12, R12, 0x1, R2, P2 ;  /* 0x000000010c0c7824 */ /* 0x000fe200010e0602 */
[----:B-1----:R-:W-:Y:S01]  /*6c2d0*/  MOV R4, R16 ;  /* 0x0000001000047202 */ /* 0x002fe20000000f00 */
[----:B------:R-:W-:-:S03]  /*6c2e0*/  IMAD.MOV.U32 R5, RZ, RZ, R17 ;  /* 0x000000ffff057224 */ /* 0x000fc600078e0011 */
[----:B------:R1:W-:Y:S04]  /*6c2f0*/  STL [R1+0x2294], R12 ;  /* 0x0022940c01007387 */ /* 0x0003e80000100800 */
[----:B------:R1:W-:Y:S01]  /*6c300*/  LDGSTS.E [R3+0x8c00], [R4.64], P1 ;  /* 0x08c0000004037fae */ /* 0x0003e20008921844 */
[----:B------:R-:W3:Y:S02]  /*6c310*/  LDL.LU R18, [R1+0x226c] ;  /* 0x00226c0001127983 */ /* 0x000ee40000300800 */
[----:B-1----:R-:W-:Y:S02]  /*6c320*/  IMAD.MOV.U32 R4, RZ, RZ, R6 ;  /* 0x000000ffff047224 */ /* 0x002fe400078e0006 */
[----:B------:R-:W-:Y:S01]  /*6c330*/  IMAD.MOV.U32 R5, RZ, RZ, R15 ;  /* 0x000000ffff057224 */ /* 0x000fe200078e000f */
[----:B------:R-:W3:Y:S01]  /*6c340*/  LDL.LU R6, [R1+0x2260] ;  /* 0x0022600001067983 */ /* 0x000ee20000300800 */
[----:B------:R-:W3:Y:S03]  /*6c350*/  LDL.LU R19, [R1+0x2264] ;  /* 0x0022640001137983 */ /* 0x000ee60000300800 */
[----:B------:R1:W-:Y:S02]  /*6c360*/  LDGSTS.E [R3+0x9400], [R4.64], P1 ;  /* 0x0940000004037fae */ /* 0x0003e40008921844 */
[----:B-1----:R-:W-:-:S02]  /*6c370*/  IMAD.MOV.U32 R5, RZ, RZ, R12 ;  /* 0x000000ffff057224 */ /* 0x002fc400078e000c */
[----:B------:R-:W-:-:S05]  /*6c380*/  IMAD.MOV.U32 R4, RZ, RZ, R7 ;  /* 0x000000ffff047224 */ /* 0x000fca00078e0007 */
[----:B------:R1:W-:Y:S01]  /*6c390*/  LDGSTS.E [R3+0x9c00], [R4.64], P1 ;  /* 0x09c0000004037fae */ /* 0x0003e20008921844 */
[----:B--2---:R-:W-:Y:S01]  /*6c3a0*/  IMAD.X R13, R13, 0x1, R2, P0 ;  /* 0x000000010d0d7824 */ /* 0x004fe200000e0602 */
[----:B----4-:R-:W-:-:S05]  /*6c3b0*/  IADD3 R8, P2, R8, R55, RZ ;  /* 0x0000003708087210 */ /* 0x010fca0007f5e0ff */
[----:B------:R-:W-:Y:S01]  /*6c3c0*/  STL [R1+0x228c], R8 ;  /* 0x00228c0801007387 */ /* 0x000fe20000100800 */
[----:B------:R2:W-:Y:S02]  /*6c3d0*/  STL [R1+0x2288], R13 ;  /* 0x0022880d01007387 */ /* 0x0005e40000100800 */
[----:B------:R-:W4:Y:S02]  /*6c3e0*/  LDL.LU R12, [R1+0x2258] ;  /* 0x00225800010c7983 */ /* 0x000f240000300800 */
[----:B------:R-:W4:Y:S01]  /*6c3f0*/  LDL.LU R7, [R1+0x225c] ;  /* 0x00225c0001077983 */ /* 0x000f220000300800 */
[----:B------:R-:W4:Y:S01]  /*6c400*/  LDL.LU R15, [R1+0x2250] ;  /* 0x00225000010f7983 */ /* 0x000f220000300800 */
[----:B------:R-:W4:Y:S01]  /*6c410*/  LDL.LU R17, [R1+0x2254] ;  /* 0x0022540001117983 */ /* 0x000f220000300800 */
[----:B---3--:R-:W-:Y:S01]  /*6c420*/  IADD3 R9, P0, R9, R55, RZ ;  /* 0x0000003709097210 */ /* 0x008fe20007f1e0ff */
[----:B-1----:R-:W-:-:S04]  /*6c430*/  IMAD.MOV.U32 R5, RZ, RZ, R13 ;  /* 0x000000ffff057224 */ /* 0x002fc800078e000d */
[----:B------:R-:W-:Y:S01]  /*6c440*/  STL [R1+0x2280], R9 ;  /* 0x0022800901007387 */ /* 0x000fe20000100800 */
[----:B------:R-:W-:-:S05]  /*6c450*/  IMAD.X R14, R14, 0x1, R2, P2 ;  /* 0x000000010e0e7824 */ /* 0x000fca00010e0602 */
[----:B------:R1:W-:Y:S01]  /*6c460*/  STL [R1+0x2284], R14 ;  /* 0x0022840e01007387 */ /* 0x0003e20000100800 */
[----:B--2---:R-:W2:Y:S02]  /*6c470*/  LDL.LU R13, [R1+0x224c] ;  /* 0x00224c00010d7983 */ /* 0x004ea40000300800 */
[----:B------:R-:W-:Y:S02]  /*6c480*/  IMAD.MOV.U32 R4, RZ, RZ, R10 ;  /* 0x000000ffff047224 */ /* 0x000fe400078e000a */
[----:B------:R-:W3:Y:S04]  /*6c490*/  LDL.LU R10, [R1+0x2240] ;  /* 0x00224000010a7983 */ /* 0x000ee80000300800 */
[----:B------:R1:W-:Y:S01]  /*6c4a0*/  LDGSTS.E [R3+0xa400], [R4.64], P1 ;  /* 0x0a40000004037fae */ /* 0x0003e20008921844 */
[----:B------:R-:W-:Y:S01]  /*6c4b0*/  IADD3 R22, P2, R22, R55, RZ ;  /* 0x0000003716167210 */ /* 0x000fe20007f5e0ff */
[----:B------:R-:W3:Y:S02]  /*6c4c0*/  LDL.LU R16, [R1+0x2248] ;  /* 0x0022480001107983 */ /* 0x000ee40000300800 */
[----:B-1----:R-:W-:-:S02]  /*6c4d0*/  IMAD.MOV.U32 R4, RZ, RZ, R8 ;  /* 0x000000ffff047224 */ /* 0x002fc400078e0008 */
[----:B------:R-:W-:Y:S02]  /*6c4e0*/  IMAD.MOV.U32 R5, RZ, RZ, R14 ;  /* 0x000000ffff057224 */ /* 0x000fe400078e000e */
[----:B------:R-:W-:-:S03]  /*6c4f0*/  IMAD.X R11, R11, 0x1, R2, P0 ;  /* 0x000000010b0b7824 */ /* 0x000fc600000e0602 */
[----:B------:R1:W-:Y:S01]  /*6c500*/  LDGSTS.E [R3+0xac00], [R4.64], P1 ;  /* 0x0ac0000004037fae */ /* 0x0003e20008921844 */
[----:B------:R-:W-:Y:S02]  /*6c510*/  IADD3 R20, P0, R20, R55, RZ ;  /* 0x0000003714147210 */ /* 0x000fe40007f1e0ff */
[----:B------:R-:W-:Y:S01]  /*6c520*/  IADD3.X R23, R23, R2, RZ, P2, !PT ;  /* 0x0000000217177210 */ /* 0x000fe200017fe4ff */
[----:B-1----:R-:W-:Y:S02]  /*6c530*/  IMAD.MOV.U32 R4, RZ, RZ, R9 ;  /* 0x000000ffff047224 */ /* 0x002fe400078e0009 */
[----:B------:R-:W-:Y:S02]  /*6c540*/  IMAD.MOV.U32 R5, RZ, RZ, R11 ;  /* 0x000000ffff057224 */ /* 0x000fe400078e000b */
[----:B------:R-:W-:-:S03]  /*6c550*/  IMAD.X R21, R21, 0x1, R2, P0 ;  /* 0x0000000115157824 */ /* 0x000fc600000e0602 */
[----:B------:R1:W-:Y:S04]  /*6c560*/  LDGSTS.E [R3+0xb400], [R4.64], P1 ;  /* 0x0b40000004037fae */ /* 0x0003e80008921844 */
[----:B------:R-:W-:Y:S01]  /*6c570*/  STL [R1+0x227c], R22 ;  /* 0x00227c1601007387 */ /* 0x000fe20000100800 */
[----:B------:R1:W-:Y:S02]  /*6c580*/  STL [R1+0x2278], R11 ;  /* 0x0022780b01007387 */ /* 0x0003e40000100800 */
[----:B------:R-:W3:Y:S02]  /*6c590*/  LDL.LU R8, [R1+0x223c] ;  /* 0x00223c0001087983 */ /* 0x000ee40000300800 */
[----:B------:R-:W3:Y:S01]  /*6c5a0*/  LDL.LU R14, [R1+0x2244] ;  /* 0x00224400010e7983 */ /* 0x000ee20000300800 */
[----:B------:R-:W-:Y:S01]  /*6c5b0*/  IADD3 R18, P2, R18, R55, RZ ;  /* 0x0000003712127210 */ /* 0x000fe20007f5e0ff */
[----:B-1----:R-:W-:-:S02]  /*6c5c0*/  IMAD.MOV.U32 R4, RZ, RZ, R22 ;  /* 0x000000ffff047224 */ /* 0x002fc400078e0016 */
[----:B------:R-:W-:-:S05]  /*6c5d0*/  IMAD.MOV.U32 R5, RZ, RZ, R23 ;  /* 0x000000ffff057224 */ /* 0x000fca00078e0017 */
[----:B------:R1:W-:Y:S01]  /*6c5e0*/  LDGSTS.E [R3+0xbc00], [R4.64], P1 ;  /* 0x0bc0000004037fae */ /* 0x0003e20008921844 */
[----:B------:R-:W-:Y:S01]  /*6c5f0*/  IADD3 R6, P0, R6, R55, RZ ;  /* 0x0000003706067210 */ /* 0x000fe20007f1e0ff */
[----:B------:R-:W-:Y:S02]  /*6c600*/  IMAD.X R19, R19, 0x1, R2, P2 ;  /* 0x0000000113137824 */ /* 0x000fe400010e0602 */
[----:B------:R-:W-:Y:S01]  /*6c610*/  STL [R1+0x2270], R20 ;  /* 0x0022701401007387 */ /* 0x000fe20000100800 */
[----:B------:R-:W-:Y:S02]  /*6c620*/  STL [R1+0x2274], R23 ;  /* 0x0022741701007387 */ /* 0x000fe40000100800 */
[----:B------:R-:W3:Y:S02]  /*6c630*/  LDL.LU R11, [R1+0x2238] ;  /* 0x00223800010b7983 */ /* 0x000ee40000300800 */
[----:B------:R-:W3:Y:S02]  /*6c640*/  LDL.LU R9, [R1+0x2234] ;  /* 0x0022340001097983 */ /* 0x000ee40000300800 */
[----:B-1----:R-:W-:-:S02]  /*6c650*/  IMAD.MOV.U32 R4, RZ, RZ, R20 ;  /* 0x000000ffff047224 */ /* 0x002fc400078e0014 */
[----:B------:R-:W-:Y:S01]  /*6c660*/  IMAD.MOV.U32 R5, RZ, RZ, R21 ;  /* 0x000000ffff057224 */ /* 0x000fe200078e0015 */
[----:B------:R-:W-:Y:S04]  /*6c670*/  STL [R1+0x226c], R18 ;  /* 0x00226c1201007387 */ /* 0x000fe80000100800 */
[----:B------:R1:W-:Y:S01]  /*6c680*/  LDGSTS.E [R3+0xc400], [R4.64], P1 ;  /* 0x0c40000004037fae */ /* 0x0003e20008921844 */
[----:B------:R-:W-:Y:S02]  /*6c690*/  STL [R1+0x2268], R21 ;  /* 0x0022681501007387 */ /* 0x000fe40000100800 */
[----:B------:R1:W-:Y:S02]  /*6c6a0*/  STL [R1+0x2260], R6 ;  /* 0x0022600601007387 */ /* 0x0003e40000100800 */
[----:B------:R-:W-:Y:S02]  /*6c6b0*/  STL [R1+0x2264], R19 ;  /* 0x0022641301007387 */ /* 0x000fe40000100800 */
[----:B-1----:R-:W-:-:S02]  /*6c6c0*/  IMAD.MOV.U32 R4, RZ, RZ, R18 ;  /* 0x000000ffff047224 */ /* 0x002fc400078e0012 */
[----:B------:R-:W-:-:S05]  /*6c6d0*/  IMAD.MOV.U32 R5, RZ, RZ, R19 ;  /* 0x000000ffff057224 */ /* 0x000fca00078e0013 */
[----:B------:R1:W-:Y:S02]  /*6c6e0*/  LDGSTS.E [R3+0xcc00], [R4.64], P1 ;  /* 0x0cc0000004037fae */ /* 0x0003e40008921844 */
[----:B-1----:R-:W-:Y:S02]  /*6c6f0*/  IMAD.MOV.U32 R4, RZ, RZ, R6 ;  /* 0x000000ffff047224 */ /* 0x002fe400078e0006 */
[--C-:B----4-:R-:W-:Y:S01]  /*6c700*/  IMAD.X R12, R12, 0x1, R2.reuse, P0 ;  /* 0x000000010c0c7824 */ /* 0x110fe200000e0602 */
[-C--:B------:R-:W-:Y:S02]  /*6c710*/  IADD3 R7, P2, R7, R55.reuse, RZ ;  /* 0x0000003707077210 */ /* 0x080fe40007f5e0ff */
[-C--:B------:R-:W-:Y:S02]  /*6c720*/  IADD3 R15, P0, R15, R55.reuse, RZ ;  /* 0x000000370f0f7210 */ /* 0x080fe40007f1e0ff */
[----:B------:R-:W-:Y:S01]  /*6c730*/  MOV R5, R12 ;  /* 0x0000000c00057202 */ /* 0x000fe20000000f00 */
[----:B------:R-:W-:Y:S01]  /*6c740*/  IMAD.X R17, R17, 0x1, R2, P2 ;  /* 0x0000000111117824 */ /* 0x000fe200010e0602 */
[----:B------:R-:W-:Y:S01]  /*6c750*/  STL [R1+0x225c], R7 ;  /* 0x00225c0701007387 */ /* 0x000fe20000100800 */
[----:B------:R1:W-:Y:S02]  /*6c760*/  STL [R1+0x2258], R12 ;  /* 0x0022580c01007387 */ /* 0x0003e40000100800 */
[----:B------:R-:W4:Y:S02]  /*6c770*/  LDL.LU R6, [R1+0x2230] ;  /* 0x0022300001067983 */ /* 0x000f240000300800 */
[----:B------:R2:W-:Y:S01]  /*6c780*/  STL [R1+0x2250], R15 ;  /* 0x0022500f01007387 */ /* 0x0005e20000100800 */
[----:B------:R-:W-:Y:S04]  /*6c790*/  STL [R1+0x2254], R17 ;  /* 0x0022541101007387 */ /* 0x000fe80000100800 */
[----:B------:R1:W-:Y:S04]  /*6c7a0*/  LDGSTS.E [R3+0xd400], [R4.64], P1 ;  /* 0x0d40000004037fae */ /* 0x0003e80008921844 */
[----:B-1----:R-:W4:Y:S01]  /*6c7b0*/  LDL.LU R12, [R1+0x222c] ;  /* 0x00222c00010c7983 */ /* 0x002f220000300800 */
[----:B------:R-:W-:Y:S01]  /*6c7c0*/  IMAD.MOV.U32 R4, RZ, RZ, R7 ;  /* 0x000000ffff047224 */ /* 0x000fe200078e0007 */
[----:B--2---:R-:W-:-:S05]  /*6c7d0*/  IADD3 R13, P2, R13, R55, RZ ;  /* 0x000000370d0d7210 */ /* 0x004fca0007f5e0ff */
[----:B------:R-:W-:Y:S01]  /*6c7e0*/  STL [R1+0x224c], R13 ;  /* 0x00224c0d01007387 */ /* 0x000fe20000100800 */
[----:B------:R-:W2:Y:S02]  /*6c7f0*/  LDL.LU R7, [R1+0x2228] ;  /* 0x0022280001077983 */ /* 0x000ea40000300800 */
[----:B---3--:R-:W-:Y:S01]  /*6c800*/  IMAD.X R16, R16, 0x1, R2, P0 ;  /* 0x0000000110107824 */ /* 0x008fe200000e0602 */
[----:B------:R-:W-:-:S04]  /*6c810*/  IADD3 R10, P3, R10, R55, RZ ;  /* 0x000000370a0a7210 */ /* 0x000fc80007f7e0ff */
[----:B------:R-:W-:Y:S01]  /*6c820*/  STL [R1+0x2248], R16 ;  /* 0x0022481001007387 */ /* 0x000fe20000100800 */
[----:B------:R-:W-:Y:S02]  /*6c830*/  STL [R1+0x2240], R10 ;  /* 0x0022400a01007387 */ /* 0x000fe40000100800 */
[----:B------:R-:W-:Y:S02]  /*6c840*/  IMAD.MOV.U32 R239, RZ, RZ, R113 ;  /* 0x000000ffffef7224 */ /* 0x000fe400078e0071 */
[----:B------:R-:W-:Y:S02]  /*6c850*/  IMAD.MOV.U32 R238, RZ, RZ, R114 ;  /* 0x000000ffffee7224 */ /* 0x000fe400078e0072 */
[----:B------:R-:W-:Y:S02]  /*6c860*/  IMAD.MOV.U32 R5, RZ, RZ, R17 ;  /* 0x000000ffff057224 */ /* 0x000fe400078e0011 */
[----:B------:R-:W-:Y:S02]  /*6c870*/  IMAD.MOV.U32 R237, RZ, RZ, R115 ;  /* 0x000000ffffed7224 */ /* 0x000fe400078e0073 */
[----:B------:R-:W-:-:S02]  /*6c880*/  IMAD.MOV.U32 R236, RZ, RZ, R116 ;  /* 0x000000ffffec7224 */ /* 0x000fc400078e0074 */
[----:B------:R-:W-:Y:S02]  /*6c890*/  IMAD.MOV.U32 R235, RZ, RZ, R117 ;  /* 0x000000ffffeb7224 */ /* 0x000fe400078e0075 */
[----:B------:R-:W-:Y:S01]  /*6c8a0*/  IMAD.MOV.U32 R234, RZ, RZ, R118 ;  /* 0x000000ffffea7224 */ /* 0x000fe200078e0076 */
[----:B------:R1:W-:Y:S01]  /*6c8b0*/  LDGSTS.E [R3+0xdc00], [R4.64], P1 ;  /* 0x0dc0000004037fae */ /* 0x0003e20008921844 */
[----:B------:R-:W-:Y:S01]  /*6c8c0*/  IADD3 R8, P0, R8, R55, RZ ;  /* 0x0000003708087210 */ /* 0x000fe20007f1e0ff */
[----:B------:R-:W-:-:S04]  /*6c8d0*/  IMAD.X R14, R14, 0x1, R2, P2 ;  /* 0x000000010e0e7824 */ /* 0x000fc800010e0602 */
[----:B------:R-:W-:Y:S01]  /*6c8e0*/  STL [R1+0x223c], R8 ;  /* 0x00223c0801007387 */ /* 0x000fe20000100800 */
[----:B------:R3:W-:Y:S02]  /*6c8f0*/  STL [R1+0x2244], R14 ;  /* 0x0022440e01007387 */ /* 0x0007e40000100800 */
[--C-:B------:R-:W-:Y:S02]  /*6c900*/  IMAD.X R11, R11, 0x1, R2.reuse, P3 ;  /* 0x000000010b0b7824 */ /* 0x100fe400018e0602 */
[----:B------:R-:W-:-:S03]  /*6c910*/  IMAD.X R9, R9, 0x1, R2, P0 ;  /* 0x0000000109097824 */ /* 0x000fc600000e0602 */
[----:B------:R-:W-:Y:S02]  /*6c920*/  STL [R1+0x2238], R11 ;  /* 0x0022380b01007387 */ /* 0x000fe40000100800 */
[----:B------:R3:W-:Y:S02]  /*6c930*/  STL [R1+0x2234], R9 ;  /* 0x0022340901007387 */ /* 0x0007e40000100800 */
[----:B------:R-:W-:Y:S02]  /*6c940*/  IMAD.MOV.U32 R233, RZ, RZ, R119 ;  /* 0x000000ffffe97224 */ /* 0x000fe400078e0077 */
[----:B-1----:R-:W-:Y:S02]  /*6c950*/  IMAD.MOV.U32 R4, RZ, RZ, R15 ;  /* 0x000000ffff047224 */ /* 0x002fe400078e000f */
[----:B------:R-:W-:Y:S02]  /*6c960*/  IMAD.MOV.U32 R5, RZ, RZ, R16 ;  /* 0x000000ffff057224 */ /* 0x000fe400078e0010 */
[----:B------:R-:W-:-:S02]  /*6c970*/  IMAD.MOV.U32 R232, RZ, RZ, R120 ;  /* 0x000000ffffe87224 */ /* 0x000fc400078e0078 */
[----:B------:R-:W-:Y:S02]  /*6c980*/  IMAD.MOV.U32 R67, RZ, RZ, R121 ;  /* 0x000000ffff437224 */ /* 0x000fe400078e0079 */
[----:B------:R-:W-:Y:S02]  /*6c990*/  IMAD.MOV.U32 R66, RZ, RZ, R122 ;  /* 0x000000ffff427224 */ /* 0x000fe400078e007a */
[----:B------:R-:W-:Y:S01]  /*6c9a0*/  IMAD.MOV.U32 R65, RZ, RZ, R123 ;  /* 0x000000ffff417224 */ /* 0x000fe200078e007b */
[----:B------:R1:W-:Y:S01]  /*6c9b0*/  LDGSTS.E [R3+0xe400], [R4.64], P1 ;  /* 0x0e40000004037fae */ /* 0x0003e20008921844 */
[----:B------:R-:W-:Y:S02]  /*6c9c0*/  IMAD.MOV.U32 R64, RZ, RZ, R124 ;  /* 0x000000ffff407224 */ /* 0x000fe400078e007c */
[----:B------:R-:W-:Y:S01]  /*6c9d0*/  IMAD.MOV.U32 R63, RZ, RZ, R125 ;  /* 0x000000ffff3f7224 */ /* 0x000fe200078e007d */
[----:B------:R-:W-:Y:S01]  /*6c9e0*/  MOV R62, R126 ;  /* 0x0000007e003e7202 */ /* 0x000fe20000000f00 */
[----:B------:R-:W-:-:S02]  /*6c9f0*/  IMAD.MOV.U32 R61, RZ, RZ, R127 ;  /* 0x000000ffff3d7224 */ /* 0x000fc400078e007f */
[----:B------:R-:W-:Y:S02]  /*6ca00*/  IMAD.MOV.U32 R60, RZ, RZ, R128 ;  /* 0x000000ffff3c7224 */ /* 0x000fe400078e0080 */
[----:B-1----:R-:W-:Y:S02]  /*6ca10*/  IMAD.MOV.U32 R4, RZ, RZ, R13 ;  /* 0x000000ffff047224 */ /* 0x002fe400078e000d */
[----:B------:R-:W-:Y:S02]  /*6ca20*/  IMAD.MOV.U32 R5, RZ, RZ, R14 ;  /* 0x000000ffff057224 */ /* 0x000fe400078e000e */
[----:B------:R-:W-:Y:S02]  /*6ca30*/  IMAD.MOV.U32 R59, RZ, RZ, R129 ;  /* 0x000000ffff3b7224 */ /* 0x000fe400078e0081 */
[----:B------:R-:W-:Y:S01]  /*6ca40*/  IMAD.MOV.U32 R58, RZ, RZ, R130 ;  /* 0x000000ffff3a7224 */ /* 0x000fe200078e0082 */
[----:B------:R1:W-:Y:S01]  /*6ca50*/  LDGSTS.E [R3+0xec00], [R4.64], P1 ;  /* 0x0ec0000004037fae */ /* 0x0003e20008921844 */
[----:B------:R-:W-:-:S02]  /*6ca60*/  IMAD.MOV.U32 R57, RZ, RZ, R131 ;  /* 0x000000ffff397224 */ /* 0x000fc400078e0083 */
[----:B------:R-:W-:Y:S02]  /*6ca70*/  IMAD.MOV.U32 R56, RZ, RZ, R132 ;  /* 0x000000ffff387224 */ /* 0x000fe400078e0084 */
[----:B-1----:R-:W-:Y:S02]  /*6ca80*/  IMAD.MOV.U32 R4, RZ, RZ, R10 ;  /* 0x000000ffff047224 */ /* 0x002fe400078e000a */
[----:B------:R-:W-:-:S05]  /*6ca90*/  IMAD.MOV.U32 R5, RZ, RZ, R11 ;  /* 0x000000ffff057224 */ /* 0x000fca00078e000b */
[----:B------:R1:W-:Y:S01]  /*6caa0*/  LDGSTS.E [R3+0xf400], [R4.64], P1 ;  /* 0x0f40000004037fae */ /* 0x0003e20008921844 */
[----:B------:R-:W-:Y:S02]  /*6cab0*/  IMAD.MOV.U32 R53, RZ, RZ, R135 ;  /* 0x000000ffff357224 */ /* 0x000fe400078e0087 */
[----:B------:R-:W-:Y:S02]  /*6cac0*/  IMAD.MOV.U32 R52, RZ, RZ, R136 ;  /* 0x000000ffff347224 */ /* 0x000fe400078e0088 */
[----:B------:R-:W-:Y:S02]  /*6cad0*/  IMAD.MOV.U32 R15, RZ, RZ, R137 ;  /* 0x000000ffff0f7224 */ /* 0x000fe400078e0089 */
[----:B---3--:R-:W-:Y:S01]  /*6cae0*/  IMAD.MOV.U32 R14, RZ, RZ, R138 ;  /* 0x000000ffff0e7224 */ /* 0x008fe200078e008a */
[----:B-1----:R-:W-:Y:S01]  /*6caf0*/  MOV R5, R9 ;  /* 0x0000000900057202 */ /* 0x002fe20000000f00 */
        /* <DEDUP_REMOVED lines=10> */
[----:B------:R-:W-:Y:S01]  /*6cba0*/  IMAD.MOV.U32 R44, RZ, RZ, R146 ;  /* 0x000000ffff2c7224 */ /* 0x000fe200078e0092 */
[----:B------:R-:W1:Y:S01]  /*6cbb0*/  S2R R13, SR_TID.X ;  /* 0x00000000000d7919 */ /* 0x000e620000002100 */
        /* <DEDUP_REMOVED lines=18> */
[----:B------:R3:W-:Y:S01]  /*6cce0*/  LDGSTS.E [R3+0xfc00], [R4.64], P1 ;  /* 0x0fc0000004037fae */ /* 0x0007e20008921844 */
[----:B------:R-:W-:Y:S02]  /*6ccf0*/  IMAD.MOV.U32 R31, RZ, RZ, R165 ;  /* 0x000000ffff1f7224 */ /* 0x000fe400078e00a5 */
[----:B------:R-:W-:Y:S02]  /*6cd00*/  IMAD.MOV.U32 R30, RZ, RZ, R166 ;  /* 0x000000ffff1e7224 */ /* 0x000fe400078e00a6 */
[----:B------:R-:W-:Y:S01]  /*6cd10*/  IMAD.MOV.U32 R29, RZ, RZ, R167 ;  /* 0x000000ffff1d7224 */ /* 0x000fe200078e00a7 */
[----:B------:R-:W-:Y:S02]  /*6cd20*/  MOV R28, R168 ;  /* 0x000000a8001c7202 */ /* 0x000fe40000000f00 */
[----:B-1----:R-:W-:Y:S01]  /*6cd30*/  SHF.R.S32.HI R54, RZ, 0x6, R13 ;  /* 0x00000006ff367819 */ /* 0x002fe2000001140d */
[----:B------:R-:W-:-:S02]  /*6cd40*/  LOP3.LUT R13, R13, 0x3f, RZ, 0xc0, !PT ;  /* 0x0000003f0d0d7812 */ /* 0x000fc400078ec0ff */
[----:B------:R-:W-:Y:S02]  /*6cd50*/  IMAD.MOV.U32 R27, RZ, RZ, R169 ;  /* 0x000000ffff1b7224 */ /* 0x000fe400078e00a9 */
[----:B------:R-:W-:Y:S01]  /*6cd60*/  IMAD.MOV.U32 R26, RZ, RZ, R170 ;  /* 0x000000ffff1a7224 */ /* 0x000fe200078e00aa */
[----:B------:R-:W-:Y:S01]  /*6cd70*/  SGXT R54, R54, 0x1 ;  /* 0x000000013636781a */ /* 0x000fe20000000200 */
[----:B------:R1:W-:Y:S01]  /*6cd80*/  LDGSTS.E [R3+0x10400], [R176.64], P1 ;  /* 0x10400000b0037fae */ /* 0x0003e20008921844 */
[----:B------:R-:W-:Y:S02]  /*6cd90*/  IMAD.MOV.U32 R25, RZ, RZ, R171 ;  /* 0x000000ffff197224 */ /* 0x000fe400078e00ab */
[----:B---3--:R-:W-:Y:S02]  /*6cda0*/  IMAD.SHL.U32 R4, R13, 0x4, RZ ;  /* 0x000000040d047824 */ /* 0x008fe400078e00ff */
[----:B------:R3:W-:Y:S02]  /*6cdb0*/  LDGSTS.E [R3+0x10c00], [R238.64], P1 ;  /* 0x10c00000ee037fae */ /* 0x0007e40008921844 */
[----:B------:R-:W-:Y:S01]  /*6cdc0*/  IMAD.MOV.U32 R24, RZ, RZ, R172 ;  /* 0x000000ffff187224 */ /* 0x000fe200078e00ac */
[----:B------:R3:W-:Y:S01]  /*6cdd0*/  LDGSTS.E [R3+0x11400], [R236.64], P1 ;  /* 0x11400000ec037fae */ /* 0x0007e20008921844 */
[----:B------:R3:W-:Y:S01]  /*6cde0*/  LDGSTS.E [R3+0x11c00], [R234.64], P1 ;  /* 0x11c00000ea037fae */ /* 0x0007e20008921844 */
[----:B------:R-:W-:Y:S01]  /*6cdf0*/  LOP3.LUT R4, R4, 0x110, R54, 0x78, !PT ;  /* 0x0000011004047812 */ /* 0x000fe200078e7836 */
[----:B------:R-:W-:Y:S01]  /*6ce00*/  IMAD.MOV.U32 R23, RZ, RZ, R173 ;  /* 0x000000ffff177224 */ /* 0x000fe200078e00ad */
[----:B------:R3:W-:Y:S01]  /*6ce10*/  LDGSTS.E [R3+0x12400], [R232.64], P1 ;  /* 0x12400000e8037fae */ /* 0x0007e20008921844 */
[----:B------:R-:W-:Y:S01]  /*6ce20*/  IMAD.MOV.U32 R22, RZ, RZ, R174 ;  /* 0x000000ffff167224 */ /* 0x000fe200078e00ae */
[----:B------:R-:W-:Y:S01]  /*6ce30*/  LOP3.LUT R4, R4, 0x60, RZ, 0x3c, !PT ;  /* 0x0000006004047812 */ /* 0x000fe200078e3cff */
[----:B------:R3:W-:Y:S01]  /*6ce40*/  LDGSTS.E [R3+0x12c00], [R66.64], P1 ;  /* 0x12c0000042037fae */ /* 0x0007e20008921844 */
[----:B------:R3:W-:Y:S01]  /*6ce50*/  LDGSTS.E [R3+0x13400], [R64.64], P1 ;  /* 0x1340000040037fae */ /* 0x0007e20008921844 */
[----:B------:R3:W-:Y:S02]  /*6ce60*/  LDGSTS.E [R3+0x13c00], [R62.64], P1 ;  /* 0x13c000003e037fae */ /* 0x0007e40008921844 */
[----:B------:R3:W-:Y:S01]  /*6ce70*/  LDGSTS.E [R3+0x14400], [R60.64], P1 ;  /* 0x144000003c037fae */ /* 0x0007e20008921844 */
[----:B----4-:R-:W-:-:S02]  /*6ce80*/  IADD3 R6, P0, R6, R55, RZ ;  /* 0x0000003706067210 */ /* 0x010fc40007f1e0ff */
[----:B------:R-:W-:-:S03]  /*6ce90*/  IADD3 R12, P2, R12, R55, RZ ;  /* 0x000000370c0c7210 */ /* 0x000fc60007f5e0ff */
[----:B------:R-:W-:Y:S01]  /*6cea0*/  STL [R1+0x2230], R6 ;  /* 0x0022300601007387 */ /* 0x000fe20000100800 */
[----:B------:R4:W5:Y:S02]  /*6ceb0*/  LDL.LU R113, [R1+0x2780] ;  /* 0x0027800001717983 */ /* 0x0009640000300800 */
[----:B------:R4:W5:Y:S02]  /*6cec0*/  LDL.LU R114, [R1+0x277c] ;  /* 0x00277c0001727983 */ /* 0x0009640000300800 */
[----:B------:R-:W-:Y:S01]  /*6ced0*/  IMAD R4, R175, 0x20000, R4 ;  /* 0x00020000af047824 */ /* 0x000fe200078e0204 */
[----:B------:R-:W-:Y:S04]  /*6cee0*/  STL [R1+0x222c], R12 ;  /* 0x00222c0c01007387 */ /* 0x000fe80000100800 */
        /* <DEDUP_REMOVED lines=14> */
[----:B--2---:R-:W-:Y:S01]  /*6cfd0*/  IMAD.X R7, R7, 0x1, R2, P0 ;  /* 0x0000000107077824 */ /* 0x004fe200000e0602 */
[----:B------:R3:W-:Y:S04]  /*6cfe0*/  LDGSTS.E [R3+0x1bc00], [R36.64], P1 ;  /* 0x1bc0000024037fae */ /* 0x0007e80008921844 */
[----:B------:R3:W-:Y:S04]  /*6cff0*/  LDGSTS.E [R3+0x1c400], [R34.64], P1 ;  /* 0x1c40000022037fae */ /* 0x0007e80008921844 */
[----:B------:R-:W-:Y:S01]  /*6d000*/  STL [R1+0x2228], R7 ;  /* 0x0022280701007387 */ /* 0x000fe20000100800 */
[----:B------:R1:W-:Y:S02]  /*6d010*/  STL.64 [R1+0x19a0], R176 ;  /* 0x0019a0b001007387 */ /* 0x0003e40000100a00 */
[----:B------:R4:W5:Y:S02]  /*6d020*/  LDL.LU R115, [R1+0x2778] ;  /* 0x0027780001737983 */ /* 0x0009640000300800 */
[----:B------:R4:W5:Y:S01]  /*6d030*/  LDL.LU R116, [R1+0x2774] ;  /* 0x0027740001747983 */ /* 0x0009620000300800 */
[----:B------:R-:W-:Y:S01]  /*6d040*/  STL.64 [R1+0x19a8], R238 ;  /* 0x0019a8ee01007387 */ /* 0x000fe20000100a00 */
[----:B------:R4:W5:Y:S02]  /*6d050*/  LDL.LU R117, [R1+0x2770] ;  /* 0x0027700001757983 */ /* 0x0009640000300800 */
[----:B------:R4:W5:Y:S02]  /*6d060*/  LDL.LU R118, [R1+0x276c] ;  /* 0x00276c0001767983 */ /* 0x0009640000300800 */
[----:B------:R4:W5:Y:S01]  /*6d070*/  LDL.LU R119, [R1+0x2768] ;  /* 0x0027680001777983 */ /* 0x0009620000300800 */
[----:B------:R4:W5:Y:S01]  /*6d080*/  LDL.LU R120, [R1+0x2764] ;  /* 0x0027640001787983 */ /* 0x0009620000300800 */
        /* <DEDUP_REMOVED lines=29> */
[----:B------:R2:W-:Y:S02]  /*6d260*/  STL.64 [R1+0x1b40], R8 ;  /* 0x001b400801007387 */ /* 0x0005e40000100a00 */
        /* <DEDUP_REMOVED lines=52> */
[----:B------:R-:W-:Y:S01]  /*6d5b0*/  STL.64 [R1+0x1ab0], R26 ;  /* 0x001ab01a01007387 */ /* 0x000fe20000100a00 */
[----:B-1----:R4:W5:Y:S01]  /*6d5c0*/  LDL.LU.64 R176, [R1+0x2680] ;  /* 0x0026800001b07983 */ /* 0x0029620000300a00 */
[----:B------:R-:W-:Y:S02]  /*6d5d0*/  STL.64 [R1+0x1aa8], R24 ;  /* 0x001aa81801007387 */ /* 0x000fe40000100a00 */
[----:B------:R-:W-:Y:S02]  /*6d5e0*/  STL.64 [R1+0x1aa0], R22 ;  /* 0x001aa01601007387 */ /* 0x000fe40000100a00 */
[----:B--2---:R-:W2:Y:S01]  /*6d5f0*/  LDL.LU R8, [R1+0x2224] ;  /* 0x0022240001087983 */ /* 0x004ea20000300800 */
[----:B------:R-:W3:Y:S01]  /*6d600*/  LDL.LU R14, [R1+0x2220] ;  /* 0x00222000010e7983 */ /* 0x000ee20000300800 */
[----:B------:R-:W4:Y:S02]  /*6d610*/  LDL.LU R20, [R1+0x221c] ;  /* 0x00221c0001147983 */ /* 0x000f240000300800 */
[----:B------:R-:W4:Y:S02]  /*6d620*/  LDL.LU R16, [R1+0x2218] ;  /* 0x0022180001107983 */ /* 0x000f240000300800 */
[----:B------:R-:W4:Y:S01]  /*6d630*/  LDL.LU R10, [R1+0x2214] ;  /* 0x00221400010a7983 */ /* 0x000f220000300800 */
[----:B------:R-:W4:Y:S01]  /*6d640*/  LDL.LU R21, [R1+0x2210] ;  /* 0x0022100001157983 */ /* 0x000f220000300800 */
[----:B------:R-:W4:Y:S02]  /*6d650*/  LDL.LU R5, [R1+0x220c] ;  /* 0x00220c0001057983 */ /* 0x000f240000300800 */
[----:B------:R-:W4:Y:S01]  /*6d660*/  LDL.LU R15, [R1+0x2208] ;  /* 0x00220800010f7983 */ /* 0x000f220000300800 */
[----:B------:R1:W-:Y:S01]  /*6d670*/  LDGSTS.E [R3+0x1cc00], [R32.64], P1 ;  /* 0x1cc0000020037fae */ /* 0x0003e20008921844 */
[----:B------:R1:W-:Y:S02]  /*6d680*/  LDGSTS.E [R3+0x1d400], [R18.64], P1 ;  /* 0x1d40000012037fae */ /* 0x0003e40008921844 */
[----:B------:R2:W-:Y:S02]  /*6d690*/  LDGSTS.E [R3+0x1dc00], [R30.64], P1 ;  /* 0x1dc000001e037fae */ /* 0x0005e40008921844 */
[----:B------:R2:W-:Y:S01]  /*6d6a0*/  LDGSTS.E [R3+0x1e400], [R28.64], P1 ;  /* 0x1e4000001c037fae */ /* 0x0005e20008921844 */
[----:B------:R2:W-:Y:S01]  /*6d6b0*/  LDGSTS.E [R3+0x1ec00], [R26.64], P1 ;  /* 0x1ec000001a037fae */ /* 0x0005e20008921844 */
[----:B------:R2:W-:Y:S02]  /*6d6c0*/  LDGSTS.E [R3+0x1f400], [R24.64], P1 ;  /* 0x1f40000018037fae */ /* 0x0005e40008921844 */
[----:B------:R2:W-:Y:S02]  /*6d6d0*/  LDGSTS.E [R3+0x1fc00], [R22.64], P1 ;  /* 0x1fc0000016037fae */ /* 0x0005e40008921844 */
[----:B------:R1:W-:Y:S02]  /*6d6e0*/  LDGSTS.E [R4+0x600], [R6.64], P1 ;  /* 0x0060000006047fae */ /* 0x0003e40008921844 */
[----:B-1----:R-:W4:Y:S01]  /*6d6f0*/  LDL.LU R18, [R1+0x2200] ;  /* 0x0022000001127983 */ /* 0x002f220000300800 */
[----:B------:R-:W4:Y:S02]  /*6d700*/  LDL.LU R13, [R1+0x2204] ;  /* 0x00220400010d7983 */ /* 0x000f240000300800 */
[----:B------:R-:W4:Y:S02]  /*6d710*/  LDL.LU R11, [R1+0x21fc] ;  /* 0x0021fc00010b7983 */ /* 0x000f240000300800 */
[----:B------:R-:W4:Y:S01]  /*6d720*/  LDL.LU R19, [R1+0x21f8] ;  /* 0x0021f80001137983 */ /* 0x000f220000300800 */
[----:B------:R-:W4:Y:S01]  /*6d730*/  LDL.LU R17, [R1+0x21f4] ;  /* 0x0021f40001117983 */ /* 0x000f220000300800 */
[----:B------:R-:W-:Y:S01]  /*6d740*/  IMAD.MOV.U32 R6, RZ, RZ, R12 ;  /* 0x000000ffff067224 */ /* 0x000fe200078e000c */
[-C--:B--2---:R-:W-:Y:S01]  /*6d750*/  IADD3 R8, P0, R8, R55.reuse, RZ ;  /* 0x0000003708087210 */ /* 0x084fe20007f1e0ff */
[----:B---3--:R-:W-:Y:S01]  /*6d760*/  IMAD.X R14, R14, 0x1, R2, P2 ;  /* 0x000000010e0e7824 */ /* 0x008fe200010e0602 */
[----:B----4-:R-:W-:-:S03]  /*6d770*/  IADD3 R20, P2, R20, R55, RZ ;  /* 0x0000003714147210 */ /* 0x010fc60007f5e0ff */
[----:B------:R-:W-:Y:S01]  /*6d780*/  STL [R1+0x2224], R8 ;  /* 0x0022240801007387 */ /* 0x000fe20000100800 */
[----:B------:R1:W-:Y:S02]  /*6d790*/  STL [R1+0x2220], R14 ;  /* 0x0022200e01007387 */ /* 0x0003e40000100800 */
[----:B------:R-:W2:Y:S02]  /*6d7a0*/  LDL.LU R9, [R1+0x21f0] ;  /* 0x0021f00001097983 */ /* 0x000ea40000300800 */
[----:B------:R-:W-:Y:S02]  /*6d7b0*/  IMAD.X R16, R16, 0x1, R2, P0 ;  /* 0x0000000110107824 */ /* 0x000fe400000e0602 */
[----:B------:R-:W-:Y:S01]  /*6d7c0*/  IMAD.MOV.U32 R7, RZ, RZ, R14 ;  /* 0x000000ffff077224 */ /* 0x000fe200078e000e */
[----:B------:R-:W-:Y:S02]  /*6d7d0*/  IADD3 R10, P0, R10, R55, RZ ;  /* 0x000000370a0a7210 */ /* 0x000fe40007f1e0ff */
[----:B------:R-:W-:-:S02]  /*6d7e0*/  IADD3.X R21, R21, R2, RZ, P2, !PT ;  /* 0x0000000215157210 */ /* 0x000fc400017fe4ff */
[----:B------:R3:W-:Y:S04]  /*6d7f0*/  LDGSTS.E [R4+0xe00], [R6.64], P1 ;  /* 0x00e0000006047fae */ /* 0x0007e80008921844 */
[----:B-1----:R-:W4:Y:S01]  /*6d800*/  LDL.LU R14, [R1+0x21e8] ;  /* 0x0021e800010e7983 */ /* 0x002f220000300800 */
[----:B------:R-:W-:Y:S02]  /*6d810*/  STL [R1+0x221c], R20 ;  /* 0x00221c1401007387 */ /* 0x000fe40000100800 */
[----:B------:R1:W-:Y:S02]  /*6d820*/  STL [R1+0x2218], R16 ;  /* 0x0022181001007387 */ /* 0x0003e40000100800 */
[----:B------:R-:W4:Y:S01]  /*6d830*/  LDL.LU R12, [R1+0x21ec] ;  /* 0x0021ec00010c7983 */ /* 0x000f220000300800 */
[----:B------:R-:W-:Y:S01]  /*6d840*/  IADD3 R5, P2, R5, R55, RZ ;  /* 0x0000003705057210 */ /* 0x000fe20007f5e0ff */
[----:B---3--:R-:W-:-:S02]  /*6d850*/  IMAD.MOV.U32 R6, RZ, RZ, R8 ;  /* 0x000000ffff067224 */ /* 0x008fc400078e0008 */
[----:B------:R-:W-:Y:S02]  /*6d860*/  IMAD.MOV.U32 R7, RZ, RZ, R16 ;  /* 0x000000ffff077224 */ /* 0x000fe400078e0010 */
[----:B-1----:R-:W2:Y:S01]  /*6d870*/  LDL.LU R16, [R1+0x21e4] ;  /* 0x0021e40001107983 */ /* 0x002ea20000300800 */
[----:B------:R-:W-:Y:S02]  /*6d880*/  STL [R1+0x2214], R10 ;  /* 0x0022140a01007387 */ /* 0x000fe40000100800 */
[----:B------:R-:W-:Y:S02]  /*6d890*/  STL [R1+0x2210], R21 ;  /* 0x0022101501007387 */ /* 0x000fe40000100800 */
[----:B------:R-:W2:Y:S01]  /*6d8a0*/  LDL.LU R8, [R1+0x21e0] ;  /* 0x0021e00001087983 */ /* 0x000ea20000300800 */
[----:B------:R1:W-:Y:S01]  /*6d8b0*/  LDGSTS.E [R4+0x1600], [R6.64], P1 ;  /* 0x0160000006047fae */ /* 0x0003e20008921844 */
[----:B------:R-:W-:-:S03]  /*6d8c0*/  IMAD.X R15, R15, 0x1, R2, P0 ;  /* 0x000000010f0f7824 */ /* 0x000fc600000e0602 */
[----:B------:R-:W2:Y:S01]  /*6d8d0*/  LDL.LU R3, [R1+0x21dc] ;  /* 0x0021dc0001037983 */ /* 0x000ea20000300800 */
[----:B------:R-:W-:Y:S03]  /*6d8e0*/  STL [R1+0x220c], R5 ;  /* 0x00220c0501007387 */ /* 0x000fe60000100800 */
[----:B------:R1:W-:Y:S02]  /*6d8f0*/  STL [R1+0x2208], R15 ;  /* 0x0022080f01007387 */ /* 0x0003e40000100800 */
[----:B-1----:R-:W-:Y:S02]  /*6d900*/  IMAD.MOV.U32 R6, RZ, RZ, R20 ;  /* 0x000000ffff067224 */ /* 0x002fe400078e0014 */
[----:B------:R-:W-:-:S05]  /*6d910*/  IMAD.MOV.U32 R7, RZ, RZ, R21 ;  /* 0x000000ffff077224 */ /* 0x000fca00078e0015 */
[----:B------:R1:W-:Y:S02]  /*6d920*/  LDGSTS.E [R4+0x1e00], [R6.64], P1 ;  /* 0x01e0000006047fae */ /* 0x0003e40008921844 */
[----:B-1----:R-:W-:Y:S02]  /*6d930*/  IMAD.MOV.U32 R7, RZ, RZ, R15 ;  /* 0x000000ffff077224 */ /* 0x002fe400078e000f */
[----:B------:R-:W2:Y:S01]  /*6d940*/  LDL.LU R15, [R1+0x21d8] ;  /* 0x0021d800010f7983 */ /* 0x000ea20000300800 */
[-C--:B------:R-:W-:Y:S01]  /*6d950*/  IADD3 R18, P0, R18, R55.reuse, RZ ;  /* 0x0000003712127210 */ /* 0x080fe20007f1e0ff */
[----:B------:R-:W-:Y:S02]  /*6d960*/  IMAD.X R13, R13, 0x1, R2, P2 ;  /* 0x000000010d0d7824 */ /* 0x000fe400010e0602 */
[----:B------:R-:W-:Y:S01]  /*6d970*/  IMAD.MOV.U32 R6, RZ, RZ, R10 ;  /* 0x000000ffff067224 */ /* 0x000fe200078e000a */
[----:B------:R-:W-:Y:S01]  /*6d980*/  IADD3 R11, P2, R11, R55, RZ ;  /* 0x000000370b0b7210 */ /* 0x000fe20007f5e0ff */
[----:B------:R-:W-:Y:S01]  /*6d990*/  STL [R1+0x2200], R18 ;  /* 0x0022001201007387 */ /* 0x000fe20000100800 */
[----:B------:R1:W-:Y:S03]  /*6d9a0*/  STL [R1+0x2204], R13 ;  /* 0x0022040d01007387 */ /* 0x0003e60000100800 */
[----:B------:R1:W-:Y:S01]  /*6d9b0*/  LDGSTS.E [R4+0x2600], [R6.64], P1 ;  /* 0x0260000006047fae */ /* 0x0003e20008921844 */
[----:B------:R-:W2:Y:S02]  /*6d9c0*/  LDL.LU R10, [R1+0x21d0] ;  /* 0x0021d000010a7983 */ /* 0x000ea40000300800 */
[----:B------:R-:W-:-:S02]  /*6d9d0*/  IMAD.X R19, R19, 0x1, R2, P0 ;  /* 0x0000000113137824 */ /* 0x000fc400000e0602 */
[----:B------:R-:W-:Y:S02]  /*6d9e0*/  IMAD.X R17, R17, 0x1, R2, P2 ;  /* 0x0000000111117824 */ /* 0x000fe400010e0602 */
[----:B-1----:R-:W-:Y:S02]  /*6d9f0*/  IMAD.MOV.U32 R6, RZ, RZ, R5 ;  /* 0x000000ffff067224 */ /* 0x002fe400078e0005 */
[----:B------:R-:W-:Y:S02]  /*6da00*/  IMAD.MOV.U32 R7, RZ, RZ, R13 ;  /* 0x000000ffff077224 */ /* 0x000fe400078e000d */
[----:B------:R-:W2:Y:S01]  /*6da10*/  LDL.LU R13, [R1+0x21d4] ;  /* 0x0021d400010d7983 */ /* 0x000ea20000300800 */
[----:B------:R-:W-:Y:S02]  /*6da20*/  STL [R1+0x21fc], R11 ;  /* 0x0021fc0b01007387 */ /* 0x000fe40000100800 */
[----:B------:R1:W-:Y:S01]  /*6da30*/  STL [R1+0x21f8], R19 ;  /* 0x0021f81301007387 */ /* 0x0003e20000100800 */
[----:B------:R1:W-:Y:S01]  /*6da40*/  LDGSTS.E [R4+0x2e00], [R6.64], P1 ;  /* 0x02e0000006047fae */ /* 0x0003e20008921844 */
[----:B------:R-:W2:Y:S02]  /*6da50*/  LDL.LU R5, [R1+0x21cc] ;  /* 0x0021cc0001057983 */ /* 0x000ea40000300800 */
[----:B------:R-:W2:Y:S02]  /*6da60*/  LDL.LU R21, [R1+0x21c8] ;  /* 0x0021c80001157983 */ /* 0x000ea40000300800 */
[----:B-1----:R-:W-:Y:S01]  /*6da70*/  IMAD.MOV.U32 R6, RZ, RZ, R18 ;  /* 0x000000ffff067224 */ /* 0x002fe200078e0012 */
[----:B------:R-:W-:-:S05]  /*6da80*/  MOV R7, R19 ;  /* 0x0000001300077202 */ /* 0x000fca0000000f00 */
[----:B------:R1:W-:Y:S02]  /*6da90*/  LDGSTS.E [R4+0x3600], [R6.64], P1 ;  /* 0x0360000006047fae */ /* 0x0003e40008921844 */
[----:B-1----:R-:W-:Y:S02]  /*6daa0*/  IMAD.MOV.U32 R6, RZ, RZ, R11 ;  /* 0x000000ffff067224 */ /* 0x002fe400078e000b */
[----:B------:R-:W-:-:S05]  /*6dab0*/  IMAD.MOV.U32 R7, RZ, RZ, R17 ;  /* 0x000000ffff077224 */ /* 0x000fca00078e0011 */
[----:B------:R1:W-:Y:S01]  /*6dac0*/  LDGSTS.E [R4+0x3e00], [R6.64], P1 ;  /* 0x03e0000006047fae */ /* 0x0003e20008921844 */
[----:B--2---:R-:W-:-:S05]  /*6dad0*/  IADD3 R9, P0, R9, R55, RZ ;  /* 0x0000003709097210 */ /* 0x004fca0007f1e0ff */
[----:B------:R-:W-:Y:S01]  /*6dae0*/  STL [R1+0x21f0], R9 ;  /* 0x0021f00901007387 */ /* 0x000fe20000100800 */
[----:B------:R2:W-:Y:S02]  /*6daf0*/  STL [R1+0x21f4], R17 ;  /* 0x0021f41101007387 */ /* 0x0005e40000100800 */
[----:B------:R-:W3:Y:S02]  /*6db00*/  LDL.LU R19, [R1+0x21c0] ;  /* 0x0021c00001137983 */ /* 0x000ee40000300800 */
[----:B----4-:R-:W-:Y:S01]  /*6db10*/  IMAD.X R14, R14, 0x1, R2, P0 ;  /* 0x000000010e0e7824 */ /* 0x010fe200000e0602 */
[----:B------:R-:W4:Y:S01]  /*6db20*/  LDL.LU R11, [R1+0x21c4] ;  /* 0x0021c400010b7983 */ /* 0x000f220000300800 */
[----:B------:R-:W-:Y:S01]  /*6db30*/  IADD3 R12, P2, R12, R55, RZ ;  /* 0x000000370c0c7210 */ /* 0x000fe20007f5e0ff */
[----:B-1----:R-:W-:-:S04]  /*6db40*/  IMAD.MOV.U32 R6, RZ, RZ, R9 ;  /* 0x000000ffff067224 */ /* 0x002fc800078e0009 */
[----:B------:R-:W-:Y:S01]  /*6db50*/  STL [R1+0x21ec], R12 ;  /* 0x0021ec0c01007387 */ /* 0x000fe20000100800 */
[----:B------:R1:W-:Y:S02]  /*6db60*/  STL [R1+0x21e8], R14 ;  /* 0x0021e80e01007387 */ /* 0x0003e40000100800 */
[----:B--2---:R-:W2:Y:S02]  /*6db70*/  LDL.LU R17, [R1+0x21bc] ;  /* 0x0021bc0001117983 */ /* 0x004ea40000300800 */
[----:B------:R-:W2:Y:S02]  /*6db80*/  LDL.LU R20, [R1+0x21b8] ;  /* 0x0021b80001147983 */ /* 0x000ea40000300800 */
[----:B------:R-:W-:Y:S02]  /*6db90*/  IMAD.MOV.U32 R7, RZ, RZ, R14 ;  /* 0x000000ffff077224 */ /* 0x000fe400078e000e */
[----:B------:R-:W-:Y:S01]  /*6dba0*/  IMAD.X R16, R16, 0x1, R2, P2 ;  /* 0x0000000110107824 */ /* 0x000fe200010e0602 */
[----:B------:R-:W-:-:S02]  /*6dbb0*/  IADD3 R8, P0, R8, R55, RZ ;  /* 0x0000003708087210 */ /* 0x000fc40007f1e0ff */
[----:B------:R1:W-:Y:S04]  /*6dbc0*/  LDGSTS.E [R4+0x4600], [R6.64], P1 ;  /* 0x0460000006047fae */ /* 0x0003e80008921844 */
[----:B------:R-:W-:Y:S01]  /*6dbd0*/  STL [R1+0x21e0], R8 ;  /* 0x0021e00801007387 */ /* 0x000fe20000100800 */
[----:B------:R1:W-:Y:S02]  /*6dbe0*/  STL [R1+0x21e4], R16 ;  /* 0x0021e41001007387 */ /* 0x0003e40000100800 */
[----:B------:R-:W2:Y:S02]  /*6dbf0*/  LDL.LU R18, [R1+0x21b4] ;  /* 0x0021b40001127983 */ /* 0x000ea40000300800 */
[----:B------:R-:W2:Y:S01]  /*6dc00*/  LDL.LU R9, [R1+0x21b0] ;  /* 0x0021b00001097983 */ /* 0x000ea20000300800 */
[----:B------:R-:W-:Y:S01]  /*6dc10*/  IADD3 R3, P2, R3, R55, RZ ;  /* 0x0000003703037210 */ /* 0x000fe20007f5e0ff */
[----:B-1----:R-:W2:Y:S01]  /*6dc20*/  LDL.LU R14, [R1+0x21ac] ;  /* 0x0021ac00010e7983 */ /* 0x002ea20000300800 */
[----:B------:R-:W-:-:S02]  /*6dc30*/  IMAD.MOV.U32 R6, RZ, RZ, R12 ;  /* 0x000000ffff067224 */ /* 0x000fc400078e000c */
[----:B------:R-:W-:Y:S02]  /*6dc40*/  IMAD.MOV.U32 R7, RZ, RZ, R16 ;  /* 0x000000ffff077224 */ /* 0x000fe400078e0010 */
[----:B------:R-:W2:Y:S01]  /*6dc50*/  LDL.LU R16, [R1+0x21a8] ;  /* 0x0021a80001107983 */ /* 0x000ea20000300800 */
[----:B------:R-:W-:Y:S03]  /*6dc60*/  STL [R1+0x21dc], R3 ;  /* 0x0021dc0301007387 */ /* 0x000fe60000100800 */
[----:B------:R1:W-:Y:S01]  /*6dc70*/  LDGSTS.E [R4+0x4e00], [R6.64], P1 ;  /* 0x04e0000006047fae */ /* 0x0003e20008921844 */
[----:B------:R-:W-:-:S04]  /*6dc80*/  IMAD.X R15, R15, 0x1, R2, P0 ;  /* 0x000000010f0f7824 */ /* 0x000fc800000e0602 */
[----:B-1----:R-:W-:Y:S01]  /*6dc90*/  IMAD.MOV.U32 R7, RZ, RZ, R15 ;  /* 0x000000ffff077224 */ /* 0x002fe200078e000f */
[----:B------:R1:W-:Y:S01]  /*6dca0*/  STL [R1+0x21d8], R15 ;  /* 0x0021d80f01007387 */ /* 0x0003e20000100800 */
[----:B------:R-:W2:Y:S03]  /*6dcb0*/  LDL.LU R12, [R1+0x21a0] ;  /* 0x0021a000010c7983 */ /* 0x000ea60000300800 */
[----:B-1----:R-:W2:Y:S01]  /*6dcc0*/  LDL.LU R15, [R1+0x21a4] ;  /* 0x0021a400010f7983 */ /* 0x002ea20000300800 */
[----:B------:R-:W-:Y:S01]  /*6dcd0*/  IMAD.MOV.U32 R6, RZ, RZ, R8 ;  /* 0x000000ffff067224 */ /* 0x000fe200078e0008 */
[----:B------:R-:W-:-:S04]  /*6dce0*/  IADD3 R10, P0, R10, R55, RZ ;  /* 0x000000370a0a7210 */ /* 0x000fc80007f1e0ff */
[----:B------:R1:W-:Y:S01]  /*6dcf0*/  LDGSTS.E [R4+0x5600], [R6.64], P1 ;  /* 0x0560000006047fae */ /* 0x0003e20008921844 */
[--C-:B------:R-:W-:Y:S01]  /*6dd00*/  IMAD.X R13, R13, 0x1, R2.reuse, P2 ;  /* 0x000000010d0d7824 */ /* 0x100fe200010e0602 */
[----:B------:R-:W-:Y:S01]  /*6dd10*/  IADD3 R5, P2, R5, R55, RZ ;  /* 0x0000003705057210 */ /* 0x000fe20007f5e0ff */
[----:B------:R-:W-:Y:S01]  /*6dd20*/  IMAD.X R21, R21, 0x1, R2, P0 ;  /* 0x0000000115157824 */ /* 0x000fe200000e0602 */
[----:B-1----:R-:W-:Y:S01]  /*6dd30*/  MOV R6, R3 ;  /* 0x0000000300067202 */ /* 0x002fe20000000f00 */
[----:B------:R-:W-:Y:S01]  /*6dd40*/  IMAD.MOV.U32 R7, RZ, RZ, R13 ;  /* 0x000000ffff077224 */ /* 0x000fe200078e000d */
[----:B------:R-:W-:Y:S01]  /*6dd50*/  STL [R1+0x21d0], R10 ;  /* 0x0021d00a01007387 */ /* 0x000fe20000100800 */
[----:B------:R1:W-:Y:S02]  /*6dd60*/  STL [R1+0x21d4], R13 ;  /* 0x0021d40d01007387 */ /* 0x0003e40000100800 */
[----:B------:R-:W2:Y:S01]  /*6dd70*/  LDL.LU R8, [R1+0x219c] ;  /* 0x00219c0001087983 */ /* 0x000ea20000300800 */
[----:B------:R1:W-:Y:S04]  /*6dd80*/  LDGSTS.E [R4+0x5e00], [R6.64], P1 ;  /* 0x05e0000006047fae */ /* 0x0003e80008921844 */
[----:B-1----:R-:W2:Y:S01]  /*6dd90*/  LDL.LU R13, [R1+0x2198] ;  /* 0x00219800010d7983 */ /* 0x002ea20000300800 */
[----:B------:R-:W-:-:S02]  /*6dda0*/  IMAD.MOV.U32 R6, RZ, RZ, R10 ;  /* 0x000000ffff067224 */ /* 0x000fc400078e000a */
[----:B------:R-:W-:Y:S01]  /*6ddb0*/  IMAD.MOV.U32 R7, RZ, RZ, R21 ;  /* 0x000000ffff077224 */ /* 0x000fe200078e0015 */
[----:B------:R-:W-:Y:S01]  /*6ddc0*/  STL [R1+0x21cc], R5 ;  /* 0x0021cc0501007387 */ /* 0x000fe20000100800 */
[----:B------:R-:W-:Y:S02]  /*6ddd0*/  STL [R1+0x21c8], R21 ;  /* 0x0021c81501007387 */ /* 0x000fe40000100800 */
[----:B------:R-:W2:Y:S02]  /*6dde0*/  LDL.LU R3, [R1+0x2190] ;  /* 0x0021900001037983 */ /* 0x000ea40000300800 */
[----:B------:R-:W2:Y:S01]  /*6ddf0*/  LDL.LU R10, [R1+0x2194] ;  /* 0x00219400010a7983 */ /* 0x000ea20000300800 */
[----:B------:R1:W-:Y:S02]  /*6de00*/  LDGSTS.E [R4+0x6600], [R6.64], P1 ;  /* 0x0660000006047fae */ /* 0x0003e40008921844 */
[----:B-1----:R-:W-:Y:S01]  /*6de10*/  IMAD.MOV.U32 R6, RZ, RZ, R5 ;  /* 0x000000ffff067224 */ /* 0x002fe200078e0005 */
[----:B---3--:R-:W-:Y:S01]  /*6de20*/  IADD3 R19, P0, R19, R55, RZ ;  /* 0x0000003713137210 */ /* 0x008fe20007f1e0ff */
[----:B----4-:R-:W-:-:S04]  /*6de30*/  IMAD.X R11, R11, 0x1, R2, P2 ;  /* 0x000000010b0b7824 */ /* 0x010fc800010e0602 */
[----:B------:R-:W-:Y:S01]  /*6de40*/  IMAD.MOV.U32 R7, RZ, RZ, R11 ;  /* 0x000000ffff077224 */ /* 0x000fe200078e000b */
[----:B------:R-:W-:Y:S01]  /*6de50*/  STL [R1+0x21c0], R19 ;  /* 0x0021c01301007387 */ /* 0x000fe20000100800 */
[----:B------:R1:W-:Y:S01]  /*6de60*/  STL [R1+0x21c4], R11 ;  /* 0x0021c40b01007387 */ /* 0x0003e20000100800 */
[----:B--2---:R-:W-:Y:S01]  /*6de70*/  IADD3 R17, P2, R17, R55, RZ ;  /* 0x0000003711117210 */ /* 0x004fe20007f5e0ff */
[----:B------:R-:W-:Y:S01]  /*6de80*/  IMAD.X R20, R20, 0x1, R2, P0 ;  /* 0x0000000114147824 */ /* 0x000fe200000e0602 */
[----:B------:R2:W-:Y:S04]  /*6de90*/  LDGSTS.E [R4+0x6e00], [R6.64], P1 ;  /* 0x06e0000006047fae */ /* 0x0005e80008921844 */
[----:B-1----:R-:W3:Y:S01]  /*6dea0*/  LDL.LU R11, [R1+0x2188] ;  /* 0x00218800010b7983 */ /* 0x002ee20000300800 */
[----:B------:R-:W-:Y:S02]  /*6deb0*/  STL [R1+0x21bc], R17 ;  /* 0x0021bc1101007387 */ /* 0x000fe40000100800 */
[----:B------:R-:W-:Y:S02]  /*6dec0*/  STL [R1+0x21b8], R20 ;  /* 0x0021b81401007387 */ /* 0x000fe40000100800 */
[----:B------:R-:W4:Y:S02]  /*6ded0*/  LDL.LU R5, [R1+0x218c] ;  /* 0x00218c0001057983 */ /* 0x000f240000300800 */
[----:B--2---:R-:W-:-:S02]  /*6dee0*/  IMAD.MOV.U32 R6, RZ, RZ, R19 ;  /* 0x000000ffff067224 */ /* 0x004fc400078e0013 */
[----:B------:R-:W-:Y:S01]  /*6def0*/  IMAD.MOV.U32 R7, RZ, RZ, R20 ;  /* 0x000000ffff077224 */ /* 0x000fe200078e0014 */
[-C--:B------:R-:W-:Y:S01]  /*6df00*/  IADD3 R9, P0, R9, R55.reuse, RZ ;  /* 0x0000003709097210 */ /* 0x080fe20007f1e0ff */
[--C-:B------:R-:W-:Y:S01]  /*6df10*/  IMAD.X R18, R18, 0x1, R2.reuse, P2 ;  /* 0x0000000112127824 */ /* 0x100fe200010e0602 */
[----:B------:R-:W-:Y:S02]  /*6df20*/  IADD3 R14, P2, R14, R55, RZ ;  /* 0x000000370e0e7210 */ /* 0x000fe40007f5e0ff */
[----:B------:R1:W-:Y:S04]  /*6df30*/  LDGSTS.E [R4+0x7600], [R6.64], P1 ;  /* 0x0760000006047fae */ /* 0x0003e80008921844 */
[----:B------:R2:W-:Y:S01]  /*6df40*/  STL [R1+0x21b0], R9 ;  /* 0x0021b00901007387 */ /* 0x0005e20000100800 */
[----:B------:R-:W-:-:S02]  /*6df50*/  IMAD.X R16, R16, 0x1, R2, P0 ;  /* 0x0000000110107824 */ /* 0x000fc400000e0602 */
[----:B------:R2:W-:Y:S01]  /*6df60*/  STL [R1+0x21b4], R18 ;  /* 0x0021b41201007387 */ /* 0x0005e20000100800 */
[----:B------:R-:W4:Y:S01]  /*6df70*/  LDL.LU R24, [R1+0x2180] ;  /* 0x0021800001187983 */ /* 0x000f220000300800 */
[----:B------:R-:W-:Y:S02]  /*6df80*/  STL [R1+0x21ac], R14 ;  /* 0x0021ac0e01007387 */ /* 0x000fe40000100800 */
[----:B-1----:R-:W-:Y:S02]  /*6df90*/  IMAD.MOV.U32 R6, RZ, RZ, R17 ;  /* 0x000000ffff067224 */ /* 0x002fe400078e0011 */
[----:B------:R-:W-:Y:S01]  /*6dfa0*/  IMAD.MOV.U32 R7, RZ, RZ, R18 ;  /* 0x000000ffff077224 */ /* 0x000fe200078e0012 */
[----:B------:R1:W-:Y:S04]  /*6dfb0*/  STL [R1+0x21a8], R16 ;  /* 0x0021a81001007387 */ /* 0x0003e80000100800 */
[----:B------:R1:W-:Y:S01]  /*6dfc0*/  LDGSTS.E [R4+0x7e00], [R6.64], P1 ;  /* 0x07e0000006047fae */ /* 0x0003e20008921844 */
[----:B------:R-:W-:Y:S01]  /*6dfd0*/  IADD3 R12, P0, R12, R55, RZ ;  /* 0x000000370c0c7210 */ /* 0x000fe20007f1e0ff */
[----:B-1----:R-:W-:-:S02]  /*6dfe0*/  IMAD.MOV.U32 R6, RZ, RZ, R9 ;  /* 0x000000ffff067224 */ /* 0x002fc400078e0009 */
[----:B--2---:R-:W2:Y:S01]  /*6dff0*/  LDL.LU R9, [R1+0x2184] ;  /* 0x0021840001097983 */ /* 0x004ea20000300800 */
[----:B------:R-:W-:-:S03]  /*6e000*/  IADD3.X R15, R15, R2, RZ, P2, !PT ;  /* 0x000000020f0f7210 */ /* 0x000fc600017fe4ff */
[----:B------:R-:W-:Y:S04]  /*6e010*/  STL [R1+0x21a0], R12 ;  /* 0x0021a00c01007387 */ /* 0x000fe80000100800 */
[----:B------:R1:W-:Y:S01]  /*6e020*/  STL [R1+0x21a4], R15 ;  /* 0x0021a40f01007387 */ /* 0x0003e20000100800 */
[----:B------:R-:W2:Y:S02]  /*6e030*/  LDL.LU R22, [R1+0x217c] ;  /* 0x00217c0001167983 */ /* 0x000ea40000300800 */
[----:B------:R-:W2:Y:S02]  /*6e040*/  LDL.LU R25, [R1+0x2178] ;  /* 0x0021780001197983 */ /* 0x000ea40000300800 */
[----:B------:R-:W-:-:S05]  /*6e050*/  IMAD.MOV.U32 R7, RZ, RZ, R16 ;  /* 0x000000ffff077224 */ /* 0x000fca00078e0010 */
[----:B------:R1:W-:Y:S01]  /*6e060*/  LDGSTS.E [R4+0x8600], [R6.64], P1 ;  /* 0x0860000006047fae */ /* 0x0003e20008921844 */
[----:B------:R-:W-:Y:S01]  /*6e070*/  IADD3 R8, P2, R8, R55, RZ ;  /* 0x0000003708087210 */ /* 0x000fe20007f5e0ff */
[----:B-1----:R-:W-:Y:S02]  /*6e080*/  IMAD.MOV.U32 R6, RZ, RZ, R14 ;  /* 0x000000ffff067224 */ /* 0x002fe400078e000e */
[----:B------:R-:W-:Y:S02]  /*6e090*/  IMAD.MOV.U32 R7, RZ, RZ, R15 ;  /* 0x000000ffff077224 */ /* 0x000fe400078e000f */
[----:B------:R-:W-:Y:S01]  /*6e0a0*/  STL [R1+0x219c], R8 ;  /* 0x00219c0801007387 */ /* 0x000fe20000100800 */
[----:B------:R-:W-:-:S03]  /*6e0b0*/  IMAD.X R13, R13, 0x1, R2, P0 ;  /* 0x000000010d0d7824 */ /* 0x000fc600000e0602 */
[----:B------:R1:W-:Y:S04]  /*6e0c0*/  LDGSTS.E [R4+0x8e00], [R6.64], P1 ;  /* 0x08e0000006047fae */ /* 0x0003e80008921844 */
[----:B------:R-:W-:Y:S01]  /*6e0d0*/  STL [R1+0x2198], R13 ;  /* 0x0021980d01007387 */ /* 0x000fe20000100800 */
[----:B------:R-:W2:Y:S02]  /*6e0e0*/  LDL.LU R20, [R1+0x2170] ;  /* 0x0021700001147983 */ /* 0x000ea40000300800 */
[----:B------:R-:W2:Y:S01]  /*6e0f0*/  LDL.LU R23, [R1+0x2174] ;  /* 0x0021740001177983 */ /* 0x000ea20000300800 */
[----:B------:R-:W-:Y:S01]  /*6e100*/  IADD3 R3, P0, R3, R55, RZ ;  /* 0x0000003703037210 */ /* 0x000fe20007f1e0ff */
[----:B------:R-:W-:-:S04]  /*6e110*/  IMAD.X R10, R10, 0x1, R2, P2 ;  /* 0x000000010a0a7824 */ /* 0x000fc800010e0602 */
[----:B------:R-:W-:Y:S01]  /*6e120*/  STL [R1+0x2190], R3 ;  /* 0x0021900301007387 */ /* 0x000fe20000100800 */
[----:B------:R3:W-:Y:S02]  /*6e130*/  STL [R1+0x2194], R10 ;  /* 0x0021940a01007387 */ /* 0x0007e40000100800 */
[----:B------:R-:W2:Y:S02]  /*6e140*/  LDL.LU R21, [R1+0x2168] ;  /* 0x0021680001157983 */ /* 0x000ea40000300800 */
[----:B-1----:R-:W-:Y:S02]  /*6e150*/  IMAD.MOV.U32 R6, RZ, RZ, R12 ;  /* 0x000000ffff067224 */ /* 0x002fe400078e000c */
[----:B------:R-:W-:Y:S01]  /*6e160*/  IMAD.MOV.U32 R7, RZ, RZ, R13 ;  /* 0x000000ffff077224 */ /* 0x000fe200078e000d */
[----:B------:R-:W2:Y:S01]  /*6e170*/  LDL.LU R18, [R1+0x216c] ;  /* 0x00216c0001127983 */ /* 0x000ea20000300800 */
[----:B------:R-:W2:Y:S02]  /*6e180*/  LDL.LU R16, [R1+0x2160] ;  /* 0x0021600001107983 */ /* 0x000ea40000300800 */
[----:B------:R-:W2:Y:S01]  /*6e190*/  LDL.LU R19, [R1+0x2164] ;  /* 0x0021640001137983 */ /* 0x000ea20000300800 */
[----:B------:R1:W-:Y:S02]  /*6e1a0*/  LDGSTS.E [R4+0x9600], [R6.64], P1 ;  /* 0x0960000006047fae */ /* 0x0003e40008921844 */
[----:B-1----:R-:W-:-:S02]  /*6e1b0*/  IMAD.MOV.U32 R6, RZ, RZ, R8 ;  /* 0x000000ffff067224 */ /* 0x002fc400078e0008 */
[----:B------:R-:W-:-:S05]  /*6e1c0*/  IMAD.MOV.U32 R7, RZ, RZ, R10 ;  /* 0x000000ffff077224 */ /* 0x000fca00078e000a */
[----:B------:R1:W-:Y:S02]  /*6e1d0*/  LDGSTS.E [R4+0x9e00], [R6.64], P1 ;  /* 0x09e0000006047fae */ /* 0x0003e40008921844 */
[----:B-1----:R-:W-:Y:S02]  /*6e1e0*/  IMAD.MOV.U32 R6, RZ, RZ, R3 ;  /* 0x000000ffff067224 */ /* 0x002fe400078e0003 */
[----:B---3--:R-:W-:Y:S01]  /*6e1f0*/  IMAD.X R11, R11, 0x1, R2, P0 ;  /* 0x000000010b0b7824 */ /* 0x008fe200000e0602 */
[----:B----4-:R-:W-:-:S05]  /*6e200*/  IADD3 R5, P2, R5, R55, RZ ;  /* 0x0000003705057210 */ /* 0x010fca0007f5e0ff */
[----:B------:R-:W-:Y:S01]  /*6e210*/  STL [R1+0x218c], R5 ;  /* 0x00218c0501007387 */ /* 0x000fe20000100800 */
[----:B------:R1:W-:Y:S02]  /*6e220*/  STL [R1+0x2188], R11 ;  /* 0x0021880b01007387 */ /* 0x0003e40000100800 */
[----:B------:R-:W3:Y:S02]  /*6e230*/  LDL.LU R17, [R1+0x2158] ;  /* 0x0021580001117983 */ /* 0x000ee40000300800 */
[----:B------:R-:W4:Y:S01]  /*6e240*/  LDL.LU R15, [R1+0x2154] ;  /* 0x00215400010f7983 */ /* 0x000f220000300800 */
[----:B------:R-:W4:Y:S01]  /*6e250*/  LDL.LU R14, [R1+0x215c] ;  /* 0x00215c00010e7983 */ /* 0x000f220000300800 */
[----:B------:R-:W4:Y:S02]  /*6e260*/  LDL.LU R12, [R1+0x2150] ;  /* 0x00215000010c7983 */ /* 0x000f240000300800 */
[----:B------:R-:W4:Y:S02]  /*6e270*/  LDL.LU R10, [R1+0x214c] ;  /* 0x00214c00010a7983 */ /* 0x000f240000300800 */
[----:B------:R-:W4:Y:S01]  /*6e280*/  LDL.LU R8, [R1+0x2140] ;  /* 0x0021400001087983 */ /* 0x000f220000300800 */
[----:B------:R-:W-:-:S02]  /*6e290*/  IADD3 R24, P0, R24, R55, RZ ;  /* 0x0000003718187210 */ /* 0x000fc40007f1e0ff */
[----:B------:R-:W-:Y:S01]  /*6e2a0*/  MOV R7, R11 ;  /* 0x0000000b00077202 */ /* 0x000fe20000000f00 */
[----:B------:R-:W4:Y:S02]  /*6e2b0*/  LDL.LU R13, [R1+0x2148] ;  /* 0x00214800010d7983 */ /* 0x000f240000300800 */
[----:B------:R-:W-:Y:S02]  /*6e2c0*/  STL [R1+0x2180], R24 ;  /* 0x0021801801007387 */ /* 0x000fe40000100800 */
[----:B------:R1:W-:Y:S01]  /*6e2d0*/  LDGSTS.E [R4+0xa600], [R6.64], P1 ;  /* 0x0a60000006047fae */ /* 0x0003e20008921844 */
[----:B--2---:R-:W-:-:S05]  /*6e2e0*/  IMAD.X R9, R9, 0x1, R2, P2 ;  /* 0x0000000109097824 */ /* 0x004fca00010e0602 */
[----:B------:R2:W-:Y:S01]  /*6e2f0*/  STL [R1+0x2184], R9 ;  /* 0x0021840901007387 */ /* 0x0005e20000100800 */
[----:B------:R-:W4:Y:S02]  /*6e300*/  LDL.LU R3, [R1+0x213c] ;  /* 0x00213c0001037983 */ /* 0x000f240000300800 */
[----:B-1----:R-:W4:Y:S01]  /*6e310*/  LDL.LU R11, [R1+0x2144] ;  /* 0x00214400010b7983 */ /* 0x002f220000300800 */
[----:B------:R-:W-:Y:S01]  /*6e320*/  IADD3 R22, P2, R22, R55, RZ ;  /* 0x0000003716167210 */ /* 0x000fe20007f5e0ff */
[----:B------:R-:W-:Y:S02]  /*6e330*/  IMAD.X R25, R25, 0x1, R2, P0 ;  /* 0x0000000119197824 */ /* 0x000fe400000e0602 */
[----:B------:R-:W-:Y:S02]  /*6e340*/  IMAD.MOV.U32 R7, RZ, RZ, R9 ;  /* 0x000000ffff077224 */ /* 0x000fe400078e0009 */
[----:B------:R-:W-:Y:S01]  /*6e350*/  IMAD.MOV.U32 R6, RZ, RZ, R5 ;  /* 0x000000ffff067224 */ /* 0x000fe200078e0005 */
[----:B------:R-:W-:Y:S01]  /*6e360*/  STL [R1+0x217c], R22 ;  /* 0x00217c1601007387 */ /* 0x000fe20000100800 */
[----:B------:R1:W-:Y:S02]  /*6e370*/  STL [R1+0x2178], R25 ;  /* 0x0021781901007387 */ /* 0x0003e40000100800 */
[----:B--2---:R-:W2:Y:S02]  /*6e380*/  LDL.LU R9, [R1+0x2138] ;  /* 0x0021380001097983 */ /* 0x004ea40000300800 */
[----:B------:R-:W2:Y:S02]  /*6e390*/  LDL.LU R5, [R1+0x2134] ;  /* 0x0021340001057983 */ /* 0x000ea40000300800 */
        /* <DEDUP_REMOVED lines=18> */
[----:B------:R-:W-:Y:S01]  /*6e4c0*/  IMAD.MOV.U32 R52, RZ, RZ, R197 ;  /* 0x000000ffff347224 */ /* 0x000fe200078e00c5 */
[----:B------:R1:W-:Y:S01]  /*6e4d0*/  LDGSTS.E [R4+0xae00], [R6.64], P1 ;  /* 0x0ae0000006047fae */ /* 0x0003e20008921844 */
[----:B------:R-:W-:Y:S01]  /*6e4e0*/  IADD3 R20, P0, R20, R55, RZ ;  /* 0x0000003714147210 */ /* 0x000fe20007f1e0ff */
[----:B------:R-:W-:-:S04]  /*6e4f0*/  IMAD.X R23, R23, 0x1, R2, P2 ;  /* 0x0000000117177824 */ /* 0x000fc800010e0602 */
[--C-:B------:R-:W-:Y:S01]  /*6e500*/  IMAD.X R21, R21, 0x1, R2.reuse, P0 ;  /* 0x0000000115157824 */ /* 0x100fe200000e0602 */
[-C--:B------:R-:W-:Y:S02]  /*6e510*/  IADD3 R18, P2, R18, R55.reuse, RZ ;  /* 0x0000003712127210 */ /* 0x080fe40007f5e0ff */
[----:B------:R-:W-:Y:S01]  /*6e520*/  IADD3 R16, P0, R16, R55, RZ ;  /* 0x0000003710107210 */ /* 0x000fe20007f1e0ff */
[----:B------:R-:W-:Y:S02]  /*6e530*/  STL [R1+0x2170], R20 ;  /* 0x0021701401007387 */ /* 0x000fe40000100800 */
[----:B------:R-:W-:Y:S02]  /*6e540*/  IMAD.X R19, R19, 0x1, R2, P2 ;  /* 0x0000000113137824 */ /* 0x000fe400010e0602 */
[----:B------:R1:W-:Y:S01]  /*6e550*/  STL [R1+0x2174], R23 ;  /* 0x0021741701007387 */ /* 0x0003e20000100800 */
[----:B------:R-:W-:Y:S02]  /*6e560*/  STL [R1+0x216c], R18 ;  /* 0x00216c1201007387 */ /* 0x000fe40000100800 */
[----:B------:R1:W-:Y:S02]  /*6e570*/  STL [R1+0x2168], R21 ;  /* 0x0021681501007387 */ /* 0x0003e40000100800 */
[----:B------:R-:W-:Y:S01]  /*6e580*/  STL [R1+0x2160], R16 ;  /* 0x0021601001007387 */ /* 0x000fe20000100800 */
[----:B------:R1:W-:Y:S02]  /*6e590*/  STL [R1+0x2164], R19 ;  /* 0x0021641301007387 */ /* 0x0003e40000100800 */
[----:B-1----:R-:W-:-:S02]  /*6e5a0*/  IMAD.MOV.U32 R6, RZ, RZ, R24 ;  /* 0x000000ffff067224 */ /* 0x002fc400078e0018 */
[----:B------:R-:W-:Y:S02]  /*6e5b0*/  IMAD.MOV.U32 R7, RZ, RZ, R25 ;  /* 0x000000ffff077224 */ /* 0x000fe400078e0019 */
[----:B------:R-:W-:Y:S02]  /*6e5c0*/  IMAD.MOV.U32 R49, RZ, RZ, R198 ;  /* 0x000000ffff317224 */ /* 0x000fe400078e00c6 */
[----:B------:R-:W-:Y:S01]  /*6e5d0*/  IMAD.MOV.U32 R48, RZ, RZ, R199 ;  /* 0x000000ffff307224 */ /* 0x000fe200078e00c7 */
[----:B------:R-:W-:Y:S01]  /*6e5e0*/  MOV R47, R200 ;  /* 0x000000c8002f7202 */ /* 0x000fe20000000f00 */
[----:B------:R-:W-:Y:S01]  /*6e5f0*/  IMAD.MOV.U32 R46, RZ, RZ, R201 ;  /* 0x000000ffff2e7224 */ /* 0x000fe200078e00c9 */
[----:B------:R1:W-:Y:S01]  /*6e600*/  LDGSTS.E [R4+0xb600], [R6.64], P1 ;  /* 0x0b60000006047fae */ /* 0x0003e20008921844 */
[----:B------:R-:W-:Y:S02]  /*6e610*/  IMAD.MOV.U32 R45, RZ, RZ, R202 ;  /* 0x000000ffff2d7224 */ /* 0x000fe400078e00ca */
[----:B------:R-:W-:-:S02]  /*6e620*/  IMAD.MOV.U32 R44, RZ, RZ, R203 ;  /* 0x000000ffff2c7224 */ /* 0x000fc400078e00cb */
[----:B------:R-:W-:Y:S02]  /*6e630*/  IMAD.MOV.U32 R43, RZ, RZ, R204 ;  /* 0x000000ffff2b7224 */ /* 0x000fe400078e00cc */
[----:B------:R-:W-:Y:S02]  /*6e640*/  IMAD.MOV.U32 R42, RZ, RZ, R205 ;  /* 0x000000ffff2a7224 */ /* 0x000fe400078e00cd */
[----:B------:R-:W-:Y:S02]  /*6e650*/  IMAD.MOV.U32 R41, RZ, RZ, R206 ;  /* 0x000000ffff297224 */ /* 0x000fe400078e00ce */
[----:B-1----:R-:W-:Y:S02]  /*6e660*/  IMAD.MOV.U32 R6, RZ, RZ, R22 ;  /* 0x000000ffff067224 */ /* 0x002fe400078e0016 */
[----:B------:R-:W-:Y:S02]  /*6e670*/  IMAD.MOV.U32 R7, RZ, RZ, R23 ;  /* 0x000000ffff077224 */ /* 0x000fe400078e0017 */
[----:B------:R-:W-:-:S03]  /*6e680*/  IMAD.MOV.U32 R40, RZ, RZ, R207 ;  /* 0x000000ffff287224 */ /* 0x000fc600078e00cf */
[----:B------:R1:W-:Y:S01]  /*6e690*/  LDGSTS.E [R4+0xbe00], [R6.64], P1 ;  /* 0x0be0000006047fae */ /* 0x0003e20008921844 */
        /* <DEDUP_REMOVED lines=8> */
[----:B------:R-:W-:Y:S01]  /*6e720*/  IMAD.MOV.U32 R34, RZ, RZ, R213 ;  /* 0x000000ffff227224 */ /* 0x000fe200078e00d5 */
[----:B------:R-:W-:Y:S01]  /*6e730*/  MOV R33, R214 ;  /* 0x000000d600217202 */ /* 0x000fe20000000f00 */
[----:B------:R-:W-:Y:S01]  /*6e740*/  IMAD.MOV.U32 R32, RZ, RZ, R215 ;  /* 0x000000ffff207224 */ /* 0x000fe200078e00d7 */
[----:B-1----:R-:W-:Y:S01]  /*6e750*/  MOV R6, R18 ;  /* 0x0000001200067202 */ /* 0x002fe20000000f00 */
[----:B------:R-:W-:Y:S02]  /*6e760*/  IMAD.MOV.U32 R7, RZ, RZ, R19 ;  /* 0x000000ffff077224 */ /* 0x000fe400078e0013 */
[----:B------:R-:W-:-:S03]  /*6e770*/  IMAD.MOV.U32 R31, RZ, RZ, R216 ;  /* 0x000000ffff1f7224 */ /* 0x000fc600078e00d8 */
[----:B------:R1:W-:Y:S01]  /*6e780*/  LDGSTS.E [R4+0xce00], [R6.64], P1 ;  /* 0x0ce0000006047fae */ /* 0x0003e20008921844 */
[----:B------:R-:W-:Y:S02]  /*6e790*/  IMAD.MOV.U32 R30, RZ, RZ, R217 ;  /* 0x000000ffff1e7224 */ /* 0x000fe400078e00d9 */
[----:B------:R-:W-:Y:S02]  /*6e7a0*/  IMAD.MOV.U32 R29, RZ, RZ, R218 ;  /* 0x000000ffff1d7224 */ /* 0x000fe400078e00da */
[----:B------:R-:W-:Y:S02]  /*6e7b0*/  IMAD.MOV.U32 R28, RZ, RZ, R219 ;  /* 0x000000ffff1c7224 */ /* 0x000fe400078e00db */
[----:B-1----:R-:W-:Y:S02]  /*6e7c0*/  IMAD.MOV.U32 R6, RZ, RZ, R16 ;  /* 0x000000ffff067224 */ /* 0x002fe400078e0010 */
[----:B------:R-:W-:Y:S02]  /*6e7d0*/  IMAD.MOV.U32 R27, RZ, RZ, R220 ;  /* 0x000000ffff1b7224 */ /* 0x000fe400078e00dc */
        /* <DEDUP_REMOVED lines=10> */
[--C-:B---3--:R-:W-:Y:S01]  /*6e880*/  IMAD.X R17, R17, 0x1, R2.reuse, P0 ;  /* 0x0000000111117824 */ /* 0x108fe200000e0602 */
[-C--:B----4-:R-:W-:Y:S02]  /*6e890*/  IADD3 R14, P2, R14, R55.reuse, RZ ;  /* 0x000000370e0e7210 */ /* 0x090fe40007f5e0ff */
[-C--:B------:R-:W-:Y:S02]  /*6e8a0*/  IADD3 R12, P0, R12, R55.reuse, RZ ;  /* 0x000000370c0c7210 */ /* 0x080fe40007f1e0ff */
[-C--:B------:R-:W-:Y:S01]  /*6e8b0*/  IADD3 R8, P3, R8, R55.reuse, RZ ;  /* 0x0000003708087210 */ /* 0x080fe20007f7e0ff */
[--C-:B------:R-:W-:Y:S01]  /*6e8c0*/  IMAD.X R15, R15, 0x1, R2.reuse, P2 ;  /* 0x000000010f0f7824 */ /* 0x100fe200010e0602 */
[----:B------:R-:W-:Y:S01]  /*6e8d0*/  IADD3 R10, P2, R10, R55, RZ ;  /* 0x000000370a0a7210 */ /* 0x000fe20007f5e0ff */
[----:B------:R-:W-:Y:S01]  /*6e8e0*/  STL [R1+0x215c], R14 ;  /* 0x00215c0e01007387 */ /* 0x000fe20000100800 */
[----:B------:R-:W-:-:S02]  /*6e8f0*/  IMAD.X R13, R13, 0x1, R2, P0 ;  /* 0x000000010d0d7824 */ /* 0x000fc400000e0602 */
[----:B------:R1:W-:Y:S02]  /*6e900*/  STL [R1+0x2158], R17 ;  /* 0x0021581101007387 */ /* 0x0003e40000100800 */
[----:B------:R-:W-:Y:S01]  /*6e910*/  STL [R1+0x2150], R12 ;  /* 0x0021500c01007387 */ /* 0x000fe20000100800 */
[----:B------:R3:W-:Y:S01]  /*6e920*/  STL [R1+0x2154], R15 ;  /* 0x0021540f01007387 */ /* 0x0007e20000100800 */
[----:B------:R-:W-:Y:S02]  /*6e930*/  STL [R1+0x214c], R10 ;  /* 0x00214c0a01007387 */ /* 0x000fe40000100800 */
[----:B------:R4:W-:Y:S02]  /*6e940*/  STL [R1+0x2148], R13 ;  /* 0x0021480d01007387 */ /* 0x0009e40000100800 */
[----:B------:R-:W-:Y:S01]  /*6e950*/  STL [R1+0x2140], R8 ;  /* 0x0021400801007387 */ /* 0x000fe20000100800 */
[----:B------:R-:W-:Y:S01]  /*6e960*/  IADD3 R3, P0, R3, R55, RZ ;  /* 0x0000003703037210 */ /* 0x000fe20007f1e0ff */
[----:B------:R-:W-:-:S04]  /*6e970*/  IMAD.X R11, R11, 0x1, R2, P2 ;  /* 0x000000010b0b7824 */ /* 0x000fc800010e0602 */
[----:B------:R-:W-:Y:S01]  /*6e980*/  STL [R1+0x213c], R3 ;  /* 0x00213c0301007387 */ /* 0x000fe20000100800 */
[----:B------:R1:W-:Y:S02]  /*6e990*/  STL [R1+0x2144], R11 ;  /* 0x0021440b01007387 */ /* 0x0003e40000100800 */
[--C-:B--2---:R-:W-:Y:S02]  /*6e9a0*/  IMAD.X R9, R9, 0x1, R2.reuse, P3 ;  /* 0x0000000109097824 */ /* 0x104fe400018e0602 */
[----:B------:R-:W-:-:S03]  /*6e9b0*/  IMAD.X R5, R5, 0x1, R2, P0 ;  /* 0x0000000105057824 */ /* 0x000fc600000e0602 */
[----:B------:R2:W-:Y:S02]  /*6e9c0*/  STL [R1+0x2138], R9 ;  /* 0x0021380901007387 */ /* 0x0005e40000100800 */
[----:B------:R1:W-:Y:S02]  /*6e9d0*/  STL [R1+0x2134], R5 ;  /* 0x0021340501007387 */ /* 0x0003e40000100800 */
[----:B------:R1:W5:Y:S02]  /*6e9e0*/  LDL.LU R178, [R1+0x2678] ;  /* 0x0026780001b27983 */ /* 0x0003640000300800 */
[----:B------:R1:W5:Y:S01]  /*6e9f0*/  LDL.LU R179, [R1+0x2674] ;  /* 0x0026740001b37983 */ /* 0x0003620000300800 */
[----:B------:R1:W5:Y:S01]  /*6ea00*/  LDL.LU R180, [R1+0x2670] ;  /* 0x0026700001b47983 */ /* 0x0003620000300800 */
[----:B------:R1:W5:Y:S02]  /*6ea10*/  LDL.LU R181, [R1+0x266c] ;  /* 0x00266c0001b57983 */ /* 0x0003640000300800 */
[----:B------:R-:W-:-:S02]  /*6ea20*/  IMAD.MOV.U32 R55, RZ, RZ, R182 ;  /* 0x000000ffff377224 */ /* 0x000fc400078e00b6 */
[----:B------:R1:W5:Y:S01]  /*6ea30*/  LDL.LU R182, [R1+0x2668] ;  /* 0x0026680001b67983 */ /* 0x0003620000300800 */
[----:B------:R1:W5:Y:S02]  /*6ea40*/  LDL.LU R183, [R1+0x2664] ;  /* 0x0026640001b77983 */ /* 0x0003640000300800 */
        /* <DEDUP_REMOVED lines=11> */
[----:B------:R1:W-:Y:S02]  /*6eb00*/  STL.64 [R1+0x1960], R66 ;  /* 0x0019604201007387 */ /* 0x0003e40000100a00 */
        /* <DEDUP_REMOVED lines=32> */
[----:B------:R-:W-:-:S02]  /*6ed10*/  IMAD.MOV.U32 R7, RZ, RZ, R17 ;  /* 0x000000ffff077224 */ /* 0x000fc400078e0011 */
[----:B------:R1:W-:Y:S01]  /*6ed20*/  STL.64 [R1+0x19f0], R40 ;  /* 0x0019f02801007387 */ /* 0x0003e20000100a00 */
[----:B------:R1:W5:Y:S01]  /*6ed30*/  LDL.LU R214, [R1+0x25e8] ;  /* 0x0025e80001d67983 */ /* 0x0003620000300800 */
[----:B------:R1:W5:Y:S02]  /*6ed40*/  LDL.LU R215, [R1+0x25e4] ;  /* 0x0025e40001d77983 */ /* 0x0003640000300800 */
[----:B------:R1:W-:Y:S02]  /*6ed50*/  STL.64 [R1+0x19e8], R38 ;  /* 0x0019e82601007387 */ /* 0x0003e40000100a00 */
[----:B------:R1:W5:Y:S01]  /*6ed60*/  LDL.LU R216, [R1+0x25e0] ;  /* 0x0025e00001d87983 */ /* 0x0003620000300800 */
[----:B------:R1:W-:Y:S04]  /*6ed70*/  LDGSTS.E [R4+0xd600], [R6.64], P1 ;  /* 0x0d60000006047fae */ /* 0x0003e80008921844 */
[----:B------:R1:W5:Y:S01]  /*6ed80*/  LDL.LU R217, [R1+0x25dc] ;  /* 0x0025dc0001d97983 */ /* 0x0003620000300800 */
[----:B------:R2:W-:Y:S02]  /*6ed90*/  STL.64 [R1+0x19e0], R36 ;  /* 0x0019e02401007387 */ /* 0x0005e40000100a00 */
[----:B------:R1:W5:Y:S02]  /*6eda0*/  LDL.LU R218, [R1+0x25d8] ;  /* 0x0025d80001da7983 */ /* 0x0003640000300800 */
[----:B------:R1:W5:Y:S01]  /*6edb0*/  LDL.LU R219, [R1+0x25d4] ;  /* 0x0025d40001db7983 */ /* 0x0003620000300800 */
[----:B------:R2:W-:Y:S01]  /*6edc0*/  STL.64 [R1+0x19d8], R34 ;  /* 0x0019d82201007387 */ /* 0x0005e20000100a00 */
[----:B------:R2:W5:Y:S02]  /*6edd0*/  LDL.LU R220, [R1+0x25d0] ;  /* 0x0025d00001dc7983 */ /* 0x0005640000300800 */
[----:B------:R2:W5:Y:S02]  /*6ede0*/  LDL.LU R221, [R1+0x25cc] ;  /* 0x0025cc0001dd7983 */ /* 0x0005640000300800 */
[----:B-1----:R-:W-:-:S02]  /*6edf0*/  IMAD.MOV.U32 R6, RZ, RZ, R14 ;  /* 0x000000ffff067224 */ /* 0x002fc400078e000e */
[----:B------:R-:W-:Y:S01]  /*6ee00*/  IMAD.MOV.U32 R7, RZ, RZ, R15 ;  /* 0x000000ffff077224 */ /* 0x000fe200078e000f */
[----:B------:R1:W-:Y:S01]  /*6ee10*/  STL.64 [R1+0x19d0], R32 ;  /* 0x0019d02001007387 */ /* 0x0003e20000100a00 */
[----:B------:R1:W5:Y:S02]  /*6ee20*/  LDL.LU R222, [R1+0x25c8] ;  /* 0x0025c80001de7983 */ /* 0x0003640000300800 */
[----:B------:R1:W5:Y:S01]  /*6ee30*/  LDL.LU R223, [R1+0x25c4] ;  /* 0x0025c40001df7983 */ /* 0x0003620000300800 */
[----:B------:R1:W-:Y:S01]  /*6ee40*/  LDGSTS.E [R4+0xde00], [R6.64], P1 ;  /* 0x0de0000006047fae */ /* 0x0003e20008921844 */
        /* <DEDUP_REMOVED lines=13> */
[----:B------:R-:W-:Y:S02]  /*6ef20*/  IMAD.MOV.U32 R17, RZ, RZ, R230 ;  /* 0x000000ffff117224 */ /* 0x000fe400078e00e6 */
[----:B------:R1:W5:Y:S01]  /*6ef30*/  LDL.LU R230, [R1+0x25a8] ;  /* 0x0025a80001e67983 */ /* 0x0003620000300800 */
[----:B------:R2:W5:Y:S02]  /*6ef40*/  LDL.LU R231, [R1+0x25a4] ;  /* 0x0025a40001e77983 */ /* 0x0005640000300800 */
[----:B-1----:R-:W-:Y:S01]  /*6ef50*/  IMAD.MOV.U32 R6, RZ, RZ, R10 ;  /* 0x000000ffff067224 */ /* 0x002fe200078e000a */
[----:B------:R-:W-:Y:S01]  /*6ef60*/  MOV R7, R11 ;  /* 0x0000000b00077202 */ /* 0x000fe20000000f00 */
[----:B------:R1:W-:Y:S04]  /*6ef70*/  STL.64 [R1+0x1a18], R22 ;  /* 0x001a181601007387 */ /* 0x0003e80000100a00 */
[----:B------:R1:W-:Y:S01]  /*6ef80*/  LDGSTS.E [R4+0xee00], [R6.64], P1 ;  /* 0x0ee0000006047fae */ /* 0x0003e20008921844 */
[----:B---3--:R-:W-:-:S02]  /*6ef90*/  IMAD.MOV.U32 R15, RZ, RZ, R244 ;  /* 0x000000ffff0f7224 */ /* 0x008fc400078e00f4 */
[----:B------:R-:W-:Y:S02]  /*6efa0*/  IMAD.MOV.U32 R14, RZ, RZ, R245 ;  /* 0x000000ffff0e7224 */ /* 0x000fe400078e00f5 */
[----:B------:R3:W5:Y:S01]  /*6efb0*/  LDL.LU R244, [R1+0x25a0] ;  /* 0x0025a00001f47983 */ /* 0x0007620000300800 */
[----:B------:R3:W5:Y:S01]  /*6efc0*/  LDL.LU R245, [R1+0x259c] ;  /* 0x00259c0001f57983 */ /* 0x0007620000300800 */
[----:B------:R3:W-:Y:S02]  /*6efd0*/  STL.64 [R1+0x1a20], R20 ;  /* 0x001a201401007387 */ /* 0x0007e40000100a00 */
[----:B----4-:R-:W-:Y:S02]  /*6efe0*/  IMAD.MOV.U32 R13, RZ, RZ, R246 ;  /* 0x000000ffff0d7224 */ /* 0x010fe400078e00f6 */
[----:B------:R-:W-:Y:S01]  /*6eff0*/  IMAD.MOV.U32 R12, RZ, RZ, R247 ;  /* 0x000000ffff0c7224 */ /* 0x000fe200078e00f7 */
[----:B------:R3:W5:Y:S01]  /*6f000*/  LDL.LU R246, [R1+0x2598] ;  /* 0x0025980001f67983 */ /* 0x0007620000300800 */
[----:B------:R3:W5:Y:S02]  /*6f010*/  LDL.LU R247, [R1+0x2594] ;  /* 0x0025940001f77983 */ /* 0x0007640000300800 */
[----:B-1----:R-:W-:-:S02]  /*6f020*/  IMAD.MOV.U32 R6, RZ, RZ, R8 ;  /* 0x000000ffff067224 */ /* 0x002fc400078e0008 */
[----:B------:R-:W-:Y:S01]  /*6f030*/  IMAD.MOV.U32 R7, RZ, RZ, R9 ;  /* 0x000000ffff077224 */ /* 0x000fe200078e0009 */
[----:B------:R3:W-:Y:S04]  /*6f040*/  STL.64 [R1+0x1a30], R18 ;  /* 0x001a301201007387 */ /* 0x0007e80000100a00 */
[----:B------:R1:W-:Y:S01]  /*6f050*/  LDGSTS.E [R4+0xf600], [R6.64], P1 ;  /* 0x0f60000006047fae */ /* 0x0003e20008921844 */
[----:B------:R-:W-:Y:S02]  /*6f060*/  IMAD.MOV.U32 R11, RZ, RZ, R248 ;  /* 0x000000ffff0b7224 */ /* 0x000fe400078e00f8 */
[----:B------:R-:W-:Y:S02]  /*6f070*/  IMAD.MOV.U32 R10, RZ, RZ, R249 ;  /* 0x000000ffff0a7224 */ /* 0x000fe400078e00f9 */
[----:B------:R3:W5:Y:S01]  /*6f080*/  LDL.LU R248, [R1+0x2590] ;  /* 0x0025900001f87983 */ /* 0x0007620000300800 */
[----:B------:R3:W5:Y:S01]  /*6f090*/  LDL.LU R249, [R1+0x258c] ;  /* 0x00258c0001f97983 */ /* 0x0007620000300800 */
[----:B------:R3:W-:Y:S02]  /*6f0a0*/  STL.64 [R1+0x1a48], R16 ;  /* 0x001a481001007387 */ /* 0x0007e40000100a00 */
[----:B--2---:R-:W-:-:S02]  /*6f0b0*/  IMAD.MOV.U32 R9, RZ, RZ, R250 ;  /* 0x000000ffff097224 */ /* 0x004fc400078e00fa */
[----:B------:R-:W-:Y:S01]  /*6f0c0*/  IMAD.MOV.U32 R8, RZ, RZ, R251 ;  /* 0x000000ffff087224 */ /* 0x000fe200078e00fb */
[----:B------:R3:W5:Y:S01]  /*6f0d0*/  LDL.LU R250, [R1+0x2588] ;  /* 0x0025880001fa7983 */ /* 0x0007620000300800 */
[----:B------:R3:W5:Y:S02]  /*6f0e0*/  LDL.LU R251, [R1+0x2584] ;  /* 0x0025840001fb7983 */ /* 0x0007640000300800 */
[----:B-1----:R-:W-:Y:S02]  /*6f0f0*/  IMAD.MOV.U32 R6, RZ, RZ, R3 ;  /* 0x000000ffff067224 */ /* 0x002fe400078e0003 */
[----:B------:R-:W-:Y:S01]  /*6f100*/  IMAD.MOV.U32 R7, RZ, RZ, R5 ;  /* 0x000000ffff077224 */ /* 0x000fe200078e0005 */
[----:B------:R3:W-:Y:S04]  /*6f110*/  STL.64 [R1+0x1a40], R14 ;  /* 0x001a400e01007387 */ /* 0x0007e80000100a00 */
[----:B------:R1:W-:Y:S01]  /*6f120*/  LDGSTS.E [R4+0xfe00], [R6.64], P1 ;  /* 0x0fe0000006047fae */ /* 0x0003e20008921844 */
[----:B------:R3:W-:Y:S02]  /*6f130*/  STL.64 [R1+0x1a38], R12 ;  /* 0x001a380c01007387 */ /* 0x0007e40000100a00 */
[----:B-1----:R-:W-:-:S02]  /*6f140*/  IMAD.MOV.U32 R6, RZ, RZ, R51 ;  /* 0x000000ffff067224 */ /* 0x002fc400078e0033 */
[----:B------:R-:W-:-:S05]  /*6f150*/  IMAD.MOV.U32 R7, RZ, RZ, R50 ;  /* 0x000000ffff077224 */ /* 0x000fca00078e0032 */
[----:B------:R3:W-:Y:S01]  /*6f160*/  STL.64 [R1+0x1a98], R6 ;  /* 0x001a980601007387 */ /* 0x0007e20000100a00 */
[----:B------:R3:W-:Y:S02]  /*6f170*/  STL.64 [R1+0x1a58], R10 ;  /* 0x001a580a01007387 */ /* 0x0007e40000100a00 */
[----:B------:R3:W-:Y:S02]  /*6f180*/  STL.64 [R1+0x1a60], R8 ;  /* 0x001a600801007387 */ /* 0x0007e40000100a00 */
[----:B------:R1:W-:Y:S04]  /*6f190*/  LDGSTS.E [R4+0x10600], [R234.64], P1 ;  /* 0x10600000ea047fae */ /* 0x0003e80008921844 */
[----:B------:R1:W-:Y:S04]  /*6f1a0*/  LDGSTS.E [R4+0x10e00], [R232.64], P1 ;  /* 0x10e00000e8047fae */ /* 0x0003e80008921844 */
[----:B------:R2:W-:Y:S04]  /*6f1b0*/  LDGSTS.E [R4+0x11600], [R54.64], P1 ;  /* 0x1160000036047fae */ /* 0x0005e80008921844 */
[----:B------:R1:W-:Y:S04]  /*6f1c0*/  LDGSTS.E [R4+0x11e00], [R66.64], P1 ;  /* 0x11e0000042047fae */ /* 0x0003e80008921844 */
[----:B------:R1:W-:Y:S04]  /*6f1d0*/  LDGSTS.E [R4+0x12600], [R64.64], P1 ;  /* 0x1260000040047fae */ /* 0x0003e80008921844 */
[----:B--2---:R-:W2:Y:S01]  /*6f1e0*/  LDL.LU R55, [R1+0x1940] ;  /* 0x0019400001377983 */ /* 0x004ea20000300800 */
[----:B------:R-:W-:-:S03]  /*6f1f0*/  IMAD.MOV.U32 R54, RZ, RZ, 0x3f ;  /* 0x0000003fff367424 */ /* 0x000fc600078e00ff */
[----:B------:R1:W-:Y:S02]  /*6f200*/  LDGSTS.E [R4+0x12e00], [R62.64], P1 ;  /* 0x12e000003e047fae */ /* 0x0003e40008921844 */
[----:B------:R-:W-:Y:S02]  /*6f210*/  IADD3 R54, R54, c[0x0][0x180], RZ ;  /* 0x0000600036367a10 */ /* 0x000fe40007ffe0ff */
[----:B------:R1:W-:Y:S02]  /*6f220*/  LDGSTS.E [R4+0x13600], [R60.64], P1 ;  /* 0x136000003c047fae */ /* 0x0003e40008921844 */
[----:B------:R-:W-:Y:S02]  /*6f230*/  SHF.R.S32.HI R3, RZ, 0x1f, R54 ;  /* 0x0000001fff037819 */ /* 0x000fe40000011436 */
[----:B------:R1:W-:Y:S02]  /*6f240*/  LDGSTS.E [R4+0x13e00], [R58.64], P1 ;  /* 0x13e000003a047fae */ /* 0x0003e40008921844 */
[----:B------:R-:W-:-:S02]  /*6f250*/  LEA.HI R3, R3, R54, RZ, 0x6 ;  /* 0x0000003603037211 */ /* 0x000fc400078f30ff */
[----:B------:R1:W-:Y:S02]  /*6f260*/  LDGSTS.E [R4+0x14600], [R56.64], P1 ;  /* 0x1460000038047fae */ /* 0x0003e40008921844 */
[----:B------:R-:W-:Y:S02]  /*6f270*/  SHF.R.S32.HI R3, RZ, 0x6, R3 ;  /* 0x00000006ff037819 */ /* 0x000fe40000011403 */
        /* <DEDUP_REMOVED lines=23> */
[----:B------:R-:W0:Y:S01]  /*6f3f0*/  LDGDEPBAR ;  /* 0x00000000000079af */ /* 0x000e220000000000 */
[----:B--2---:R-:W-:-:S04]  /*6f400*/  IADD3 R55, R55, 0x1, RZ ;  /* 0x0000000137377810 */ /* 0x004fc80007ffe0ff */
[----:B------:R-:W-:Y:S01]  /*6f410*/  ISETP.NE.U32.AND P0, PT, R55, R3, PT ;  /* 0x000000033700720c */ /* 0x000fe20003f05070 */
[----:B------:R1:W-:-:S12]  /*6f420*/  STL [R1+0x1940], R55 ;  /* 0x0019403701007387 */ /* 0x0003d80000100800 */
[----:B-1----:R-:W-:Y:S01]  /*6f430*/  @!P0 CALL.REL.NOINC `(.L_x_1) ;  /* 0x0000001000008944 */ /* 0x002fe20003c00000 */
[----:B------:R-:W-:Y:S05]  /*6f440*/  BRA `(.L_x_2) ;  /* 0xfffb706000007947 */ /* 0x000fea000383ffff */
.L_x_1:
[----:B---3--:R-:W2:Y:S01]  /*6f450*/  LDL R8, [R1+0x82c] ;  /* 0x00082c0001087983 */ /* 0x008ea20000100800 */
[----:B------:R-:W-:-:S04]  /*6f460*/  DEPBAR.LE SB0, 0x0 ;  /* 0x000080000000791a */ /* 0x000fc80000000000 */
[----:B------:R-:W3:Y:S04]  /*6f470*/  LDL.LU R6, [R1+0x256c] ;  /* 0x00256c0001067983 */ /* 0x000ee80000300800 */
[----:B------:R-:W1:Y:S02]  /*6f480*/  S2R R7, SR_TID.X ;  /* 0x0000000000077919 */ /* 0x000e640000002100 */
[C---:B-1----:R-:W-:Y:S01]  /*6f490*/  SHF.L.U32 R3, R7.reuse, 0x5, RZ ;  /* 0x0000000507037819 */ /* 0x042fe200000006ff */
[----:B------:R-:W-:-:S03]  /*6f4a0*/  IMAD.SHL.U32 R4, R7, 0x4, RZ ;  /* 0x0000000407047824 */ /* 0x000fc600078e00ff */
[----:B------:R-:W-:Y:S01]  /*6f4b0*/  LOP3.LUT R3, R3, 0x60, RZ, 0xc0, !PT ;  /* 0x0000006003037812 */ /* 0x000fe200078ec0ff */
[----:B------:R-:W-:-:S03]  /*6f4c0*/  IMAD.SHL.U32 R5, R7, 0x400, RZ ;  /* 0x0000040007057824 */ /* 0x000fc600078e00ff */
[----:B------:R-:W-:Y:S01]  /*6f4d0*/  LOP3.LUT R3, R3, 0x70, R4, 0x78, !PT ;  /* 0x0000007003037812 */ /* 0x000fe200078e7804 */
[C---:B------:R-:W-:Y:S01]  /*6f4e0*/  IMAD.SHL.U32 R4, R7.reuse, 0x1000, RZ ;  /* 0x0000100007047824 */ /* 0x040fe200078e00ff */
[----:B------:R-:W-:Y:S02]  /*6f4f0*/  LOP3.LUT R7, R7, 0x7f, RZ, 0xc0, !PT ;  /* 0x0000007f07077812 */ /* 0x000fe400078ec0ff */
[----:B------:R-:W-:Y:S02]  /*6f500*/  LOP3.LUT R5, R5, 0x6000, RZ, 0xc0, !PT ;  /* 0x0000600005057812 */ /* 0x000fe400078ec0ff */
[----:B------:R-:W-:Y:S01]  /*6f510*/  LOP3.LUT R4, R4, 0x6000, RZ, 0xc0, !PT ;  /* 0x0000600004047812 */ /* 0x000fe200078ec0ff */
[----:B------:R-:W-:Y:S01]  /*6f520*/  BAR.SYNC.DEFER_BLOCKING 0x0 ;  /* 0x0000000000007b1d */ /* 0x000fe20000010000 */
[C---:B--2---:R-:W-:Y:S02]  /*6f530*/  IADD3 R2, R8.reuse, 0x104, RZ ;  /* 0x0000010408027810 */ /* 0x044fe40007ffe0ff */
[----:B------:R-:W-:-:S02]  /*6f540*/  IADD3 R0, R8, 0x103, RZ ;  /* 0x0000010308007810 */ /* 0x000fc40007ffe0ff */
[----:B------:R-:W-:Y:S02]  /*6f550*/  ISETP.GE.AND P0, PT, R2, c[0x0][0x17c], PT ;  /* 0x00005f0002007a0c */ /* 0x000fe40003f06270 */
[----:B------:R-:W-:Y:S02]  /*6f560*/  ISETP.GE.AND P1, PT, R0, c[0x0][0x17c], PT ;  /* 0x00005f0000007a0c */ /* 0x000fe40003f26270 */
[C---:B------:R-:W-:Y:S02]  /*6f570*/  IADD3 R2, R8.reuse, 0x2, RZ ;  /* 0x0000000208027810 */ /* 0x040fe40007ffe0ff */
[----:B------:R-:W-:Y:S02]  /*6f580*/  IADD3 R0, R8, 0x1, RZ ;  /* 0x0000000108007810 */ /* 0x000fe40007ffe0ff */
[----:B------:R-:W-:Y:S01]  /*6f590*/  ISETP.GE.AND P4, PT, R2, c[0x0][0x17c], PT ;  /* 0x00005f0002007a0c */ /* 0x000fe20003f86270 */
[----:B------:R-:W-:Y:S01]  /*6f5a0*/  IMAD R2, R7, 0x10, R4 ;  /* 0x0000001007027824 */ /* 0x000fe200078e0204 */
[----:B------:R-:W-:Y:S01]  /*6f5b0*/  ISETP.GE.AND P3, PT, R0, c[0x0][0x17c], PT ;  /* 0x00005f0000007a0c */ /* 0x000fe20003f66270 */
[----:B------:R-:W2:Y:S01]  /*6f5c0*/  LDL.LU R4, [R1+0xde0] ;  /* 0x000de00001047983 */ /* 0x000ea20000300800 */
[----:B---3--:R-:W-:-:S03]  /*6f5d0*/  IADD3 R0, R3, R5, R6 ;  /* 0x0000000503007210 */ /* 0x008fc60007ffe006 */
        /* <DEDUP_REMOVED lines=19> */
[----:B--2---:R1:W-:Y:S04]  /*6f710*/  STS.128 [R0], R4 ;  /* 0x0000000400007388 */ /* 0x0043e80000000c00 */
[----:B-1----:R-:W2:Y:S04]  /*6f720*/  LDL.LU R4, [R1+0xf8] ;  /* 0x0000f80001047983 */ /* 0x002ea80000300800 */
[----:B------:R-:W2:Y:S04]  /*6f730*/  LDL.LU R5, [R1+0xfc] ;  /* 0x0000fc0001057983 */ /* 0x000ea80000300800 */
[----:B------:R-:W2:Y:S04]  /*6f740*/  LDL.LU R6, [R1+0xe8] ;  /* 0x0000e80001067983 */ /* 0x000ea80000300800 */
[----:B------:R-:W2:Y:S04]  /*6f750*/  LDL.LU R7, [R1+0xec] ;  /* 0x0000ec0001077983 */ /* 0x000ea80000300800 */
[----:B----4-:R1:W-:Y:S04]  /*6f760*/  STS.128 [R0+0x100], R16 ;  /* 0x0001001000007388 */ /* 0x0103e80000000c00 */
[----:B-1----:R-:W4:Y:S04]  /*6f770*/  LDL.LU R16, [R1+0x1f0] ;  /* 0x0001f00001107983 */ /* 0x002f280000300800 */
[----:B------:R-:W4:Y:S04]  /*6f780*/  LDL.LU R17, [R1+0x1f4] ;  /* 0x0001f40001117983 */ /* 0x000f280000300800 */
[----:B------:R-:W4:Y:S04]  /*6f790*/  LDL.LU R18, [R1+0x1e0] ;  /* 0x0001e00001127983 */ /* 0x000f280000300800 */
[----:B---3--:R1:W-:Y:S04]  /*6f7a0*/  STS.128 [R0+0x180], R12 ;  /* 0x0001800c00007388 */ /* 0x0083e80000000c00 */
[----:B------:R3:W-:Y:S04]  /*6f7b0*/  STS.128 [R0+0x200], R8 ;  /* 0x0002000800007388 */ /* 0x0007e80000000c00 */
[----:B------:R-:W4:Y:S04]  /*6f7c0*/  LDL.LU R19, [R1+0x1e4] ;  /* 0x0001e40001137983 */ /* 0x000f280000300800 */
[----:B-1----:R-:W4:Y:S01]  /*6f7d0*/  LDL.LU R12, [R1+0x1f8] ;  /* 0x0001f800010c7983 */ /* 0x002f220000300800 */
[----:B---3-5:R-:W-:-:S03]  /*6f7e0*/  IMAD.MOV.U32 R8, RZ, RZ, R224 ;  /* 0x000000ffff087224 */ /* 0x028fc600078e00e0 */
[----:B------:R-:W4:Y:S01]  /*6f7f0*/  LDL.LU R13, [R1+0x1fc] ;  /* 0x0001fc00010d7983 */ /* 0x000f220000300800 */
[----:B------:R-:W-:Y:S02]  /*6f800*/  IMAD.MOV.U32 R9, RZ, RZ, R225 ;  /* 0x000000ffff097224 */ /* 0x000fe400078e00e1 */
[----:B------:R-:W-:Y:S01]  /*6f810*/  IMAD.MOV.U32 R10, RZ, RZ, R220 ;  /* 0x000000ffff0a7224 */ /* 0x000fe200078e00dc */
[----:B------:R-:W4:Y:S01]  /*6f820*/  LDL.LU R14, [R1+0x1e8] ;  /* 0x0001e800010e7983 */ /* 0x000f220000300800 */
[----:B------:R-:W-:-:S03]  /*6f830*/  IMAD.MOV.U32 R11, RZ, RZ, R221 ;  /* 0x000000ffff0b7224 */ /* 0x000fc600078e00dd */
[----:B------:R-:W4:Y:S04]  /*6f840*/  LDL.LU R15, [R1+0x1ec] ;  /* 0x0001ec00010f7983 */ /* 0x000f280000300800 */
[----:B------:R1:W-:Y:S04]  /*6f850*/  STS.128 [R0+0x400], R8 ;  /* 0x0004000800007388 */ /* 0x0003e80000000c00 */
[----:B-1----:R-:W3:Y:S04]  /*6f860*/  LDL.LU R8, [R1+0x400] ;  /* 0x0004000001087983 */ /* 0x002ee80000300800 */
[----:B------:R-:W3:Y:S04]  /*6f870*/  LDL.LU R9, [R1+0x404] ;  /* 0x0004040001097983 */ /* 0x000ee80000300800 */
[----:B------:R-:W3:Y:S04]  /*6f880*/  LDL.LU R10, [R1+0x3f0] ;  /* 0x0003f000010a7983 */ /* 0x000ee80000300800 */
[----:B------:R-:W3:Y:S04]  /*6f890*/  LDL.LU R11, [R1+0x3f4] ;  /* 0x0003f400010b7983 */ /* 0x000ee80000300800 */
[----:B--2---:R1:W-:Y:S02]  /*6f8a0*/  STS.128 [R0+0x280], R4 ;  /* 0x0002800400007388 */ /* 0x0043e40000000c00 */
[----:B-1----:R-:W-:Y:S01]  /*6f8b0*/  IMAD.MOV.U32 R4, RZ, RZ, R160 ;  /* 0x000000ffff047224 */ /* 0x002fe200078e00a0 */
[----:B------:R-:W-:Y:S01]  /*6f8c0*/  MOV R7, R157 ;  /* 0x0000009d00077202 */ /* 0x000fe20000000f00 */
[----:B------:R-:W-:-:S02]  /*6f8d0*/  IMAD.MOV.U32 R5, RZ, RZ, R161 ;  /* 0x000000ffff057224 */ /* 0x000fc400078e00a1 */
[----:B------:R-:W-:-:S05]  /*6f8e0*/  IMAD.MOV.U32 R6, RZ, RZ, R156 ;  /* 0x000000ffff067224 */ /* 0x000fca00078e009c */
[----:B------:R1:W-:Y:S04]  /*6f8f0*/  STS.128 [R0+0x500], R4 ;  /* 0x0005000400007388 */ /* 0x0003e80000000c00 */
[----:B-1----:R-:W2:Y:S04]  /*6f900*/  LDL.LU R4, [R1+0x408] ;  /* 0x0004080001047983 */ /* 0x002ea80000300800 */
[----:B------:R-:W2:Y:S04]  /*6f910*/  LDL.LU R5, [R1+0x40c] ;  /* 0x00040c0001057983 */ /* 0x000ea80000300800 */
[----:B------:R-:W2:Y:S04]  /*6f920*/  LDL.LU R6, [R1+0x3f8] ;  /* 0x0003f80001067983 */ /* 0x000ea80000300800 */
[----:B------:R-:W2:Y:S01]  /*6f930*/  LDL.LU R7, [R1+0x3fc] ;  /* 0x0003fc0001077983 */ /* 0x000ea20000300800 */
[----:B------:R-:W-:-:S02]  /*6f940*/  IMAD.MOV.U32 R220, RZ, RZ, R226 ;  /* 0x000000ffffdc7224 */ /* 0x000fc400078e00e2 */
[----:B------:R-:W-:Y:S02]  /*6f950*/  IMAD.MOV.U32 R221, RZ, RZ, R227 ;  /* 0x000000ffffdd7224 */ /* 0x000fe400078e00e3 */
[----:B------:R-:W-:Y:S01]  /*6f960*/  IMAD.MOV.U32 R156, RZ, RZ, R162 ;  /* 0x000000ffff9c7224 */ /* 0x000fe200078e00a2 */
[----:B----4-:R1:W-:Y:S01]  /*6f970*/  STS.128 [R0+0x380], R12 ;  /* 0x0003800c00007388 */ /* 0x0103e20000000c00 */
[----:B------:R-:W-:-:S03]  /*6f980*/  IMAD.MOV.U32 R157, RZ, RZ, R163 ;  /* 0x000000ffff9d7224 */ /* 0x000fc600078e00a3 */
[----:B------:R-:W-:Y:S04]  /*6f990*/  STS.128 [R0+0x80], R20 ;  /* 0x0000801400007388 */ /* 0x000fe80000000c00 */
[----:B------:R-:W-:Y:S01]  /*6f9a0*/  STS.128 [R0+0x300], R16 ;  /* 0x0003001000007388 */ /* 0x000fe20000000c00 */
[----:B-1----:R-:W-:Y:S02]  /*6f9b0*/  IMAD.MOV.U32 R14, RZ, RZ, R92 ;  /* 0x000000ffff0e7224 */ /* 0x002fe400078e005c */
[----:B------:R-:W-:Y:S02]  /*6f9c0*/  IMAD.MOV.U32 R15, RZ, RZ, R93 ;  /* 0x000000ffff0f7224 */ /* 0x000fe400078e005d */
[----:B------:R-:W-:Y:S02]  /*6f9d0*/  IMAD.MOV.U32 R12, RZ, RZ, R96 ;  /* 0x000000ffff0c7224 */ /* 0x000fe400078e0060 */
[----:B------:R-:W-:-:S02]  /*6f9e0*/  IMAD.MOV.U32 R13, RZ, RZ, R97 ;  /* 0x000000ffff0d7224 */ /* 0x000fc400078e0061 */
[----:B------:R-:W-:Y:S02]  /*6f9f0*/  IMAD.MOV.U32 R92, RZ, RZ, R98 ;  /* 0x000000ffff5c7224 */ /* 0x000fe400078e0062 */
[----:B------:R-:W-:Y:S01]  /*6fa00*/  IMAD.MOV.U32 R93, RZ, RZ, R99 ;  /* 0x000000ffff5d7224 */ /* 0x000fe200078e0063 */
[----:B------:R-:W-:Y:S04]  /*6fa10*/  STS.128 [R0+0x480], R220 ;  /* 0x000480dc00007388 */ /* 0x000fe80000000c00 */
[----:B------:R-:W-:Y:S04]  /*6fa20*/  STS.128 [R0+0x580], R156 ;  /* 0x0005809c00007388 */ /* 0x000fe80000000c00 */
[----:B------:R-:W-:Y:S04]  /*6fa30*/  STS.128 [R0+0x600], R12 ;  /* 0x0006000c00007388 */ /* 0x000fe80000000c00 */
[----:B------:R-:W-:Y:S04]  /*6fa40*/  STS.128 [R0+0x680], R92 ;  /* 0x0006805c00007388 */ /* 0x000fe80000000c00 */
[----:B---3--:R-:W-:Y:S01]  /*6fa50*/  STS.128 [R0+0x700], R8 ;  /* 0x0007000800007388 */ /* 0x008fe20000000c00 */
[----:B------:R-:W-:-:S02]  /*6fa60*/  LOP3.LUT R96, R2, 0x20, RZ, 0x3c, !PT ;  /* 0x0000002002607812 */ /* 0x000fc400078e3cff */
[C---:B------:R-:W-:Y:S02]  /*6fa70*/  LOP3.LUT R3, R2.reuse, 0x40, RZ, 0x3c, !PT ;  /* 0x0000004002037812 */ /* 0x040fe400078e3cff */
[----:B------:R-:W-:Y:S01]  /*6fa80*/  LOP3.LUT R252, R2, 0x60, RZ, 0x3c, !PT ;  /* 0x0000006002fc7812 */ /* 0x000fe200078e3cff */
[----:B--2---:R1:W-:Y:S04]  /*6fa90*/  STS.128 [R0+0x780], R4 ;  /* 0x0007800400007388 */ /* 0x0043e80000000c00 */
[----:B------:R-:W-:Y:S06]  /*6faa0*/  BAR.SYNC.DEFER_BLOCKING 0x0 ;  /* 0x0000000000007b1d */ /* 0x000fec0000010000 */
[----:B-1----:R-:W3:Y:S04]  /*6fab0*/  LDL.LU R4, [R1+0x2c0] ;  /* 0x0002c00001047983 */ /* 0x002ee80000300800 */
[----:B------:R-:W3:Y:S04]  /*6fac0*/  LDL.LU R5, [R1+0x2c4] ;  /* 0x0002c40001057983 */ /* 0x000ee80000300800 */
[----:B------:R-:W3:Y:S04]  /*6fad0*/  LDL.LU R6, [R1+0x310] ;  /* 0x0003100001067983 */ /* 0x000ee80000300800 */
[----:B------:R-:W3:Y:S04]  /*6fae0*/  LDL.LU R7, [R1+0x314] ;  /* 0x0003140001077983 */ /* 0x000ee80000300800 */
[----:B------:R-:W1:Y:S04]  /*6faf0*/  LDS.128 R8, [R2] ;  /* 0x0000000002087984 */ /* 0x000e680000000c00 */
[----:B------:R-:W3:Y:S04]  /*6fb00*/  LDS.128 R16, [R2+0x800] ;  /* 0x0008000002107984 */ /* 0x000ee80000000c00 */
[----:B------:R-:W4:Y:S04]  /*6fb10*/  LDS.128 R12, [R2+0x1000] ;  /* 0x00100000020c7984 */ /* 0x000f280000000c00 */
[----:B-1----:R-:W-:Y:S04]  /*6fb20*/  STL.64 [R1+0x3f0], R8 ;  /* 0x0003f00801007387 */ /* 0x002fe80000100a00 */
[----:B------:R-:W-:Y:S04]  /*6fb30*/  STL.64 [R1+0x3f8], R10 ;  /* 0x0003f80a01007387 */ /* 0x000fe80000100a00 */
[----:B------:R-:W1:Y:S04]  /*6fb40*/  LDS.128 R8, [R2+0x1800] ;  /* 0x0018000002087984 */ /* 0x000e680000000c00 */
[----:B---3--:R-:W-:Y:S04]  /*6fb50*/  STL.64 [R1+0xab0], R16 ;  /* 0x000ab01001007387 */ /* 0x008fe80000100a00 */
[----:B------:R-:W-:Y:S04]  /*6fb60*/  STL.64 [R1+0xab8], R18 ;  /* 0x000ab81201007387 */ /* 0x000fe80000100a00 */
[----:B------:R-:W3:Y:S04]  /*6fb70*/  LDS.128 R16, [R96] ;  /* 0x0000000060107984 */ /* 0x000ee80000000c00 */
[----:B----4-:R-:W-:Y:S04]  /*6fb80*/  STL.64 [R1+0xb40], R12 ;  /* 0x000b400c01007387 */ /* 0x010fe80000100a00 */
[----:B------:R-:W-:Y:S04]  /*6fb90*/  STL.64 [R1+0xb48], R14 ;  /* 0x000b480e01007387 */ /* 0x000fe80000100a00 */
[----:B------:R-:W4:Y:S04]  /*6fba0*/  LDS.128 R12, [R96+0x800] ;  /* 0x00080000600c7984 */ /* 0x000f280000000c00 */
[----:B-1----:R-:W-:Y:S04]  /*6fbb0*/  STL.64 [R1+0xdd0], R8 ;  /* 0x000dd00801007387 */ /* 0x002fe80000100a00 */
[----:B------:R-:W-:Y:S04]  /*6fbc0*/  STL.64 [R1+0xdd8], R10 ;  /* 0x000dd80a01007387 */ /* 0x000fe80000100a00 */
[----:B------:R-:W1:Y:S04]  /*6fbd0*/  LDS.128 R8, [R96+0x1000] ;  /* 0x0010000060087984 */ /* 0x000e680000000c00 */
[----:B---3--:R-:W-:Y:S04]  /*6fbe0*/  STL.64 [R1+0x490], R16 ;  /* 0x0004901001007387 */ /* 0x008fe80000100a00 */
[----:B------:R-:W-:Y:S04]  /*6fbf0*/  STL.64 [R1+0x498], R18 ;  /* 0x0004981201007387 */ /* 0x000fe80000100a00 */
[----:B------:R-:W3:Y:S04]  /*6fc00*/  LDS.128 R16, [R96+0x1800] ;  /* 0x0018000060107984 */ /* 0x000ee80000000c00 */
[----:B----4-:R-:W-:Y:S04]  /*6fc10*/  STL.64 [R1+0xae0], R12 ;  /* 0x000ae00c01007387 */ /* 0x010fe80000100a00 */
[----:B------:R-:W-:Y:S04]  /*6fc20*/  STL.64 [R1+0xae8], R14 ;  /* 0x000ae80e01007387 */ /* 0x000fe80000100a00 */
[----:B------:R-:W4:Y:S04]  /*6fc30*/  LDS.128 R12, [R3] ;  /* 0x00000000030c7984 */ /* 0x000f280000000c00 */
        /* <DEDUP_REMOVED lines=8> */
[----:B------:R-:W4:Y:S04]  /*6fcc0*/  LDS.128 R12, [R3+0x1800] ;  /* 0x00180000030c7984 */ /* 0x000f280000000c00 */
[----:B-1----:R-:W-:Y:S04]  /*6fcd0*/  STL.64 [R1+0xaf0], R8 ;  /* 0x000af00801007387 */ /* 0x002fe80000100a00 */
[----:B------:R-:W-:Y:S04]  /*6fce0*/  STL.64 [R1+0xaf8], R10 ;  /* 0x000af80a01007387 */ /* 0x000fe80000100a00 */
[----:B------:R-:W1:Y:S04]  /*6fcf0*/  LDS.128 R8, [R252] ;  /* 0x00000000fc087984 */ /* 0x000e680000000c00 */
        /* <DEDUP_REMOVED lines=8> */
[----:B------:R-:W1:Y:S04]  /*6fd80*/  LDS.128 R8, [R252+0x1800] ;  /* 0x00180000fc087984 */ /* 0x000e680000000c00 */
[----:B------:R-:W-:Y:S06]  /*6fd90*/  BAR.SYNC.DEFER_BLOCKING 0x0 ;  /* 0x0000000000007b1d */ /* 0x000fec0000010000 */
[----:B---3--:R3:W-:Y:S04]  /*6fda0*/  STL.64 [R1+0xb20], R16 ;  /* 0x000b201001007387 */ /* 0x0087e80000100a00 */
[----:B------:R1:W-:Y:S04]  /*6fdb0*/  STL.64 [R1+0xb28], R18 ;  /* 0x000b281201007387 */ /* 0x0003e80000100a00 */
[----:B----4-:R4:W-:Y:S04]  /*6fdc0*/  STL.64 [R1+0xb80], R12 ;  /* 0x000b800c01007387 */ /* 0x0109e80000100a00 */
[----:B------:R1:W-:Y:S04]  /*6fdd0*/  STL.64 [R1+0xb88], R14 ;  /* 0x000b880e01007387 */ /* 0x0003e80000100a00 */
[----:B-1----:R1:W-:Y:S04]  /*6fde0*/  STL.64 [R1+0xe00], R8 ;  /* 0x000e000801007387 */ /* 0x0023e80000100a00 */
[----:B------:R1:W-:Y:S04]  /*6fdf0*/  STL.64 [R1+0xe08], R10 ;  /* 0x000e080a01007387 */ /* 0x0003e80000100a00 */
[----:B------:R-:W2:Y:S04]  /*6fe00*/  LDL.LU R20, [R1+0x2c8] ;  /* 0x0002c80001147983 */ /* 0x000ea80000300800 */
[----:B------:R-:W2:Y:S04]  /*6fe10*/  LDL.LU R21, [R1+0x2cc] ;  /* 0x0002cc0001157983 */ /* 0x000ea80000300800 */
[----:B------:R-:W2:Y:S04]  /*6fe20*/  LDL.LU R22, [R1+0x318] ;  /* 0x0003180001167983 */ /* 0x000ea80000300800 */
[----:B------:R-:W2:Y:S04]  /*6fe30*/  LDL.LU R23, [R1+0x31c] ;  /* 0x00031c0001177983 */ /* 0x000ea80000300800 */
[----:B---3--:R-:W3:Y:S04]  /*6fe40*/  LDL.LU R16, [R1+0x660] ;  /* 0x0006600001107983 */ /* 0x008ee80000300800 */
[----:B------:R-:W3:Y:S04]  /*6fe50*/  LDL.LU R17, [R1+0x664] ;  /* 0x0006640001117983 */ /* 0x000ee80000300800 */
[----:B------:R-:W3:Y:S04]  /*6fe60*/  LDL.LU R18, [R1+0x650] ;  /* 0x0006500001127983 */ /* 0x000ee80000300800 */
[----:B------:R-:W3:Y:S04]  /*6fe70*/  LDL.LU R19, [R1+0x654] ;  /* 0x0006540001137983 */ /* 0x000ee80000300800 */
[----:B----4-:R-:W4:Y:S04]  /*6fe80*/  LDL.LU R12, [R1+0x668] ;  /* 0x00066800010c7983 */ /* 0x010f280000300800 */
[----:B------:R-:W4:Y:S04]  /*6fe90*/  LDL.LU R13, [R1+0x66c] ;  /* 0x00066c00010d7983 */ /* 0x000f280000300800 */
[----:B------:R-:W4:Y:S04]  /*6fea0*/  LDL.LU R14, [R1+0x658] ;  /* 0x00065800010e7983 */ /* 0x000f280000300800 */
[----:B------:R-:W4:Y:S04]  /*6feb0*/  LDL.LU R15, [R1+0x65c] ;  /* 0x00065c00010f7983 */ /* 0x000f280000300800 */
[----:B-1----:R-:W4:Y:S04]  /*6fec0*/  LDL.LU R8, [R1+0x570] ;  /* 0x0005700001087983 */ /* 0x002f280000300800 */
[----:B------:R-:W4:Y:S04]  /*6fed0*/  LDL.LU R9, [R1+0x574] ;  /* 0x0005740001097983 */ /* 0x000f280000300800 */
[----:B------:R-:W4:Y:S04]  /*6fee0*/  LDL.LU R10, [R1+0x670] ;  /* 0x00067000010a7983 */ /* 0x000f280000300800 */
[----:B------:R1:W-:Y:S04]  /*6fef0*/  STS.128 [R0], R4 ;  /* 0x0000000400007388 */ /* 0x0003e80000000c00 */
[----:B------:R-:W4:Y:S04]  /*6ff00*/  LDL.LU R11, [R1+0x674] ;  /* 0x00067400010b7983 */ /* 0x000f280000300800 */
[----:B-1----:R-:W4:Y:S04]  /*6ff10*/  LDL.LU R4, [R1+0x578] ;  /* 0x0005780001047983 */ /* 0x002f280000300800 */
[----:B------:R-:W4:Y:S04]  /*6ff20*/  LDL.LU R5, [R1+0x57c] ;  /* 0x00057c0001057983 */ /* 0x000f280000300800 */
[----:B------:R-:W4:Y:S04]  /*6ff30*/  LDL.LU R6, [R1+0x678] ;  /* 0x0006780001067983 */ /* 0x000f280000300800 */
[----:B------:R-:W4:Y:S04]  /*6ff40*/  LDL.LU R7, [R1+0x67c] ;  /* 0x00067c0001077983 */ /* 0x000f280000300800 */
[----:B--2---:R1:W-:Y:S04]  /*6ff50*/  STS.128 [R0+0x80], R20 ;  /* 0x0000801400007388 */ /* 0x0043e80000000c00 */
[----:B-1----:R-:W2:Y:S04]  /*6ff60*/  LDL.LU R20, [R1+0xa30] ;  /* 0x000a300001147983 */ /* 0x002ea80000300800 */
[----:B------:R-:W2:Y:S04]  /*6ff70*/  LDL.LU R21, [R1+0xa34] ;  /* 0x000a340001157983 */ /* 0x000ea80000300800 */
[----:B------:R-:W2:Y:S04]  /*6ff80*/  LDL.LU R22, [R1+0xa40] ;  /* 0x000a400001167983 */ /* 0x000ea80000300800 */
[----:B---3--:R1:W-:Y:S04]  /*6ff90*/  STS.128 [R0+0x100], R16 ;  /* 0x0001001000007388 */ /* 0x0083e80000000c00 */
[----:B------:R-:W2:Y:S04]  /*6ffa0*/  LDL.LU R23, [R1+0xa44] ;  /* 0x000a440001177983 */ /* 0x000ea80000300800 */
[----:B----4-:R3:W-:Y:S04]  /*6ffb0*/  STS.128 [R0+0x180], R12 ;  /* 0x0001800c00007388 */ /* 0x0107e80000000c00 */
[----:B-1----:R-:W4:Y:S04]  /*6ffc0*/  LDL.LU R16, [R1+0xa38] ;  /* 0x000a380001107983 */ /* 0x002f280000300800 */
[----:B------:R-:W4:Y:S04]  /*6ffd0*/  LDL.LU R17, [R1+0xa3c] ;  /* 0x000a3c0001117983 */ /* 0x000f280000300800 */
[----:B------:R-:W4:Y:S04]  /*6ffe0*/  LDL.LU R18, [R1+0xa48] ;  /* 0x000a480001127983 */ /* 0x000f280000300800 */
[----:B------:R-:W4:Y:S04]  /*6fff0*/  LDL.LU R19, [R1+0xa4c] ;  /* 0x000a4c0001137983 */ /* 0x000f280000300800 */
[----:B---3--:R-:W3:Y:S04]  /*70000*/  LDL.LU R12, [R1+0x7b0] ;  /* 0x0007b000010c7983 */ /* 0x008ee80000300800 */
[----:B------:R-:W3:Y:S04]  /*70010*/  LDL.LU R13, [R1+0x7b4] ;  /* 0x0007b400010d7983 */ /* 0x000ee80000300800 */
[----:B------:R-:W3:Y:S04]  /*70020*/  LDL.LU R14, [R1+0x7d0] ;  /* 0x0007d000010e7983 */ /* 0x000ee80000300800 */
[----:B------:R1:W-:Y:S04]  /*70030*/  STS.128 [R0+0x200], R8 ;  /* 0x0002000800007388 */ /* 0x0003e80000000c00 */
[----:B------:R-:W3:Y:S04]  /*70040*/  LDL.LU R15, [R1+0x7d4] ;  /* 0x0007d400010f7983 */ /* 0x000ee80000300800 */
[----:B------:R1:W-:Y:S04]  /*70050*/  STS.128 [R0+0x280], R4 ;  /* 0x0002800400007388 */ /* 0x0003e80000000c00 */
        /* <DEDUP_REMOVED lines=8> */
[----:B--2---:R1:W-:Y:S04]  /*700e0*/  STS.128 [R0+0x300], R20 ;  /* 0x0003001400007388 */ /* 0x0043e80000000c00 */
[----:B-1----:R-:W2:Y:S04]  /*700f0*/  LDL.LU R20, [R1+0xa88] ;  /* 0x000a880001147983 */ /* 0x002ea80000300800 */
[----:B------:R-:W2:Y:S04]  /*70100*/  LDL.LU R21, [R1+0xa8c] ;  /* 0x000a8c0001157983 */ /* 0x000ea80000300800 */
[----:B------:R-:W2:Y:S04]  /*70110*/  LDL.LU R22, [R1+0xa98] ;  /* 0x000a980001167983 */ /* 0x000ea80000300800 */
[----:B----4-:R1:W-:Y:S04]  /*70120*/  STS.128 [R0+0x380], R16 ;  /* 0x0003801000007388 */ /* 0x0103e80000000c00 */
[----:B------:R-:W2:Y:S04]  /*70130*/  LDL.LU R23, [R1+0xa9c] ;  /* 0x000a9c0001177983 */ /* 0x000ea80000300800 */
[----:B-1----:R-:W4:Y:S04]  /*70140*/  LDL.LU R18, [R1+0x940] ;  /* 0x0009400001127983 */ /* 0x002f280000300800 */
[----:B---3--:R1:W-:Y:S04]  /*70150*/  STS.128 [R0+0x400], R12 ;  /* 0x0004000c00007388 */ /* 0x0083e80000000c00 */
[----:B------:R-:W4:Y:S04]  /*70160*/  LDL.LU R19, [R1+0x944] ;  /* 0x0009440001137983 */ /* 0x000f280000300800 */
[----:B-1----:R-:W3:Y:S04]  /*70170*/  LDL.LU R14, [R1+0x948] ;  /* 0x00094800010e7983 */ /* 0x002ee80000300800 */
[----:B------:R1:W-:Y:S04]  /*70180*/  STS.128 [R0+0x480], R8 ;  /* 0x0004800800007388 */ /* 0x0003e80000000c00 */
[----:B------:R-:W3:Y:S04]  /*70190*/  LDL.LU R15, [R1+0x94c] ;  /* 0x00094c00010f7983 */ /* 0x000ee80000300800 */
[----:B-1----:R-:W3:Y:S04]  /*701a0*/  LDL.LU R8, [R1+0xd60] ;  /* 0x000d600001087983 */ /* 0x002ee80000300800 */
[----:B------:R-:W3:Y:S04]  /*701b0*/  LDL.LU R9, [R1+0xd64] ;  /* 0x000d640001097983 */ /* 0x000ee80000300800 */
[----:B------:R-:W3:Y:S04]  /*701c0*/  LDL.LU R10, [R1+0xd50] ;  /* 0x000d5000010a7983 */ /* 0x000ee80000300800 */
[----:B------:R1:W-:Y:S04]  /*701d0*/  STS.128 [R0+0x500], R4 ;  /* 0x0005000400007388 */ /* 0x0003e80000000c00 */
[----:B------:R-:W3:Y:S04]  /*701e0*/  LDL.LU R11, [R1+0xd54] ;  /* 0x000d5400010b7983 */ /* 0x000ee80000300800 */
[----:B-1----:R-:W3:Y:S04]  /*701f0*/  LDL.LU R4, [R1+0xd68] ;  /* 0x000d680001047983 */ /* 0x002ee80000300800 */
[----:B------:R-:W3:Y:S04]  /*70200*/  LDL.LU R5, [R1+0xd6c] ;  /* 0x000d6c0001057983 */ /* 0x000ee80000300800 */
[----:B------:R-:W3:Y:S04]  /*70210*/  LDL.LU R6, [R1+0xd58] ;  /* 0x000d580001067983 */ /* 0x000ee80000300800 */
[----:B------:R-:W3:Y:S01]  /*70220*/  LDL.LU R7, [R1+0xd5c] ;  /* 0x000d5c0001077983 */ /* 0x000ee20000300800 */
[----:B------:R-:W-:-:S02]  /*70230*/  IMAD.MOV.U32 R16, RZ, RZ, R240 ;  /* 0x000000ffff107224 */ /* 0x000fc400078e00f0 */
[----:B------:R-:W-:Y:S02]  /*70240*/  IMAD.MOV.U32 R17, RZ, RZ, R241 ;  /* 0x000000ffff117224 */ /* 0x000fe400078e00f1 */
[----:B------:R-:W-:Y:S02]  /*70250*/  IMAD.MOV.U32 R12, RZ, RZ, R242 ;  /* 0x000000ffff0c7224 */ /* 0x000fe400078e00f2 */
[----:B------:R-:W-:Y:S01]  /*70260*/  IMAD.MOV.U32 R13, RZ, RZ, R243 ;  /* 0x000000ffff0d7224 */ /* 0x000fe200078e00f3 */
[----:B--2---:R-:W-:Y:S04]  /*70270*/  STS.128 [R0+0x580], R20 ;  /* 0x0005801400007388 */ /* 0x004fe80000000c00 */
[----:B----4-:R-:W-:Y:S04]  /*70280*/  STS.128 [R0+0x600], R16 ;  /* 0x0006001000007388 */ /* 0x010fe80000000c00 */
[----:B---3--:R-:W-:Y:S04]  /*70290*/  STS.128 [R0+0x680], R12 ;  /* 0x0006800c00007388 */ /* 0x008fe80000000c00 */
[----:B------:R-:W-:Y:S04]  /*702a0*/  STS.128 [R0+0x700], R8 ;  /* 0x0007000800007388 */ /* 0x000fe80000000c00 */
[----:B------:R1:W-:Y:S04]  /*702b0*/  STS.128 [R0+0x780], R4 ;  /* 0x0007800400007388 */ /* 0x0003e80000000c00 */
        /* <DEDUP_REMOVED lines=66> */
[----:B-1----:R-:W2:Y:S04]  /*706e0*/  LDL.LU R8, [R1+0xd0] ;  /* 0x0000d00001087983 */ /* 0x002ea80000300800 */
[----:B------:R-:W2:Y:S04]  /*706f0*/  LDL.LU R9, [R1+0xd4] ;  /* 0x0000d40001097983 */ /* 0x000ea80000300800 */
[----:B------:R-:W2:Y:S04]  /*70700*/  LDL.LU R10, [R1+0xc0] ;  /* 0x0000c000010a7983 */ /* 0x000ea80000300800 */
[----:B------:R1:W-:Y:S04]  /*70710*/  STS.128 [R0], R4 ;  /* 0x0000000400007388 */ /* 0x0003e80000000c00 */
[----:B------:R-:W2:Y:S04]  /*70720*/  LDL.LU R11, [R1+0xc4] ;  /* 0x0000c400010b7983 */ /* 0x000ea80000300800 */
[----:B-1----:R-:W2:Y:S04]  /*70730*/  LDL.LU R4, [R1+0xd8] ;  /* 0x0000d80001047983 */ /* 0x002ea80000300800 */
[----:B------:R-:W2:Y:S04]  /*70740*/  LDL.LU R5, [R1+0xdc] ;  /* 0x0000dc0001057983 */ /* 0x000ea80000300800 */
[----:B------:R-:W2:Y:S04]  /*70750*/  LDL.LU R6, [R1+0xc8] ;  /* 0x0000c80001067983 */ /* 0x000ea80000300800 */
[----:B------:R-:W2:Y:S04]  /*70760*/  LDL.LU R7, [R1+0xcc] ;  /* 0x0000cc0001077983 */ /* 0x000ea80000300800 */
[----:B---3--:R1:W-:Y:S04]  /*70770*/  STS.128 [R0+0x100], R16 ;  /* 0x0001001000007388 */ /* 0x0083e80000000c00 */
[----:B-1----:R-:W3:Y:S04]  /*70780*/  LDL.LU R16, [R1+0x1d0] ;  /* 0x0001d00001107983 */ /* 0x002ee80000300800 */
[----:B------:R-:W3:Y:S04]  /*70790*/  LDL.LU R17, [R1+0x1d4] ;  /* 0x0001d40001117983 */ /* 0x000ee80000300800 */
[----:B------:R-:W3:Y:S04]  /*707a0*/  LDL.LU R18, [R1+0x1c0] ;  /* 0x0001c00001127983 */ /* 0x000ee80000300800 */
[----:B----4-:R1:W-:Y:S04]  /*707b0*/  STS.128 [R0+0x180], R12 ;  /* 0x0001800c00007388 */ /* 0x0103e80000000c00 */
[----:B------:R-:W3:Y:S04]  /*707c0*/  LDL.LU R19, [R1+0x1c4] ;  /* 0x0001c40001137983 */ /* 0x000ee80000300800 */
[----:B--2---:R2:W-:Y:S04]  /*707d0*/  STS.128 [R0+0x200], R8 ;  /* 0x0002000800007388 */ /* 0x0045e80000000c00 */
[----:B-1----:R-:W4:Y:S04]  /*707e0*/  LDL.LU R12, [R1+0x1d8] ;  /* 0x0001d800010c7983 */ /* 0x002f280000300800 */
[----:B------:R-:W4:Y:S01]  /*707f0*/  LDL.LU R13, [R1+0x1dc] ;  /* 0x0001dc00010d7983 */ /* 0x000f220000300800 */
[----:B--2---:R-:W-:Y:S01]  /*70800*/  IMAD.MOV.U32 R8, RZ, RZ, R216 ;  /* 0x000000ffff087224 */ /* 0x004fe200078e00d8 */
[----:B------:R-:W-:Y:S01]  /*70810*/  MOV R9, R217 ;  /* 0x000000d900097202 */ /* 0x000fe20000000f00 */
[----:B------:R-:W-:Y:S01]  /*70820*/  IMAD.MOV.U32 R10, RZ, RZ, R212 ;  /* 0x000000ffff0a7224 */ /* 0x000fe200078e00d4 */
[----:B------:R-:W4:Y:S01]  /*70830*/  LDL.LU R14, [R1+0x1c8] ;  /* 0x0001c800010e7983 */ /* 0x000f220000300800 */
[----:B------:R-:W-:-:S03]  /*70840*/  IMAD.MOV.U32 R11, RZ, RZ, R213 ;  /* 0x000000ffff0b7224 */ /* 0x000fc600078e00d5 */
[----:B------:R-:W4:Y:S04]  /*70850*/  LDL.LU R15, [R1+0x1cc] ;  /* 0x0001cc00010f7983 */ /* 0x000f280000300800 */
[----:B------:R1:W-:Y:S04]  /*70860*/  STS.128 [R0+0x280], R4 ;  /* 0x0002800400007388 */ /* 0x0003e80000000c00 */
[----:B------:R2:W-:Y:S01]  /*70870*/  STS.128 [R0+0x400], R8 ;  /* 0x0004000800007388 */ /* 0x0005e20000000c00 */
[----:B-1----:R-:W-:Y:S02]  /*70880*/  IMAD.MOV.U32 R4, RZ, RZ, R152 ;  /* 0x000000ffff047224 */ /* 0x002fe400078e0098 */
[----:B------:R-:W-:-:S02]  /*70890*/  IMAD.MOV.U32 R5, RZ, RZ, R153 ;  /* 0x000000ffff057224 */ /* 0x000fc400078e0099 */
[----:B------:R-:W-:Y:S01]  /*708a0*/  IMAD.MOV.U32 R6, RZ, RZ, R148 ;  /* 0x000000ffff067224 */ /* 0x000fe200078e0094 */
[----:B--2---:R-:W2:Y:S01]  /*708b0*/  LDL.LU R8, [R1+0x3e0] ;  /* 0x0003e00001087983 */ /* 0x004ea20000300800 */
[----:B------:R-:W-:-:S03]  /*708c0*/  IMAD.MOV.U32 R7, RZ, RZ, R149 ;  /* 0x000000ffff077224 */ /* 0x000fc600078e0095 */
[----:B------:R-:W2:Y:S04]  /*708d0*/  LDL.LU R9, [R1+0x3e4] ;  /* 0x0003e40001097983 */ /* 0x000ea80000300800 */
[----:B------:R-:W2:Y:S04]  /*708e0*/  LDL.LU R10, [R1+0x3d0] ;  /* 0x0003d000010a7983 */ /* 0x000ea80000300800 */
[----:B------:R1:W-:Y:S04]  /*708f0*/  STS.128 [R0+0x500], R4 ;  /* 0x0005000400007388 */ /* 0x0003e80000000c00 */
[----:B------:R-:W2:Y:S04]  /*70900*/  LDL.LU R11, [R1+0x3d4] ;  /* 0x0003d400010b7983 */ /* 0x000ea80000300800 */
[----:B-1----:R-:W2:Y:S04]  /*70910*/  LDL.LU R4, [R1+0x3e8] ;  /* 0x0003e80001047983 */ /* 0x002ea80000300800 */
[----:B------:R-:W2:Y:S04]  /*70920*/  LDL.LU R5, [R1+0x3ec] ;  /* 0x0003ec0001057983 */ /* 0x000ea80000300800 */
[----:B------:R-:W2:Y:S04]  /*70930*/  LDL.LU R6, [R1+0x3d8] ;  /* 0x0003d80001067983 */ /* 0x000ea80000300800 */
[----:B------:R-:W2:Y:S01]  /*70940*/  LDL.LU R7, [R1+0x3dc] ;  /* 0x0003dc0001077983 */ /* 0x000ea20000300800 */
[----:B------:R-:W-:-:S02]  /*70950*/  IMAD.MOV.U32 R212, RZ, RZ, R218 ;  /* 0x000000ffffd47224 */ /* 0x000fc400078e00da */
[----:B------:R-:W-:Y:S02]  /*70960*/  IMAD.MOV.U32 R213, RZ, RZ, R219 ;  /* 0x000000ffffd57224 */ /* 0x000fe400078e00db */
[----:B------:R-:W-:Y:S02]  /*70970*/  IMAD.MOV.U32 R148, RZ, RZ, R154 ;  /* 0x000000ffff947224 */ /* 0x000fe400078e009a */
[----:B------:R-:W-:Y:S01]  /*70980*/  IMAD.MOV.U32 R149, RZ, RZ, R155 ;  /* 0x000000ffff957224 */ /* 0x000fe200078e009b */
[----:B------:R-:W-:Y:S04]  /*70990*/  STS.128 [R0+0x80], R20 ;  /* 0x0000801400007388 */ /* 0x000fe80000000c00 */
[----:B------:R-:W-:Y:S04]  /*709a0*/  STS.128 [R0+0x480], R212 ;  /* 0x000480d400007388 */ /* 0x000fe80000000c00 */
[----:B------:R-:W-:Y:S04]  /*709b0*/  STS.128 [R0+0x580], R148 ;  /* 0x0005809400007388 */ /* 0x000fe80000000c00 */
[----:B---3--:R-:W-:Y:S04]  /*709c0*/  STS.128 [R0+0x300], R16 ;  /* 0x0003001000007388 */ /* 0x008fe80000000c00 */
[----:B----4-:R1:W-:Y:S02]  /*709d0*/  STS.128 [R0+0x380], R12 ;  /* 0x0003800c00007388 */ /* 0x0103e40000000c00 */
[----:B-1----:R-:W-:Y:S01]  /*709e0*/  IMAD.MOV.U32 R14, RZ, RZ, R84 ;  /* 0x000000ffff0e7224 */ /* 0x002fe200078e0054 */
[----:B------:R-:W-:Y:S01]  /*709f0*/  MOV R15, R85 ;  /* 0x00000055000f7202 */ /* 0x000fe20000000f00 */
[----:B------:R-:W-:-:S02]  /*70a00*/  IMAD.MOV.U32 R12, RZ, RZ, R88 ;  /* 0x000000ffff0c7224 */ /* 0x000fc400078e0058 */
[----:B------:R-:W-:Y:S02]  /*70a10*/  IMAD.MOV.U32 R13, RZ, RZ, R89 ;  /* 0x000000ffff0d7224 */ /* 0x000fe400078e0059 */
[----:B------:R-:W-:Y:S02]  /*70a20*/  IMAD.MOV.U32 R84, RZ, RZ, R90 ;  /* 0x000000ffff547224 */ /* 0x000fe400078e005a */
[----:B------:R-:W-:Y:S01]  /*70a30*/  IMAD.MOV.U32 R85, RZ, RZ, R91 ;  /* 0x000000ffff557224 */ /* 0x000fe200078e005b */
[----:B------:R-:W-:Y:S04]  /*70a40*/  STS.128 [R0+0x600], R12 ;  /* 0x0006000c00007388 */ /* 0x000fe80000000c00 */
[----:B------:R-:W-:Y:S04]  /*70a50*/  STS.128 [R0+0x680], R84 ;  /* 0x0006805400007388 */ /* 0x000fe80000000c00 */
[----:B--2---:R-:W-:Y:S04]  /*70a60*/  STS.128 [R0+0x700], R8 ;  /* 0x0007000800007388 */ /* 0x004fe80000000c00 */
        /* <DEDUP_REMOVED lines=108> */
[----:B------:R-:W4:Y:S04]  /*71130*/  LDL.LU R17, [R1+0x954] ;  /* 0x0009540001117983 */ /* 0x000f280000300800 */
[----:B------:R-:W4:Y:S04]  /*71140*/  LDL.LU R18, [R1+0x960] ;  /* 0x0009600001127983 */ /* 0x000f280000300800 */
[----:B---3--:R1:W-:Y:S04]  /*71150*/  STS.128 [R0+0x400], R12 ;  /* 0x0004000c00007388 */ /* 0x0083e80000000c00 */
[----:B------:R-:W4:Y:S04]  /*71160*/  LDL.LU R19, [R1+0x964] ;  /* 0x0009640001137983 */ /* 0x000f280000300800 */
[----:B------:R3:W-:Y:S04]  /*71170*/  STS.128 [R0+0x480], R8 ;  /* 0x0004800800007388 */ /* 0x0007e80000000c00 */
        /* <DEDUP_REMOVED lines=9> */
[----:B-1----:R-:W3:Y:S04]  /*71210*/  LDL.LU R4, [R1+0xda8] ;  /* 0x000da80001047983 */ /* 0x002ee80000300800 */
[----:B------:R-:W3:Y:S04]  /*71220*/  LDL.LU R5, [R1+0xdac] ;  /* 0x000dac0001057983 */ /* 0x000ee80000300800 */
[----:B------:R-:W3:Y:S04]  /*71230*/  LDL.LU R6, [R1+0xd98] ;  /* 0x000d980001067983 */ /* 0x000ee80000300800 */
[----:B------:R-:W3:Y:S04]  /*71240*/  LDL.LU R7, [R1+0xd9c] ;  /* 0x000d9c0001077983 */ /* 0x000ee80000300800 */
[----:B--2---:R-:W-:Y:S04]  /*71250*/  STS.128 [R0+0x580], R20 ;  /* 0x0005801400007388 */ /* 0x004fe80000000c00 */
[----:B----4-:R-:W-:Y:S04]  /*71260*/  STS.128 [R0+0x600], R16 ;  /* 0x0006001000007388 */ /* 0x010fe80000000c00 */
[----:B------:R-:W-:Y:S04]  /*71270*/  STS.128 [R0+0x680], R12 ;  /* 0x0006800c00007388 */ /* 0x000fe80000000c00 */
[----:B---3--:R-:W-:Y:S04]  /*71280*/  STS.128 [R0+0x700], R8 ;  /* 0x0007000800007388 */ /* 0x008fe80000000c00 */
        /* <DEDUP_REMOVED lines=85> */
[----:B--2---:R-:W-:-:S03]  /*717e0*/  IMAD.MOV.U32 R8, RZ, RZ, R208 ;  /* 0x000000ffff087224 */ /* 0x004fc600078e00d0 */
[----:B------:R-:W4:Y:S01]  /*717f0*/  LDL.LU R14, [R1+0x1a8] ;  /* 0x0001a800010e7983 */ /* 0x000f220000300800 */
[----:B------:R-:W-:Y:S02]  /*71800*/  IMAD.MOV.U32 R9, RZ, RZ, R209 ;  /* 0x000000ffff097224 */ /* 0x000fe400078e00d1 */
[----:B------:R-:W-:Y:S01]  /*71810*/  IMAD.MOV.U32 R10, RZ, RZ, R204 ;  /* 0x000000ffff0a7224 */ /* 0x000fe200078e00cc */
[----:B------:R-:W4:Y:S01]  /*71820*/  LDL.LU R15, [R1+0x1ac] ;  /* 0x0001ac00010f7983 */ /* 0x000f220000300800 */
[----:B------:R-:W-:-:S03]  /*71830*/  IMAD.MOV.U32 R11, RZ, RZ, R205 ;  /* 0x000000ffff0b7224 */ /* 0x000fc600078e00cd */
[----:B------:R1:W-:Y:S04]  /*71840*/  STS.128 [R0+0x280], R4 ;  /* 0x0002800400007388 */ /* 0x0003e80000000c00 */
[----:B------:R2:W-:Y:S01]  /*71850*/  STS.128 [R0+0x400], R8 ;  /* 0x0004000800007388 */ /* 0x0005e20000000c00 */
[----:B-1----:R-:W-:Y:S02]  /*71860*/  IMAD.MOV.U32 R4, RZ, RZ, R144 ;  /* 0x000000ffff047224 */ /* 0x002fe400078e0090 */
[----:B------:R-:W-:Y:S02]  /*71870*/  IMAD.MOV.U32 R5, RZ, RZ, R145 ;  /* 0x000000ffff057224 */ /* 0x000fe400078e0091 */
        /* <DEDUP_REMOVED lines=11> */
[----:B------:R-:W-:Y:S01]  /*71930*/  IMAD.MOV.U32 R204, RZ, RZ, R210 ;  /* 0x000000ffffcc7224 */ /* 0x000fe200078e00d2 */
[----:B------:R-:W-:Y:S01]  /*71940*/  MOV R141, R147 ;  /* 0x00000093008d7202 */ /* 0x000fe20000000f00 */
[----:B------:R-:W-:-:S02]  /*71950*/  IMAD.MOV.U32 R205, RZ, RZ, R211 ;  /* 0x000000ffffcd7224 */ /* 0x000fc400078e00d3 */
[----:B------:R-:W-:Y:S01]  /*71960*/  IMAD.MOV.U32 R140, RZ, RZ, R146 ;  /* 0x000000ffff8c7224 */ /* 0x000fe200078e0092 */
[----:B------:R-:W-:Y:S04]  /*71970*/  STS.128 [R0+0x80], R20 ;  /* 0x0000801400007388 */ /* 0x000fe80000000c00 */
[----:B------:R-:W-:Y:S04]  /*71980*/  STS.128 [R0+0x480], R204 ;  /* 0x000480cc00007388 */ /* 0x000fe80000000c00 */
[----:B------:R-:W-:Y:S04]  /*71990*/  STS.128 [R0+0x580], R140 ;  /* 0x0005808c00007388 */ /* 0x000fe80000000c00 */
[----:B---3--:R-:W-:Y:S04]  /*719a0*/  STS.128 [R0+0x300], R16 ;  /* 0x0003001000007388 */ /* 0x008fe80000000c00 */
[----:B----4-:R1:W-:Y:S02]  /*719b0*/  STS.128 [R0+0x380], R12 ;  /* 0x0003800c00007388 */ /* 0x0103e40000000c00 */
[----:B-1----:R-:W-:-:S02]  /*719c0*/  IMAD.MOV.U32 R14, RZ, RZ, R76 ;  /* 0x000000ffff0e7224 */ /* 0x002fc400078e004c */
[----:B------:R-:W-:Y:S02]  /*719d0*/  IMAD.MOV.U32 R15, RZ, RZ, R77 ;  /* 0x000000ffff0f7224 */ /* 0x000fe400078e004d */
[----:B------:R-:W-:Y:S02]  /*719e0*/  IMAD.MOV.U32 R12, RZ, RZ, R80 ;  /* 0x000000ffff0c7224 */ /* 0x000fe400078e0050 */
        /* <DEDUP_REMOVED lines=229> */
[----:B-1----:R-:W-:Y:S01]  /*72840*/  IMAD.MOV.U32 R4, RZ, RZ, R136 ;  /* 0x000000ffff047224 */ /* 0x002fe200078e0088 */
[----:B------:R-:W-:Y:S01]  /*72850*/  MOV R5, R137 ;  /* 0x0000008900057202 */ /* 0x000fe20000000f00 */
[----:B------:R-:W-:Y:S02]  /*72860*/  IMAD.MOV.U32 R6, RZ, RZ, R132 ;  /* 0x000000ffff067224 */ /* 0x000fe400078e0084 */
[----:B------:R-:W-:Y:S01]  /*72870*/  IMAD.MOV.U32 R7, RZ, RZ, R133 ;  /* 0x000000ffff077224 */ /* 0x000fe200078e0085 */
[----:B--2---:R-:W2:Y:S04]  /*72880*/  LDL.LU R8, [R1+0x3a0] ;  /* 0x0003a00001087983 */ /* 0x004ea80000300800 */
        /* <DEDUP_REMOVED lines=158> */
[----:B-1----:R-:W4:Y:S04]  /*73270*/  LDL.LU R4, [R1+0x7e0] ;  /* 0x0007e00001047983 */ /* 0x002f280000300800 */
[----:B------:R-:W4:Y:S04]  /*73280*/  LDL.LU R5, [R1+0x7e4] ;  /* 0x0007e40001057983 */ /* 0x000f280000300800 */
[----:B------:R-:W4:Y:S04]  /*73290*/  LDL.LU R6, [R1+0x7c0] ;  /* 0x0007c00001067983 */ /* 0x000f280000300800 */
[----:B------:R-:W1:Y:S04]  /*732a0*/  LDS.128 R8, [R2] ;  /* 0x0000000002087984 */ /* 0x000e680000000c00 */
[----:B------:R-:W3:Y:S04]  /*732b0*/  LDS.128 R16, [R2+0x800] ;  /* 0x0008000002107984 */ /* 0x000ee80000000c00 */
[----:B------:R-:W4:Y:S04]  /*732c0*/  LDL.LU R7, [R1+0x7c4] ;  /* 0x0007c40001077983 */ /* 0x000f280000300800 */
        /* <DEDUP_REMOVED lines=40> */
[----:B---3--:R3:W-:Y:S04]  /*73550*/  STL.64 [R1+0x4a0], R16 ;  /* 0x0004a01001007387 */ /* 0x0087e80000100a00 */
[----:B------:R1:W-:Y:S04]  /*73560*/  STL.64 [R1+0x4a8], R18 ;  /* 0x0004a81201007387 */ /* 0x0003e80000100a00 */
[----:B------:R-:W-:Y:S06]  /*73570*/  BAR.SYNC.DEFER_BLOCKING 0x0 ;  /* 0x0000000000007b1d */ /* 0x000fec0000010000 */
        /* <DEDUP_REMOVED lines=31> */
[----:B-1----:R-:W4:Y:S04]  /*73770*/  LDL.LU R12, [R1+0x168] ;  /* 0x00016800010c7983 */ /* 0x002f280000300800 */
[----:B------:R-:W4:Y:S04]  /*73780*/  LDL.LU R13, [R1+0x16c] ;  /* 0x00016c00010d7983 */ /* 0x000f280000300800 */
[----:B------:R-:W4:Y:S04]  /*73790*/  LDL.LU R14, [R1+0x158] ;  /* 0x00015800010e7983 */ /* 0x000f280000300800 */
[----:B------:R-:W4:Y:S04]  /*737a0*/  LDL.LU R15, [R1+0x15c] ;  /* 0x00015c00010f7983 */ /* 0x000f280000300800 */
[----:B--2---:R1:W-:Y:S04]  /*737b0*/  STS.128 [R0+0x200], R8 ;  /* 0x0002000800007388 */ /* 0x0043e80000000c00 */
[----:B------:R2:W-:Y:S01]  /*737c0*/  STS.128 [R0+0x280], R4 ;  /* 0x0002800400007388 */ /* 0x0005e20000000c00 */
[----:B-1----:R-:W-:Y:S01]  /*737d0*/  IMAD.MOV.U32 R8, RZ, RZ, R192 ;  /* 0x000000ffff087224 */ /* 0x002fe200078e00c0 */
[----:B------:R-:W-:Y:S01]  /*737e0*/  MOV R11, R189 ;  /* 0x000000bd000b7202 */ /* 0x000fe20000000f00 */
[----:B------:R-:W-:-:S02]  /*737f0*/  IMAD.MOV.U32 R9, RZ, RZ, R193 ;  /* 0x000000ffff097224 */ /* 0x000fc400078e00c1 */
[----:B------:R-:W-:Y:S02]  /*73800*/  IMAD.MOV.U32 R10, RZ, RZ, R188 ;  /* 0x000000ffff0a7224 */ /* 0x000fe400078e00bc */
[----:B--2---:R-:W-:Y:S02]  /*73810*/  IMAD.MOV.U32 R4, RZ, RZ, R128 ;  /* 0x000000ffff047224 */ /* 0x004fe400078e0080 */
[----:B------:R-:W-:Y:S01]  /*73820*/  IMAD.MOV.U32 R5, RZ, RZ, R129 ;  /* 0x000000ffff057224 */ /* 0x000fe200078e0081 */
[----:B------:R-:W-:Y:S01]  /*73830*/  STS.128 [R0+0x400], R8 ;  /* 0x0004000800007388 */ /* 0x000fe20000000c00 */
[----:B------:R-:W-:Y:S02]  /*73840*/  IMAD.MOV.U32 R6, RZ, RZ, R124 ;  /* 0x000000ffff067224 */ /* 0x000fe400078e007c */
[----:B------:R-:W-:-:S05]  /*73850*/  IMAD.MOV.U32 R7, RZ, RZ, R125 ;  /* 0x000000ffff077224 */ /* 0x000fca00078e007d */
[----:B------:R-:W-:Y:S04]  /*73860*/  STS.128 [R0+0x500], R4 ;  /* 0x0005000400007388 */ /* 0x000fe80000000c00 */
[----:B---3--:R1:W-:Y:S04]  /*73870*/  STS.128 [R0+0x300], R16 ;  /* 0x0003001000007388 */ /* 0x0083e80000000c00 */
[----:B-1----:R-:W2:Y:S04]  /*73880*/  LDL.LU R16, [R1+0x190] ;  /* 0x0001900001107983 */ /* 0x002ea80000300800 */
[----:B------:R-:W2:Y:S04]  /*73890*/  LDL.LU R17, [R1+0x194] ;  /* 0x0001940001117983 */ /* 0x000ea80000300800 */
[----:B------:R-:W2:Y:S04]  /*738a0*/  LDL.LU R18, [R1+0x210] ;  /* 0x0002100001127983 */ /* 0x000ea80000300800 */
[----:B----4-:R1:W-:Y:S04]  /*738b0*/  STS.128 [R0+0x380], R12 ;  /* 0x0003800c00007388 */ /* 0x0103e80000000c00 */
        /* <DEDUP_REMOVED lines=17> */
[----:B------:R-:W-:Y:S04]  /*739d0*/  STS.128 [R0+0x80], R20 ;  /* 0x0000801400007388 */ /* 0x000fe80000000c00 */
[----:B------:R-:W-:Y:S04]  /*739e0*/  STS.128 [R0+0x480], R188 ;  /* 0x000480bc00007388 */ /* 0x000fe80000000c00 */
[----:B------:R-:W-:Y:S04]  /*739f0*/  STS.128 [R0+0x580], R124 ;  /* 0x0005807c00007388 */ /* 0x000fe80000000c00 */
[----:B--2---:R-:W-:Y:S04]  /*73a00*/  STS.128 [R0+0x600], R16 ;  /* 0x0006001000007388 */ /* 0x004fe80000000c00 */
[----:B---3--:R-:W-:Y:S04]  /*73a10*/  STS.128 [R0+0x680], R12 ;  /* 0x0006800c00007388 */ /* 0x008fe80000000c00 */
[----:B----4-:R-:W-:Y:S04]  /*73a20*/  STS.128 [R0+0x700], R8 ;  /* 0x0007000800007388 */ /* 0x010fe80000000c00 */
        /* <DEDUP_REMOVED lines=218> */
[----:B-1----:R-:W-:-:S02]  /*747d0*/  IMAD.MOV.U32 R8, RZ, RZ, R184 ;  /* 0x000000ffff087224 */ /* 0x002fc400078e00b8 */
[----:B------:R-:W-:Y:S02]  /*747e0*/  IMAD.MOV.U32 R9, RZ, RZ, R185 ;  /* 0x000000ffff097224 */ /* 0x000fe400078e00b9 */
[----:B------:R-:W-:Y:S02]  /*747f0*/  IMAD.MOV.U32 R10, RZ, RZ, R180 ;  /* 0x000000ffff0a7224 */ /* 0x000fe400078e00b4 */
[----:B------:R-:W-:Y:S02]  /*74800*/  IMAD.MOV.U32 R11, RZ, RZ, R181 ;  /* 0x000000ffff0b7224 */ /* 0x000fe400078e00b5 */
[----:B--2---:R-:W-:Y:S02]  /*74810*/  IMAD.MOV.U32 R4, RZ, RZ, R120 ;  /* 0x000000ffff047224 */ /* 0x004fe400078e0078 */
[----:B------:R-:W-:Y:S01]  /*74820*/  IMAD.MOV.U32 R5, RZ, RZ, R121 ;  /* 0x000000ffff057224 */ /* 0x000fe200078e0079 */
[----:B------:R-:W-:Y:S01]  /*74830*/  STS.128 [R0+0x400], R8 ;  /* 0x0004000800007388 */ /* 0x000fe20000000c00 */
[----:B------:R-:W-:-:S02]  /*74840*/  IMAD.MOV.U32 R6, RZ, RZ, R116 ;  /* 0x000000ffff067224 */ /* 0x000fc400078e0074 */
        /* <DEDUP_REMOVED lines=22> */
[----:B------:R-:W-:-:S02]  /*749b0*/  IMAD.MOV.U32 R116, RZ, RZ, R122 ;  /* 0x000000ffff747224 */ /* 0x000fc400078e007a */
        /* <DEDUP_REMOVED lines=120> */
[----:B-1----:R-:W2:Y:S04]  /*75140*/  LDL.LU R12, [R1+0x9d8] ;  /* 0x0009d800010c7983 */ /* 0x002ea80000300800 */
[----:B------:R-:W2:Y:S04]  /*75150*/  LDL.LU R13, [R1+0x9dc] ;  /* 0x0009dc00010d7983 */ /* 0x000ea80000300800 */
[----:B------:R-:W2:Y:S04]  /*75160*/  LDL.LU R14, [R1+0x9e8] ;  /* 0x0009e800010e7983 */ /* 0x000ea80000300800 */
[----:B------:R-:W2:Y:S04]  /*75170*/  LDL.LU R15, [R1+0x9ec] ;  /* 0x0009ec00010f7983 */ /* 0x000ea80000300800 */
[----:B---3--:R-:W3:Y:S04]  /*75180*/  LDL.LU R8, [R1+0xc20] ;  /* 0x000c200001087983 */ /* 0x008ee80000300800 */
[----:B------:R-:W3:Y:S04]  /*75190*/  LDL.LU R9, [R1+0xc24] ;  /* 0x000c240001097983 */ /* 0x000ee80000300800 */
[----:B------:R-:W3:Y:S04]  /*751a0*/  LDL.LU R10, [R1+0xc10] ;  /* 0x000c1000010a7983 */ /* 0x000ee80000300800 */
[----:B------:R1:W-:Y:S04]  /*751b0*/  STS.128 [R0+0x500], R4 ;  /* 0x0005000400007388 */ /* 0x0003e80000000c00 */
[----:B------:R-:W3:Y:S04]  /*751c0*/  LDL.LU R11, [R1+0xc14] ;  /* 0x000c1400010b7983 */ /* 0x000ee80000300800 */
[----:B-1----:R-:W2:Y:S04]  /*751d0*/  LDL.LU R4, [R1+0xc28] ;  /* 0x000c280001047983 */ /* 0x002ea80000300800 */
[----:B------:R-:W2:Y:S04]  /*751e0*/  LDL.LU R5, [R1+0xc2c] ;  /* 0x000c2c0001057983 */ /* 0x000ea80000300800 */
[----:B------:R-:W2:Y:S04]  /*751f0*/  LDL.LU R6, [R1+0xc18] ;  /* 0x000c180001067983 */ /* 0x000ea80000300800 */
[----:B------:R-:W2:Y:S04]  /*75200*/  LDL.LU R7, [R1+0xc1c] ;  /* 0x000c1c0001077983 */ /* 0x000ea80000300800 */
[----:B--2---:R1:W-:Y:S04]  /*75210*/  STS.128 [R0+0x780], R4 ;  /* 0x0007800400007388 */ /* 0x0043e80000000c00 */
[----:B-1----:R-:W4:Y:S04]  /*75220*/  LDL.LU R4, [R1+0x740] ;  /* 0x0007400001047983 */ /* 0x002f280000300800 */
[----:B------:R-:W4:Y:S04]  /*75230*/  LDL.LU R5, [R1+0x744] ;  /* 0x0007440001057983 */ /* 0x000f280000300800 */
[----:B------:R-:W4:Y:S04]  /*75240*/  LDL.LU R6, [R1+0x700] ;  /* 0x0007000001067983 */ /* 0x000f280000300800 */
[----:B------:R-:W4:Y:S04]  /*75250*/  LDL.LU R7, [R1+0x704] ;  /* 0x0007040001077983 */ /* 0x000f280000300800 */
[----:B------:R-:W-:Y:S04]  /*75260*/  STS.128 [R0+0x580], R20 ;  /* 0x0005801400007388 */ /* 0x000fe80000000c00 */
[----:B----4-:R-:W-:Y:S04]  /*75270*/  STS.128 [R0+0x600], R16 ;  /* 0x0006001000007388 */ /* 0x010fe80000000c00 */
[----:B------:R-:W-:Y:S04]  /*75280*/  STS.128 [R0+0x680], R12 ;  /* 0x0006800c00007388 */ /* 0x000fe80000000c00 */
[----:B---3--:R-:W-:Y:S04]  /*75290*/  STS.128 [R0+0x700], R8 ;  /* 0x0007000800007388 */ /* 0x008fe80000000c00 */
[----:B------:R-:W-:Y:S06]  /*752a0*/  BAR.SYNC.DEFER_BLOCKING 0x0 ;  /* 0x0000000000007b1d */ /* 0x000fec0000010000 */
[----:B------:R-:W1:Y:S04]  /*752b0*/  LDS.128 R8, [R2] ;  /* 0x0000000002087984 */ /* 0x000e680000000c00 */
[----:B------:R-:W3:Y:S04]  /*752c0*/  LDS.128 R16, [R2+0x800] ;  /* 0x0008000002107984 */ /* 0x000ee80000000c00 */
[----:B------:R-:W4:Y:S04]  /*752d0*/  LDS.128 R12, [R2+0x1000] ;  /* 0x00100000020c7984 */ /* 0x000f280000000c00 */
[----:B------:R-:W-:Y:S04]  /*752e0*/  LDS.128 R240, [R3+0x1000] ;  /* 0x0010000003f07984 */ /* 0x000fe80000000c00 */
[----:B------:R-:W-:Y:S04]  /*752f0*/  LDS.128 R236, [R3+0x1800] ;  /* 0x0018000003ec7984 */ /* 0x000fe80000000c00 */
[----:B------:R-:W-:Y:S04]  /*75300*/  LDS.128 R232, [R252] ;  /* 0x00000000fce87984 */ /* 0x000fe80000000c00 */
[----:B------:R-:W-:Y:S04]  /*75310*/  LDS.128 R224, [R252+0x800] ;  /* 0x00080000fce07984 */ /* 0x000fe80000000c00 */
[----:B------:R-:W-:Y:S04]  /*75320*/  LDS.128 R220, [R252+0x1000] ;  /* 0x00100000fcdc7984 */ /* 0x000fe80000000c00 */
[----:B------:R-:W-:Y:S04]  /*75330*/  LDS.128 R216, [R252+0x1800] ;  /* 0x00180000fcd87984 */ /* 0x000fe80000000c00 */
        /* <DEDUP_REMOVED lines=26> */
[----:B-1----:R-:W-:Y:S04]  /*754e0*/  STL.64 [R1+0x40], R8 ;  /* 0x0000400801007387 */ /* 0x002fe80000100a00 */
[----:B------:R-:W-:Y:S04]  /*754f0*/  STL.64 [R1+0x48], R10 ;  /* 0x0000480a01007387 */ /* 0x000fe80000100a00 */
        /* <DEDUP_REMOVED lines=12> */
[----:B------:R1:W-:Y:S04]  /*755c0*/  STS.128 [R0], R4 ;  /* 0x0000000400007388 */ /* 0x0003e80000000c00 */
        /* <DEDUP_REMOVED lines=8> */
[----:B----4-:R-:W-:Y:S04]  /*75650*/  STS.128 [R0+0x180], R12 ;  /* 0x0001800c00007388 */ /* 0x010fe80000000c00 */
[----:B--2---:R1:W-:Y:S04]  /*75660*/  STS.128 [R0+0x200], R4 ;  /* 0x0002000400007388 */ /* 0x0043e80000000c00 */
[----:B-1----:R-:W2:Y:S04]  /*75670*/  LDL.LU R4, [R1+0x120] ;  /* 0x0001200001047983 */ /* 0x002ea80000300800 */
[----:B------:R-:W2:Y:S04]  /*75680*/  LDL.LU R5, [R1+0x124] ;  /* 0x0001240001057983 */ /* 0x000ea80000300800 */
[----:B------:R-:W2:Y:S04]  /*75690*/  LDL.LU R6, [R1+0x110] ;  /* 0x0001100001067983 */ /* 0x000ea80000300800 */
[----:B------:R-:W2:Y:S04]  /*756a0*/  LDL.LU R7, [R1+0x114] ;  /* 0x0001140001077983 */ /* 0x000ea80000300800 */
[----:B------:R-:W4:Y:S04]  /*756b0*/  LDL.LU R12, [R1+0x128] ;  /* 0x00012800010c7983 */ /* 0x000f280000300800 */
[----:B------:R-:W4:Y:S04]  /*756c0*/  LDL.LU R13, [R1+0x12c] ;  /* 0x00012c00010d7983 */ /* 0x000f280000300800 */
[----:B------:R-:W4:Y:S04]  /*756d0*/  LDL.LU R14, [R1+0x118] ;  /* 0x00011800010e7983 */ /* 0x000f280000300800 */
[----:B------:R-:W4:Y:S04]  /*756e0*/  LDL.LU R15, [R1+0x11c] ;  /* 0x00011c00010f7983 */ /* 0x000f280000300800 */
[----:B---3--:R1:W-:Y:S04]  /*756f0*/  STS.128 [R0+0x280], R8 ;  /* 0x0002800800007388 */ /* 0x0083e80000000c00 */
[----:B------:R3:W-:Y:S01]  /*75700*/  STS.128 [R0+0x100], R16 ;  /* 0x0001001000007388 */ /* 0x0007e20000000c00 */
[----:B-1----:R-:W-:-:S02]  /*75710*/  IMAD.MOV.U32 R8, RZ, RZ, R176 ;  /* 0x000000ffff087224 */ /* 0x002fc400078e00b0 */
[----:B------:R-:W-:Y:S02]  /*75720*/  IMAD.MOV.U32 R9, RZ, RZ, R177 ;  /* 0x000000ffff097224 */ /* 0x000fe400078e00b1 */
[----:B------:R-:W-:Y:S02]  /*75730*/  IMAD.MOV.U32 R10, RZ, RZ, R172 ;  /* 0x000000ffff0a7224 */ /* 0x000fe400078e00ac */
[----:B------:R-:W-:Y:S01]  /*75740*/  IMAD.MOV.U32 R11, RZ, RZ, R173 ;  /* 0x000000ffff0b7224 */ /* 0x000fe200078e00ad */
[----:B---3--:R-:W-:Y:S01]  /*75750*/  MOV R17, R113 ;  /* 0x0000007100117202 */ /* 0x008fe20000000f00 */
[----:B------:R-:W-:-:S03]  /*75760*/  IMAD.MOV.U32 R16, RZ, RZ, R112 ;  /* 0x000000ffff107224 */ /* 0x000fc600078e0070 */
[----:B------:R-:W-:Y:S01]  /*75770*/  STS.128 [R0+0x400], R8 ;  /* 0x0004000800007388 */ /* 0x000fe20000000c00 */
[----:B------:R-:W-:Y:S02]  /*75780*/  IMAD.MOV.U32 R18, RZ, RZ, R108 ;  /* 0x000000ffff127224 */ /* 0x000fe400078e006c */
[----:B------:R-:W-:-:S05]  /*75790*/  IMAD.MOV.U32 R19, RZ, RZ, R109 ;  /* 0x000000ffff137224 */ /* 0x000fca00078e006d */
[----:B------:R-:W-:Y:S04]  /*757a0*/  STS.128 [R0+0x500], R16 ;  /* 0x0005001000007388 */ /* 0x000fe80000000c00 */
[----:B--2---:R1:W-:Y:S04]  /*757b0*/  STS.128 [R0+0x300], R4 ;  /* 0x0003000400007388 */ /* 0x0043e80000000c00 */
[----:B-1----:R-:W2:Y:S04]  /*757c0*/  LDL.LU R4, [R1+0x280] ;  /* 0x0002800001047983 */ /* 0x002ea80000300800 */
[----:B------:R-:W2:Y:S04]  /*757d0*/  LDL.LU R5, [R1+0x284] ;  /* 0x0002840001057983 */ /* 0x000ea80000300800 */
[----:B------:R-:W2:Y:S04]  /*757e0*/  LDL.LU R6, [R1+0x2a0] ;  /* 0x0002a00001067983 */ /* 0x000ea80000300800 */
[----:B------:R-:W3:Y:S04]  /*757f0*/  LDL.LU R8, [R1+0x288] ;  /* 0x0002880001087983 */ /* 0x000ee80000300800 */
        /* <DEDUP_REMOVED lines=13> */
[----:B------:R1:W5:Y:S04]  /*758d0*/  LDL.LU R36, [R1+0x520] ;  /* 0x0005200001247983 */ /* 0x0003680000300800 */
[----:B------:R1:W5:Y:S04]  /*758e0*/  LDL.LU R37, [R1+0x524] ;  /* 0x0005240001257983 */ /* 0x0003680000300800 */
[----:B------:R1:W5:Y:S04]  /*758f0*/  LDL.LU R38, [R1+0x530] ;  /* 0x0005300001267983 */ /* 0x0003680000300800 */
[----:B------:R1:W5:Y:S01]  /*75900*/  LDL.LU R39, [R1+0x534] ;  /* 0x0005340001277983 */ /* 0x0003620000300800 */
[----:B------:R-:W-:-:S02]  /*75910*/  IMAD.MOV.U32 R172, RZ, RZ, R178 ;  /* 0x000000ffffac7224 */ /* 0x000fc400078e00b2 */
[----:B------:R-:W-:Y:S02]  /*75920*/  IMAD.MOV.U32 R173, RZ, RZ, R179 ;  /* 0x000000ffffad7224 */ /* 0x000fe400078e00b3 */
[----:B------:R-:W-:Y:S02]  /*75930*/  IMAD.MOV.U32 R108, RZ, RZ, R114 ;  /* 0x000000ffff6c7224 */ /* 0x000fe400078e0072 */
[----:B------:R-:W-:Y:S01]  /*75940*/  IMAD.MOV.U32 R109, RZ, RZ, R115 ;  /* 0x000000ffff6d7224 */ /* 0x000fe200078e0073 */
[----:B------:R1:W-:Y:S04]  /*75950*/  STS.128 [R0+0x80], R20 ;  /* 0x0000801400007388 */ /* 0x0003e80000000c00 */
[----:B------:R1:W-:Y:S04]  /*75960*/  STS.128 [R0+0x480], R172 ;  /* 0x000480ac00007388 */ /* 0x0003e80000000c00 */
[----:B------:R1:W-:Y:S04]  /*75970*/  STS.128 [R0+0x580], R108 ;  /* 0x0005806c00007388 */ /* 0x0003e80000000c00 */
[----:B---3--:R1:W-:Y:S04]  /*75980*/  STS.128 [R0+0x680], R8 ;  /* 0x0006800800007388 */ /* 0x0083e80000000c00 */
[----:B----4-:R1:W-:Y:S04]  /*75990*/  STS.128 [R0+0x700], R12 ;  /* 0x0007000c00007388 */ /* 0x0103e80000000c00 */
[----:B--2---:R1:W-:Y:S04]  /*759a0*/  STS.128 [R0+0x780], R16 ;  /* 0x0007801000007388 */ /* 0x0043e80000000c00 */
[----:B------:R1:W-:Y:S02]  /*759b0*/  STS.128 [R0+0x600], R4 ;  /* 0x0006000400007388 */ /* 0x0003e40000000c00 */
[----:B------:R-:W-:Y:S06]  /*759c0*/  BAR.SYNC.DEFER_BLOCKING 0x0 ;  /* 0x0000000000007b1d */ /* 0x000fec0000010000 */
[----:B------:R-:W2:Y:S04]  /*759d0*/  LDL.LU R40, [R1+0x528] ;  /* 0x0005280001287983 */ /* 0x000ea80000300800 */
[----:B------:R-:W2:Y:S04]  /*759e0*/  LDL.LU R41, [R1+0x52c] ;  /* 0x00052c0001297983 */ /* 0x000ea80000300800 */
[----:B------:R-:W2:Y:S04]  /*759f0*/  LDL.LU R42, [R1+0x538] ;  /* 0x00053800012a7983 */ /* 0x000ea80000300800 */
[----:B------:R-:W2:Y:S04]  /*75a00*/  LDL.LU R43, [R1+0x53c] ;  /* 0x00053c00012b7983 */ /* 0x000ea80000300800 */
[----:B------:R-:W3:Y:S04]  /*75a10*/  LDS.128 R212, [R2] ;  /* 0x0000000002d47984 */ /* 0x000ee80000000c00 */
[----:B------:R-:W-:Y:S04]  /*75a20*/  LDS.128 R208, [R2+0x800] ;  /* 0x0008000002d07984 */ /* 0x000fe80000000c00 */
[----:B------:R-:W-:Y:S04]  /*75a30*/  LDS.128 R204, [R2+0x1000] ;  /* 0x0010000002cc7984 */ /* 0x000fe80000000c00 */
[----:B------:R-:W-:Y:S04]  /*75a40*/  LDS.128 R200, [R2+0x1800] ;  /* 0x0018000002c87984 */ /* 0x000fe80000000c00 */
[----:B------:R-:W-:Y:S04]  /*75a50*/  LDS.128 R196, [R96] ;  /* 0x0000000060c47984 */ /* 0x000fe80000000c00 */
[----:B------:R-:W-:Y:S04]  /*75a60*/  LDS.128 R192, [R96+0x800] ;  /* 0x0008000060c07984 */ /* 0x000fe80000000c00 */
[----:B------:R-:W-:Y:S04]  /*75a70*/  LDS.128 R176, [R96+0x1000] ;  /* 0x0010000060b07984 */ /* 0x000fe80000000c00 */
[----:B------:R-:W-:Y:S04]  /*75a80*/  LDS.128 R112, [R96+0x1800] ;  /* 0x0018000060707984 */ /* 0x000fe80000000c00 */
[----:B------:R-:W-:Y:S04]  /*75a90*/  LDS.128 R32, [R3] ;  /* 0x0000000003207984 */ /* 0x000fe80000000c00 */
[----:B------:R-:W-:Y:S04]  /*75aa0*/  LDS.128 R24, [R3+0x800] ;  /* 0x0008000003187984 */ /* 0x000fe80000000c00 */
[----:B-1----:R-:W-:Y:S04]  /*75ab0*/  LDS.128 R16, [R3+0x1000] ;  /* 0x0010000003107984 */ /* 0x002fe80000000c00 */
[----:B------:R-:W-:Y:S04]  /*75ac0*/  LDS.128 R8, [R3+0x1800] ;  /* 0x0018000003087984 */ /* 0x000fe80000000c00 */
[----:B------:R-:W-:Y:S04]  /*75ad0*/  LDS.128 R28, [R252] ;  /* 0x00000000fc1c7984 */ /* 0x000fe80000000c00 */
[----:B------:R-:W-:Y:S04]  /*75ae0*/  LDS.128 R20, [R252+0x800] ;  /* 0x00080000fc147984 */ /* 0x000fe80000000c00 */
[----:B------:R-:W-:Y:S04]  /*75af0*/  LDS.128 R12, [R252+0x1000] ;  /* 0x00100000fc0c7984 */ /* 0x000fe80000000c00 */
[----:B------:R-:W-:Y:S04]  /*75b00*/  LDS.128 R4, [R252+0x1800] ;  /* 0x00180000fc047984 */ /* 0x000fe80000000c00 */
[----:B------:R-:W-:Y:S06]  /*75b10*/  BAR.SYNC.DEFER_BLOCKING 0x0 ;  /* 0x0000000000007b1d */ /* 0x000fec0000010000 */
[----:B-----5:R1:W-:Y:S04]  /*75b20*/  STS.128 [R0], R36 ;  /* 0x0000002400007388 */ /* 0x0203e80000000c00 */
        /* <DEDUP_REMOVED lines=16> */
[----:B----4-:R1:W-:Y:S04]  /*75c30*/  STS.128 [R0+0x100], R36 ;  /* 0x0001002400007388 */ /* 0x0103e80000000c00 */
[----:B-1----:R-:W4:Y:S04]  /*75c40*/  LDL.LU R36, [R1+0xc70] ;  /* 0x000c700001247983 */ /* 0x002f280000300800 */
[----:B------:R-:W4:Y:S04]  /*75c50*/  LDL.LU R37, [R1+0xc74] ;  /* 0x000c740001257983 */ /* 0x000f280000300800 */
[----:B------:R-:W4:Y:S04]  /*75c60*/  LDL.LU R38, [R1+0xc60] ;  /* 0x000c600001267983 */ /* 0x000f280000300800 */
[----:B------:R-:W4:Y:S04]  /*75c70*/  LDL.LU R39, [R1+0xc64] ;  /* 0x000c640001277983 */ /* 0x000f280000300800 */
[----:B--2---:R1:W-:Y:S04]  /*75c80*/  STS.128 [R0+0x180], R44 ;  /* 0x0001802c00007388 */ /* 0x0043e80000000c00 */
[----:B------:R2:W-:Y:S04]  /*75c90*/  STS.128 [R0+0x80], R40 ;  /* 0x0000802800007388 */ /* 0x0005e80000000c00 */
[----:B-1----:R-:W4:Y:S04]  /*75ca0*/  LDL.LU R44, [R1+0xc78] ;  /* 0x000c7800012c7983 */ /* 0x002f280000300800 */
[----:B------:R-:W4:Y:S04]  /*75cb0*/  LDL.LU R45, [R1+0xc7c] ;  /* 0x000c7c00012d7983 */ /* 0x000f280000300800 */
[----:B------:R-:W4:Y:S04]  /*75cc0*/  LDL.LU R46, [R1+0xc68] ;  /* 0x000c6800012e7983 */ /* 0x000f280000300800 */
[----:B------:R-:W4:Y:S04]  /*75cd0*/  LDL.LU R47, [R1+0xc6c] ;  /* 0x000c6c00012f7983 */ /* 0x000f280000300800 */
[----:B--2---:R-:W2:Y:S04]  /*75ce0*/  LDL.LU R40, [R1+0x900] ;  /* 0x0009000001287983 */ /* 0x004ea80000300800 */
[----:B------:R-:W2:Y:S04]  /*75cf0*/  LDL.LU R41, [R1+0x904] ;  /* 0x0009040001297983 */ /* 0x000ea80000300800 */
[----:B------:R-:W2:Y:S04]  /*75d00*/  LDL.LU R42, [R1+0x910] ;  /* 0x00091000012a7983 */ /* 0x000ea80000300800 */
[----:B------:R-:W2:Y:S04]  /*75d10*/  LDL.LU R43, [R1+0x914] ;  /* 0x00091400012b7983 */ /* 0x000ea80000300800 */
[----:B------:R1:W-:Y:S04]  /*75d20*/  STS.128 [R0+0x200], R48 ;  /* 0x0002003000007388 */ /* 0x0003e80000000c00 */
[----:B---3--:R3:W-:Y:S04]  /*75d30*/  STS.128 [R0+0x280], R52 ;  /* 0x0002803400007388 */ /* 0x0087e80000000c00 */
[----:B-1----:R-:W2:Y:S04]  /*75d40*/  LDL.LU R48, [R1+0x908] ;  /* 0x0009080001307983 */ /* 0x002ea80000300800 */
[----:B------:R-:W2:Y:S04]  /*75d50*/  LDL.LU R49, [R1+0x90c] ;  /* 0x00090c0001317983 */ /* 0x000ea80000300800 */
[----:B------:R-:W2:Y:S04]  /*75d60*/  LDL.LU R50, [R1+0x918] ;  /* 0x0009180001327983 */ /* 0x000ea80000300800 */
[----:B------:R-:W2:Y:S04]  /*75d70*/  LDL.LU R51, [R1+0x91c] ;  /* 0x00091c0001337983 */ /* 0x000ea80000300800 */
[----:B---3--:R-:W3:Y:S04]  /*75d80*/  LDL.LU R52, [R1+0xd20] ;  /* 0x000d200001347983 */ /* 0x008ee80000300800 */
        /* <DEDUP_REMOVED lines=16> */
[----:B------:R-:W-:Y:S04]  /*75e90*/  STS.128 [R0+0x380], R44 ;  /* 0x0003802c00007388 */ /* 0x000fe80000000c00 */
[----:B--2---:R1:W-:Y:S04]  /*75ea0*/  STS.128 [R0+0x400], R40 ;  /* 0x0004002800007388 */ /* 0x0043e80000000c00 */
        /* <DEDUP_REMOVED lines=8> */
[----:B----4-:R1:W-:Y:S04]  /*75f30*/  STS.128 [R0+0x680], R36 ;  /* 0x0006802400007388 */ /* 0x0103e80000000c00 */
[----:B-1----:R-:W4:Y:S04]  /*75f40*/  LDL.LU R36, [R1+0x6b0] ;  /* 0x0006b00001247983 */ /* 0x002f280000300800 */
[----:B------:R-:W4:Y:S04]  /*75f50*/  LDL.LU R37, [R1+0x6b4] ;  /* 0x0006b40001257983 */ /* 0x000f280000300800 */
[----:B------:R-:W4:Y:S04]  /*75f60*/  LDL.LU R38, [R1+0x4c0] ;  /* 0x0004c00001267983 */ /* 0x000f280000300800 */
[----:B------:R-:W4:Y:S04]  /*75f70*/  LDL.LU R39, [R1+0x4c4] ;  /* 0x0004c40001277983 */ /* 0x000f280000300800 */
[----:B------:R-:W-:Y:S04]  /*75f80*/  STS.128 [R0+0x480], R48 ;  /* 0x0004803000007388 */ /* 0x000fe80000000c00 */
[----:B---3--:R-:W-:Y:S04]  /*75f90*/  STS.128 [R0+0x500], R52 ;  /* 0x0005003400007388 */ /* 0x008fe80000000c00 */
[----:B------:R-:W-:Y:S04]  /*75fa0*/  STS.128 [R0+0x580], R60 ;  /* 0x0005803c00007388 */ /* 0x000fe80000000c00 */
[----:B------:R-:W-:Y:S04]  /*75fb0*/  STS.128 [R0+0x600], R56 ;  /* 0x0006003800007388 */ /* 0x000fe80000000c00 */
[----:B--2---:R-:W-:Y:S04]  /*75fc0*/  STS.128 [R0+0x700], R40 ;  /* 0x0007002800007388 */ /* 0x004fe80000000c00 */
[----:B------:R-:W2:Y:S04]  /*75fd0*/  LDL.LU R116, [R1+0x6b8] ;  /* 0x0006b80001747983 */ /* 0x000ea80000300800 */
[----:B------:R-:W2:Y:S04]  /*75fe0*/  LDL.LU R117, [R1+0x6bc] ;  /* 0x0006bc0001757983 */ /* 0x000ea80000300800 */
[----:B------:R-:W2:Y:S04]  /*75ff0*/  LDL.LU R118, [R1+0x4c8] ;  /* 0x0004c80001767983 */ /* 0x000ea80000300800 */
[----:B------:R-:W-:Y:S04]  /*76000*/  STS.128 [R0+0x780], R44 ;  /* 0x0007802c00007388 */ /* 0x000fe80000000c00 */
[----:B------:R-:W-:Y:S06]  /*76010*/  BAR.SYNC.DEFER_BLOCKING 0x0 ;  /* 0x0000000000007b1d */ /* 0x000fec0000010000 */
[----:B------:R-:W2:Y:S04]  /*76020*/  LDL.LU R119, [R1+0x4cc] ;  /* 0x0004cc0001777983 */ /* 0x000ea80000300800 */
[----:B------:R-:W-:Y:S04]  /*76030*/  LDS.128 R56, [R96] ;  /* 0x0000000060387984 */ /* 0x000fe80000000c00 */
[----:B------:R-:W-:Y:S04]  /*76040*/  LDS.128 R60, [R96+0x800] ;  /* 0x00080000603c7984 */ /* 0x000fe80000000c00 */
[----:B------:R-:W-:Y:S04]  /*76050*/  LDS.128 R64, [R96+0x1000] ;  /* 0x0010000060407984 */ /* 0x000fe80000000c00 */
[----:B------:R-:W-:Y:S04]  /*76060*/  LDS.128 R68, [R96+0x1800] ;  /* 0x0018000060447984 */ /* 0x000fe80000000c00 */
[----:B------:R-:W1:Y:S04]  /*76070*/  LDS.128 R40, [R2] ;  /* 0x0000000002287984 */ /* 0x000e680000000c00 */
[----:B------:R-:W-:Y:S04]  /*76080*/  LDS.128 R44, [R2+0x800] ;  /* 0x00080000022c7984 */ /* 0x000fe80000000c00 */
[----:B------:R-:W-:Y:S04]  /*76090*/  LDS.128 R48, [R2+0x1000] ;  /* 0x0010000002307984 */ /* 0x000fe80000000c00 */
[----:B------:R-:W-:Y:S04]  /*760a0*/  LDS.128 R52, [R2+0x1800] ;  /* 0x0018000002347984 */ /* 0x000fe80000000c00 */
[----:B------:R-:W3:Y:S04]  /*760b0*/  LDS.128 R72, [R3] ;  /* 0x0000000003487984 */ /* 0x000ee80000000c00 */
[----:B------:R-:W-:Y:S04]  /*760c0*/  LDS.128 R76, [R3+0x800] ;  /* 0x00080000034c7984 */ /* 0x000fe80000000c00 */
[----:B------:R-:W-:Y:S04]  /*760d0*/  LDS.128 R80, [R3+0x1000] ;  /* 0x0010000003507984 */ /* 0x000fe80000000c00 */
[----:B------:R-:W-:Y:S04]  /*760e0*/  LDS.128 R84, [R3+0x1800] ;  /* 0x0018000003547984 */ /* 0x000fe80000000c00 */
[----:B------:R-:W1:Y:S04]  /*760f0*/  LDS.128 R88, [R252] ;  /* 0x00000000fc587984 */ /* 0x000e680000000c00 */
[----:B------:R-:W1:Y:S04]  /*76100*/  LDS.128 R92, [R252+0x800] ;  /* 0x00080000fc5c7984 */ /* 0x000e680000000c00 */
[----:B------:R-:W1:Y:S04]  /*76110*/  LDS.128 R96, [R252+0x1000] ;  /* 0x00100000fc607984 */ /* 0x000e680000000c00 */
[----:B------:R-:W1:Y:S04]  /*76120*/  LDS.128 R108, [R252+0x1800] ;  /* 0x00180000fc6c7984 */ /* 0x000e680000000c00 */
[----:B------:R-:W-:Y:S06]  /*76130*/  BAR.SYNC.DEFER_BLOCKING 0x0 ;  /* 0x0000000000007b1d */ /* 0x000fec0000010000 */
[----:B----4-:R4:W-:Y:S04]  /*76140*/  STS.128 [R0], R36 ;  /* 0x0000002400007388 */ /* 0x0109e80000000c00 */
[----:B----4-:R-:W4:Y:S04]  /*76150*/  LDL.LU R36, [R1+0x100] ;  /* 0x0001000001247983 */ /* 0x010f280000300800 */
[----:B------:R-:W4:Y:S01]  /*76160*/  LDL.LU R37, [R1+0x104] ;  /* 0x0001040001257983 */ /* 0x000f220000300800 */
[----:B------:R-:W-:-:S02]  /*76170*/  IMAD.MOV.U32 R38, RZ, RZ, R248 ;  /* 0x000000ffff267224 */ /* 0x000fc400078e00f8 */
[----:B------:R-:W-:Y:S01]  /*76180*/  IMAD.MOV.U32 R39, RZ, RZ, R249 ;  /* 0x000000ffff277224 */ /* 0x000fe200078e00f9 */
[----:B------:R-:W3:Y:S04]  /*76190*/  LDL.LU R248, [R1+0x108] ;  /* 0x0001080001f87983 */ /* 0x000ee80000300800 */
[----:B------:R-:W3:Y:S04]  /*761a0*/  LDL.LU R249, [R1+0x10c] ;  /* 0x00010c0001f97983 */ /* 0x000ee80000300800 */
[----:B------:R-:W3:Y:S04]  /*761b0*/  LDL.LU R120, [R1+0x10] ;  /* 0x0000100001787983 */ /* 0x000ee80000300800 */
[----:B------:R-:W3:Y:S04]  /*761c0*/  LDL.LU R121, [R1+0x14] ;  /* 0x0000140001797983 */ /* 0x000ee80000300800 */
[----:B------:R-:W3:Y:S04]  /*761d0*/  LDL.LU R122, [R1] ;  /* 0x00000000017a7983 */ /* 0x000ee80000300800 */
[----:B------:R-:W3:Y:S04]  /*761e0*/  LDL.LU R123, [R1+0x4] ;  /* 0x00000400017b7983 */ /* 0x000ee80000300800 */
[----:B------:R-:W3:Y:S04]  /*761f0*/  LDL.LU R124, [R1+0x18] ;  /* 0x00001800017c7983 */ /* 0x000ee80000300800 */
[----:B------:R-:W3:Y:S04]  /*76200*/  LDL.LU R125, [R1+0x1c] ;  /* 0x00001c00017d7983 */ /* 0x000ee80000300800 */
[----:B------:R-:W3:Y:S04]  /*76210*/  LDL.LU R126, [R1+0x8] ;  /* 0x00000800017e7983 */ /* 0x000ee80000300800 */
[----:B------:R-:W3:Y:S04]  /*76220*/  LDL.LU R127, [R1+0xc] ;  /* 0x00000c00017f7983 */ /* 0x000ee80000300800 */
[----:B--2---:R-:W-:Y:S04]  /*76230*/  STS.128 [R0+0x80], R116 ;  /* 0x0000807400007388 */ /* 0x004fe80000000c00 */
[----:B----4-:R2:W-:Y:S02]  /*76240*/  STS.128 [R0+0x100], R36 ;  /* 0x0001002400007388 */ /* 0x0105e40000000c00 */
[----:B--2---:R-:W-:-:S02]  /*76250*/  IMAD.MOV.U32 R36, RZ, RZ, R244 ;  /* 0x000000ffff247224 */ /* 0x004fc400078e00f4 */
[----:B------:R-:W-:Y:S02]  /*76260*/  IMAD.MOV.U32 R37, RZ, RZ, R245 ;  /* 0x000000ffff257224 */ /* 0x000fe400078e00f5 */
[----:B------:R-:W-:Y:S02]  /*76270*/  IMAD.MOV.U32 R38, RZ, RZ, R228 ;  /* 0x000000ffff267224 */ /* 0x000fe400078e00e4 */
[----:B------:R-:W-:-:S05]  /*76280*/  IMAD.MOV.U32 R39, RZ, RZ, R229 ;  /* 0x000000ffff277224 */ /* 0x000fca00078e00e5 */
[----:B------:R2:W-:Y:S04]  /*76290*/  STS.128 [R0+0x300], R36 ;  /* 0x0003002400007388 */ /* 0x0005e80000000c00 */
[----:B--2---:R-:W2:Y:S04]  /*762a0*/  LDL.LU R36, [R1+0x300] ;  /* 0x0003000001247983 */ /* 0x004ea80000300800 */
[----:B------:R-:W2:Y:S04]  /*762b0*/  LDL.LU R37, [R1+0x304] ;  /* 0x0003040001257983 */ /* 0x000ea80000300800 */
[----:B------:R-:W2:Y:S04]  /*762c0*/  LDL.LU R38, [R1+0x2e0] ;  /* 0x0002e00001267983 */ /* 0x000ea80000300800 */
[----:B------:R-:W2:Y:S01]  /*762d0*/  LDL.LU R39, [R1+0x2e4] ;  /* 0x0002e40001277983 */ /* 0x000ea20000300800 */
[----:B------:R-:W-:Y:S01]  /*762e0*/  IMAD.MOV.U32 R116, RZ, RZ, R168 ;  /* 0x000000ffff747224 */ /* 0x000fe200078e00a8 */
[----:B------:R-:W-:Y:S01]  /*762f0*/  MOV R117, R169 ;  /* 0x000000a900757202 */ /* 0x000fe20000000f00 */
[----:B------:R-:W-:Y:S01]  /*76300*/  IMAD.MOV.U32 R118, RZ, RZ, R164 ;  /* 0x000000ffff767224 */ /* 0x000fe200078e00a4 */
[----:B---3--:R3:W-:Y:S01]  /*76310*/  STS.128 [R0+0x200], R120 ;  /* 0x0002007800007388 */ /* 0x0087e20000000c00 */
[----:B------:R-:W-:-:S05]  /*76320*/  IMAD.MOV.U32 R119, RZ, RZ, R165 ;  /* 0x000000ffff777224 */ /* 0x000fca00078e00a5 */
[----:B------:R4:W-:Y:S01]  /*76330*/  STS.128 [R0+0x400], R116 ;  /* 0x0004007400007388 */ /* 0x0009e20000000c00 */
[----:B---3--:R-:W-:Y:S02]  /*76340*/  IMAD.MOV.U32 R120, RZ, RZ, R104 ;  /* 0x000000ffff787224 */ /* 0x008fe400078e0068 */
        /* <DEDUP_REMOVED lines=8> */
[----:B------:R-:W3:Y:S04]  /*763d0*/  LDL.LU R107, [R1+0x2ec] ;  /* 0x0002ec00016b7983 */ /* 0x000ee80000300800 */
[----:B----4-:R-:W4:Y:S04]  /*763e0*/  LDL.LU R116, [R1+0x320] ;  /* 0x0003200001747983 */ /* 0x010f280000300800 */
[----:B------:R-:W4:Y:S04]  /*763f0*/  LDL.LU R117, [R1+0x324] ;  /* 0x0003240001757983 */ /* 0x000f280000300800 */
[----:B------:R-:W4:Y:S04]  /*76400*/  LDL.LU R118, [R1+0x2d0] ;  /* 0x0002d00001767983 */ /* 0x000f280000300800 */
[----:B------:R1:W-:Y:S04]  /*76410*/  STS.128 [R0+0x500], R120 ;  /* 0x0005007800007388 */ /* 0x0003e80000000c00 */
[----:B------:R-:W4:Y:S04]  /*76420*/  LDL.LU R119, [R1+0x2d4] ;  /* 0x0002d40001777983 */ /* 0x000f280000300800 */
[----:B-1----:R-:W3:Y:S04]  /*76430*/  LDL.LU R120, [R1+0x328] ;  /* 0x0003280001787983 */ /* 0x002ee80000300800 */
        /* <DEDUP_REMOVED lines=14> */
[----:B------:R-:W-:Y:S02]  /*76520*/  IMAD.MOV.U32 R229, RZ, RZ, R247 ;  /* 0x000000ffffe57224 */ /* 0x000fe400078e00f7 */
[----:B------:R-:W-:Y:S02]  /*76530*/  IMAD.MOV.U32 R164, RZ, RZ, R170 ;  /* 0x000000ffffa47224 */ /* 0x000fe400078e00aa */
[----:B------:R-:W-:Y:S01]  /*76540*/  IMAD.MOV.U32 R165, RZ, RZ, R171 ;  /* 0x000000ffffa57224 */ /* 0x000fe200078e00ab */
[----:B------:R1:W-:Y:S04]  /*76550*/  STS.128 [R0+0x180], R248 ;  /* 0x000180f800007388 */ /* 0x0003e80000000c00 */
[----:B------:R-:W-:Y:S04]  /*76560*/  STS.128 [R0+0x280], R124 ;  /* 0x0002807c00007388 */ /* 0x000fe80000000c00 */
[----:B------:R-:W-:Y:S04]  /*76570*/  STS.128 [R0+0x380], R228 ;  /* 0x000380e400007388 */ /* 0x000fe80000000c00 */
[----:B------:R-:W-:Y:S04]  /*76580*/  STS.128 [R0+0x480], R164 ;  /* 0x000480a400007388 */ /* 0x000fe80000000c00 */
[----:B---3--:R-:W-:Y:S04]  /*76590*/  STS.128 [R0+0x680], R104 ;  /* 0x0006806800007388 */ /* 0x008fe80000000c00 */
[----:B----4-:R-:W-:Y:S04]  /*765a0*/  STS.128 [R0+0x700], R116 ;  /* 0x0007007400007388 */ /* 0x010fe80000000c00 */
[----:B------:R-:W-:Y:S04]  /*765b0*/  STS.128 [R0+0x780], R120 ;  /* 0x0007807800007388 */ /* 0x000fe80000000c00 */
[----:B------:R-:W-:Y:S01]  /*765c0*/  BAR.SYNC.DEFER_BLOCKING 0x0 ;  /* 0x0000000000007b1d */ /* 0x000fe20000010000 */
[----:B-1----:R-:W-:-:S02]  /*765d0*/  LOP3.LUT R249, R2, 0x20, RZ, 0x3c, !PT ;  /* 0x0000002002f97812 */ /* 0x002fc400078e3cff */
[----:B------:R-:W-:-:S03]  /*765e0*/  LOP3.LUT R250, R2, 0x40, RZ, 0x3c, !PT ;  /* 0x0000004002fa7812 */ /* 0x000fc600078e3cff */
[----:B------:R-:W1:Y:S04]  /*765f0*/  LDS.128 R104, [R2] ;  /* 0x0000000002687984 */ /* 0x000e680000000c00 */
        /* <DEDUP_REMOVED lines=15> */
[----:B------:R-:W-:Y:S06]  /*766f0*/  BAR.SYNC.DEFER_BLOCKING 0x0 ;  /* 0x0000000000007b1d */ /* 0x000fec0000010000 */
[----:B--2---:R2:W-:Y:S04]  /*76700*/  STS.128 [R0], R36 ;  /* 0x0000002400007388 */ /* 0x0045e80000000c00 */
[----:B--2---:R-:W2:Y:S04]  /*76710*/  LDL.LU R36, [R1+0x580] ;  /* 0x0005800001247983 */ /* 0x004ea80000300800 */
[----:B------:R-:W2:Y:S04]  /*76720*/  LDL.LU R37, [R1+0x584] ;  /* 0x0005840001257983 */ /* 0x000ea80000300800 */
[----:B------:R-:W2:Y:S04]  /*76730*/  LDL.LU R38, [R1+0x560] ;  /* 0x0005600001267983 */ /* 0x000ea80000300800 */
[----:B------:R-:W2:Y:S04]  /*76740*/  LDL.LU R39, [R1+0x564] ;  /* 0x0005640001277983 */ /* 0x000ea80000300800 */
[----:B------:R-:W3:Y:S04]  /*76750*/  LDL.LU R180, [R1+0x588] ;  /* 0x0005880001b47983 */ /* 0x000ee80000300800 */
[----:B------:R-:W3:Y:S04]  /*76760*/  LDL.LU R181, [R1+0x58c] ;  /* 0x00058c0001b57983 */ /* 0x000ee80000300800 */
[----:B------:R-:W3:Y:S04]  /*76770*/  LDL.LU R182, [R1+0x568] ;  /* 0x0005680001b67983 */ /* 0x000ee80000300800 */
[----:B------:R4:W-:Y:S04]  /*76780*/  STS.128 [R0+0x80], R100 ;  /* 0x0000806400007388 */ /* 0x0009e80000000c00 */
[----:B------:R-:W3:Y:S04]  /*76790*/  LDL.LU R183, [R1+0x56c] ;  /* 0x00056c0001b77983 */ /* 0x000ee80000300800 */
[----:B----4-:R-:W4:Y:S04]  /*767a0*/  LDL.LU R100, [R1+0x7a0] ;  /* 0x0007a00001647983 */ /* 0x010f280000300800 */
        /* <DEDUP_REMOVED lines=11> */
[----:B--2---:R-:W-:Y:S04]  /*76860*/  STS.128 [R0+0x100], R36 ;  /* 0x0001002400007388 */ /* 0x004fe80000000c00 */
[----:B----4-:R2:W-:Y:S04]  /*76870*/  STS.128 [R0+0x200], R100 ;  /* 0x0002006400007388 */ /* 0x0105e80000000c00 */
[----:B--2---:R-:W2:Y:S04]  /*76880*/  LDL.LU R100, [R1+0xc58] ;  /* 0x000c580001647983 */ /* 0x004ea80000300800 */
        /* <DEDUP_REMOVED lines=8> */
[----:B------:R1:W-:Y:S04]  /*76910*/  STS.128 [R0+0x280], R184 ;  /* 0x000280b800007388 */ /* 0x0003e80000000c00 */
[----:B------:R1:W-:Y:S04]  /*76920*/  STS.128 [R0+0x300], R188 ;  /* 0x000300bc00007388 */ /* 0x0003e80000000c00 */
[----:B---3--:R-:W3:Y:S04]  /*76930*/  LDL.LU R180, [R1+0x938] ;  /* 0x0009380001b47983 */ /* 0x008ee80000300800 */
        /* <DEDUP_REMOVED lines=25> */
[----:B---3--:R1:W-:Y:S04]  /*76ad0*/  STS.128 [R0+0x500], R184 ;  /* 0x000500b800007388 */ /* 0x0083e80000000c00 */
[----:B------:R-:W3:Y:S04]  /*76ae0*/  LDL.LU R245, [R1+0x3f4] ;  /* 0x0003f40001f57983 */ /* 0x000ee80000300800 */
[----:B------:R1:W-:Y:S01]  /*76af0*/  STS.128 [R0+0x480], R180 ;  /* 0x000480b400007388 */ /* 0x0003e20000000c00 */
[----:B------:R-:W-:-:S03]  /*76b00*/  IMAD R3, R228, c[0x0][0x194], RZ ;  /* 0x00006500e4037a24 */ /* 0x000fc600078e02ff */
[----:B-1----:R-:W3:Y:S04]  /*76b10*/  LDL.LU R184, [R1+0x1924] ;  /* 0x0019240001b87983 */ /* 0x002ee80000300800 */
[----:B------:R-:W3:Y:S04]  /*76b20*/  LDL.LU R180, [R1+0xbc0] ;  /* 0x000bc00001b47983 */ /* 0x000ee80000300800 */
[----:B------:R-:W3:Y:S04]  /*76b30*/  LDL.LU R181, [R1+0xbc4] ;  /* 0x000bc40001b57983 */ /* 0x000ee80000300800 */
[----:B------:R-:W3:Y:S04]  /*76b40*/  LDL.LU R182, [R1+0xba0] ;  /* 0x000ba00001b67983 */ /* 0x000ee80000300800 */
[----:B------:R-:W3:Y:S04]  /*76b50*/  LDL.LU R183, [R1+0xba4] ;  /* 0x000ba40001b77983 */ /* 0x000ee80000300800 */
[----:B--2---:R1:W-:Y:S02]  /*76b60*/  STS.128 [R0+0x600], R36 ;  /* 0x0006002400007388 */ /* 0x0043e40000000c00 */
[----:B-1----:R-:W-:-:S02]  /*76b70*/  IMAD.MOV.U32 R38, RZ, RZ, c[0x0][0x194] ;  /* 0x00006500ff267624 */ /* 0x002fc400078e00ff */
[----:B----4-:R1:W-:Y:S02]  /*76b80*/  STS.128 [R0+0x680], R100 ;  /* 0x0006806400007388 */ /* 0x0103e40000000c00 */
[----:B------:R-:W-:Y:S02]  /*76b90*/  IMAD R38, R38, 0x80, R3 ;  /* 0x0000008026267824 */ /* 0x000fe400078e0203 */
[----:B------:R-:W2:Y:S04]  /*76ba0*/  LDL.LU R36, [R1+0xbc8] ;  /* 0x000bc80001247983 */ /* 0x000ea80000300800 */
[----:B------:R-:W2:Y:S04]  /*76bb0*/  LDL.LU R37, [R1+0xbcc] ;  /* 0x000bcc0001257983 */ /* 0x000ea80000300800 */
[----:B------:R-:W4:Y:S01]  /*76bc0*/  LDL.LU R244, [R1+0xe4] ;  /* 0x0000e40001f47983 */ /* 0x000f220000300800 */
[----:B-1----:R-:W-:-:S04]  /*76bd0*/  LEA R100, P2, R3, c[0x0][0x170], 0x2 ;  /* 0x00005c0003647a11 */ /* 0x002fc800078410ff */
[----:B------:R-:W-:Y:S02]  /*76be0*/  LEA.HI.X.SX32 R101, R3, c[0x0][0x174], 0x2, P2 ;  /* 0x00005d0003657a11 */ /* 0x000fe400010f16ff */
[----:B------:R-:W-:-:S04]  /*76bf0*/  LEA R102, P2, R38, c[0x0][0x170], 0x2 ;  /* 0x00005c0026667a11 */ /* 0x000fc800078410ff */
[----:B------:R-:W-:Y:S02]  /*76c00*/  LEA.HI.X.SX32 R103, R38, c[0x0][0x174], 0x2, P2 ;  /* 0x00005d0026677a11 */ /* 0x000fe400010f16ff */
[----:B------:R-:W2:Y:S04]  /*76c10*/  LDL.LU R38, [R1+0xba8] ;  /* 0x000ba80001267983 */ /* 0x000ea80000300800 */
[----:B------:R-:W2:Y:S04]  /*76c20*/  LDL.LU R39, [R1+0xbac] ;  /* 0x000bac0001277983 */ /* 0x000ea80000300800 */
[----:B------:R-:W4:Y:S04]  /*76c30*/  LDL.LU R230, [R1+0x490] ;  /* 0x0004900001e67983 */ /* 0x000f280000300800 */
[----:B------:R-:W4:Y:S04]  /*76c40*/  LDL.LU R231, [R1+0xf0] ;  /* 0x0000f00001e77983 */ /* 0x000f280000300800 */
[----:B------:R-:W4:Y:S04]  /*76c50*/  LDL.LU R247, [R1+0x494] ;  /* 0x0004940001f77983 */ /* 0x000f280000300800 */
[----:B------:R-:W4:Y:S04]  /*76c60*/  LDL.LU R248, [R1+0xf4] ;  /* 0x0000f40001f87983 */ /* 0x000f280000300800 */
[----:B------:R-:W-:Y:S04]  /*76c70*/  STS.128 [R0+0x580], R188 ;  /* 0x000580bc00007388 */ /* 0x000fe80000000c00 */
[----:B---3--:R1:W-:Y:S01]  /*76c80*/  STS.128 [R0+0x700], R180 ;  /* 0x000700b400007388 */ /* 0x0083e20000000c00 */
[----:B------:R-:W-:-:S02]  /*76c90*/  ISETP.GE.AND P5, PT, R228, c[0x0][0x178], PT ;  /* 0x00005e00e4007a0c */ /* 0x000fc40003fa6270 */
[C---:B------:R-:W-:Y:S02]  /*76ca0*/  ISETP.GE.AND P6, PT, R251.reuse, c[0x0][0x17c], PT ;  /* 0x00005f00fb007a0c */ /* 0x040fe40003fc6270 */
[C---:B------:R-:W-:Y:S02]  /*76cb0*/  ISETP.LT.AND P5, PT, R251.reuse, c[0x0][0x17c], !P5 ;  /* 0x00005f00fb007a0c */ /* 0x040fe40006fa1270 */
[----:B------:R-:W-:Y:S01]  /*76cc0*/  ISETP.LT.AND P6, PT, R184, c[0x0][0x178], !P6 ;  /* 0x00005e00b8007a0c */ /* 0x000fe200077c1270 */
[----:B------:R-:W-:Y:S01]  /*76cd0*/  IMAD R3, R251, c[0x0][0x198], RZ ;  /* 0x00006600fb037a24 */ /* 0x000fe200078e02ff */
[----:B------:R-:W-:-:S03]  /*76ce0*/  ISETP.LT.AND P2, PT, R228, c[0x0][0x178], !P3 ;  /* 0x00005e00e4007a0c */ /* 0x000fc60005f41270 */
[----:B-1----:R-:W-:-:S04]  /*76cf0*/  IMAD.WIDE R182, R3, 0x4, R100 ;  /* 0x0000000403b67825 */ /* 0x002fc800078e0264 */
[C---:B------:R-:W-:Y:S01]  /*76d00*/  IMAD.WIDE R180, R3.reuse, 0x4, R102 ;  /* 0x0000000403b47825 */ /* 0x040fe200078e0266 */
[----:B------:R-:W-:Y:S02]  /*76d10*/  ISETP.LT.AND P3, PT, R184, c[0x0][0x178], !P3 ;  /* 0x00005e00b8007a0c */ /* 0x000fe40005f61270 */
[----:B------:R-:W-:Y:S01]  /*76d20*/  IADD3 R3, R3, c[0x0][0x198], RZ ;  /* 0x0000660003037a10 */ /* 0x000fe20007ffe0ff */
[----:B--2---:R1:W-:Y:S04]  /*76d30*/  STS.128 [R0+0x780], R36 ;  /* 0x0007802400007388 */ /* 0x0043e80000000c00 */
[----:B------:R-:W-:Y:S01]  /*76d40*/  BAR.SYNC.DEFER_BLOCKING 0x0 ;  /* 0x0000000000007b1d */ /* 0x000fe20000010000 */
[----:B-1----:R-:W-:Y:S01]  /*76d50*/  IADD3 R36, R251, 0x3, RZ ;  /* 0x00000003fb247810 */ /* 0x002fe20007ffe0ff */
[C---:B------:R-:W-:Y:S01]  /*76d60*/  IMAD.WIDE R38, R3.reuse, 0x4, R100 ;  /* 0x0000000403267825 */ /* 0x040fe200078e0264 */
[----:B------:R-:W-:-:S03]  /*76d70*/  IADD3 R0, R3, c[0x0][0x198], RZ ;  /* 0x0000660003007a10 */ /* 0x000fc60007ffe0ff */
[----:B------:R1:W-:Y:S04]  /*76d80*/  @P5 STG.E [R182.64], R229 ;  /* 0x000000e5b6005986 */ /* 0x0003e8000c101904 */
[----:B------:R2:W-:Y:S01]  /*76d90*/  @P6 STG.E [R180.64], R246 ;  /* 0x000000f6b4006986 */ /* 0x0005e2000c101904 */
[----:B------:R-:W-:-:S03]  /*76da0*/  ISETP.LT.AND P6, PT, R228, c[0x0][0x178], !P4 ;  /* 0x00005e00e4007a0c */ /* 0x000fc600067c1270 */
[----:B-1----:R-:W3:Y:S04]  /*76db0*/  LDL.LU R229, [R1+0xa70] ;  /* 0x000a700001e57983 */ /* 0x002ee80000300800 */
[----:B--2---:R-:W2:Y:S01]  /*76dc0*/  LDL.LU R246, [R1+0x1e0] ;  /* 0x0001e00001f67983 */ /* 0x004ea20000300800 */
[----:B------:R-:W-:Y:S02]  /*76dd0*/  ISETP.LT.AND P4, PT, R184, c[0x0][0x178], !P4 ;  /* 0x00005e00b8007a0c */ /* 0x000fe40006781270 */
[----:B------:R-:W-:Y:S01]  /*76de0*/  ISETP.GE.AND P5, PT, R36, c[0x0][0x17c], PT ;  /* 0x00005f0024007a0c */ /* 0x000fe20003fa6270 */
[--C-:B------:R-:W-:Y:S01]  /*76df0*/  IMAD.WIDE R36, R3, 0x4, R102.reuse ;  /* 0x0000000403247825 */ /* 0x100fe200078e0266 */
[----:B------:R1:W-:Y:S03]  /*76e00*/  @P2 STG.E [R38.64], R245 ;  /* 0x000000f526002986 */ /* 0x0003e6000c101904 */
[----:B------:R-:W-:Y:S01]  /*76e10*/  IMAD.WIDE R180, R0, 0x4, R102 ;  /* 0x0000000400b47825 */ /* 0x000fe200078e0266 */
[----:B----4-:R4:W-:Y:S01]  /*76e20*/  @P3 STG.E [R36.64], R244 ;  /* 0x000000f424003986 */ /* 0x0109e2000c101904 */
[----:B------:R-:W-:-:S02]  /*76e30*/  ISETP.LT.AND P3, PT, R228, c[0x0][0x178], !P5 ;  /* 0x00005e00e4007a0c */ /* 0x000fc40006f61270 */
[C---:B-1----:R-:W-:Y:S01]  /*76e40*/  IMAD.WIDE R38, R0.reuse, 0x4, R100 ;  /* 0x0000000400267825 */ /* 0x042fe200078e0264 */
[----:B------:R-:W2:Y:S04]  /*76e50*/  LDL.LU R245, [R1+0xa74] ;  /* 0x000a740001f57983 */ /* 0x000ea80000300800 */
[----:B----4-:R-:W4:Y:S04]  /*76e60*/  LDL.LU R244, [R1+0x1e4] ;  /* 0x0001e40001f47983 */ /* 0x010f280000300800 */
[----:B------:R1:W-:Y:S01]  /*76e70*/  @P6 STG.E [R38.64], R230 ;  /* 0x000000e626006986 */ /* 0x0003e2000c101904 */
[----:B------:R-:W-:-:S03]  /*76e80*/  IADD3 R3, R0, c[0x0][0x198], RZ ;  /* 0x0000660000037a10 */ /* 0x000fc60007ffe0ff */
[----:B------:R1:W-:Y:S01]  /*76e90*/  @P4 STG.E [R180.64], R231 ;  /* 0x000000e7b4004986 */ /* 0x0003e2000c101904 */
[----:B------:R-:W-:Y:S02]  /*76ea0*/  ISETP.LT.AND P4, PT, R184, c[0x0][0x178], !P5 ;  /* 0x00005e00b8007a0c */ /* 0x000fe40006f81270 */
[----:B------:R-:W-:Y:S01]  /*76eb0*/  IADD3 R36, R251, 0x5, RZ ;  /* 0x00000005fb247810 */ /* 0x000fe20007ffe0ff */
[----:B-1----:R-:W4:Y:S04]  /*76ec0*/  LDL.LU R230, [R1+0xaa0] ;  /* 0x000aa00001e67983 */ /* 0x002f280000300800 */
[----:B------:R-:W4:Y:S01]  /*76ed0*/  LDL.LU R231, [R1+0x1f0] ;  /* 0x0001f00001e77983 */ /* 0x000f220000300800 */
[----:B------:R-:W-:Y:S01]  /*76ee0*/  IMAD.WIDE R38, R3, 0x4, R100 ;  /* 0x0000000403267825 */ /* 0x000fe200078e0264 */
[----:B------:R-:W-:-:S03]  /*76ef0*/  ISETP.GE.AND P5, PT, R36, c[0x0][0x17c], PT ;  /* 0x00005f0024007a0c */ /* 0x000fc60003fa6270 */
[----:B------:R-:W-:Y:S01]  /*76f00*/  IMAD.WIDE R36, R3, 0x4, R102 ;  /* 0x0000000403247825 */ /* 0x000fe200078e0266 */
[----:B------:R1:W-:Y:S04]  /*76f10*/  @P3 STG.E [R38.64], R247 ;  /* 0x000000f726003986 */ /* 0x0003e8000c101904 */
[----:B------:R1:W-:Y:S04]  /*76f20*/  @P4 STG.E [R36.64], R248 ;  /* 0x000000f824004986 */ /* 0x0003e8000c101904 */
[----:B-1----:R-:W4:Y:S04]  /*76f30*/  LDL.LU R247, [R1+0xaa4] ;  /* 0x000aa40001f77983 */ /* 0x002f280000300800 */
[----:B------:R-:W4:Y:S01]  /*76f40*/  LDL.LU R248, [R1+0x1f4] ;  /* 0x0001f40001f87983 */ /* 0x000f220000300800 */
[----:B------:R-:W-:-:S04]  /*76f50*/  IADD3 R182, R251, 0x4, RZ ;  /* 0x00000004fbb67810 */ /* 0x000fc80007ffe0ff */
[----:B------:R-:W-:-:S04]  /*76f60*/  ISETP.GE.AND P2, PT, R182, c[0x0][0x17c], PT ;  /* 0x00005f00b6007a0c */ /* 0x000fc80003f46270 */
[----:B------:R-:W-:Y:S02]  /*76f70*/  ISETP.LT.AND P6, PT, R228, c[0x0][0x178], !P2 ;  /* 0x00005e00e4007a0c */ /* 0x000fe400057c1270 */
[----:B------:R-:W-:Y:S02]  /*76f80*/  ISETP.LT.AND P2, PT, R184, c[0x0][0x178], !P2 ;  /* 0x00005e00b8007a0c */ /* 0x000fe40005741270 */
[----:B------:R-:W-:-:S05]  /*76f90*/  IADD3 R0, R3, c[0x0][0x198], RZ ;  /* 0x0000660003007a10 */ /* 0x000fca0007ffe0ff */
[----:B------:R-:W-:Y:S01]  /*76fa0*/  IMAD.WIDE R38, R0, 0x4, R100 ;  /* 0x0000000400267825 */ /* 0x000fe200078e0264 */
[----:B------:R-:W-:-:S03]  /*76fb0*/  IADD3 R182, R251, 0x6, RZ ;  /* 0x00000006fbb67810 */ /* 0x000fc60007ffe0ff */
[----:B------:R-:W-:Y:S01]  /*76fc0*/  IMAD.WIDE R180, R0, 0x4, R102 ;  /* 0x0000000400b47825 */ /* 0x000fe200078e0266 */
[----:B------:R-:W-:Y:S02]  /*76fd0*/  ISETP.LT.AND P4, PT, R228, c[0x0][0x178], !P5 ;  /* 0x00005e00e4007a0c */ /* 0x000fe40006f81270 */
[----:B------:R-:W-:Y:S02]  /*76fe0*/  ISETP.GE.AND P3, PT, R182, c[0x0][0x17c], PT ;  /* 0x00005f00b6007a0c */ /* 0x000fe40003f66270 */
[----:B------:R-:W-:Y:S02]  /*76ff0*/  IADD3 R3, R0, c[0x0][0x198], RZ ;  /* 0x0000660000037a10 */ /* 0x000fe40007ffe0ff */
[----:B------:R-:W-:Y:S02]  /*77000*/  IADD3 R36, R251, 0x7, RZ ;  /* 0x00000007fb247810 */ /* 0x000fe40007ffe0ff */
[----:B------:R-:W-:Y:S01]  /*77010*/  IADD3 R0, R3, c[0x0][0x198], RZ ;  /* 0x0000660003007a10 */ /* 0x000fe20007ffe0ff */
[----:B---3--:R1:W-:Y:S04]  /*77020*/  @P6 STG.E [R38.64], R229 ;  /* 0x000000e526006986 */ /* 0x0083e8000c101904 */
[----:B--2---:R2:W-:Y:S01]  /*77030*/  @P2 STG.E [R180.64], R246 ;  /* 0x000000f6b4002986 */ /* 0x0045e2000c101904 */
[----:B------:R-:W-:-:S03]  /*77040*/  ISETP.LT.AND P2, PT, R184, c[0x0][0x178], !P5 ;  /* 0x00005e00b8007a0c */ /* 0x000fc60006f41270 */
[----:B-1----:R-:W3:Y:S04]  /*77050*/  LDL.LU R229, [R1+0xab0] ;  /* 0x000ab00001e57983 */ /* 0x002ee80000300800 */
[----:B--2---:R-:W2:Y:S01]  /*77060*/  LDL.LU R246, [R1+0x2c0] ;  /* 0x0002c00001f67983 */ /* 0x004ea20000300800 */
[----:B------:R-:W-:Y:S01]  /*77070*/  ISETP.LT.AND P6, PT, R228, c[0x0][0x178], !P3 ;  /* 0x00005e00e4007a0c */ /* 0x000fe20005fc1270 */
[C---:B------:R-:W-:Y:S01]  /*77080*/  IMAD.WIDE R38, R3.reuse, 0x4, R100 ;  /* 0x0000000403267825 */ /* 0x040fe200078e0264 */
        /* <DEDUP_REMOVED lines=222> */
[----:B------:R-:W-:-:S04]  /*77e70*/  IMAD.WIDE R36, R3, 0x4, R102 ;  /* 0x0000000403247825 */ /* 0x000fc800078e0266 */
[----:B------:R-:W-:Y:S01]  /*77e80*/  IMAD.WIDE R180, R0, 0x4, R102 ;  /* 0x0000000400b47825 */ /* 0x000fe200078e0266 */
[----:B------:R1:W-:Y:S04]  /*77e90*/  @P2 STG.E [R38.64], R245 ;  /* 0x000000f526002986 */ /* 0x0003e8000c101904 */
[----:B----4-:R4:W-:Y:S01]  /*77ea0*/  @P3 STG.E [R36.64], R244 ;  /* 0x000000f424003986 */ /* 0x0109e2000c101904 */
[----:B------:R-:W-:Y:S01]  /*77eb0*/  ISETP.LT.AND P3, PT, R228, c[0x0][0x178], !P5 ;  /* 0x00005e00e4007a0c */ /* 0x000fe20006f61270 */
[C---:B-1----:R-:W-:Y:S02]  /*77ec0*/  IMAD.WIDE R38, R0.reuse, 0x4, R100 ;  /* 0x0000000400267825 */ /* 0x042fe400078e0264 */
        /* <DEDUP_REMOVED lines=70> */
[----:B------:R-:W-:-:S04]  /*78330*/  IADD3 R36, R0, c[0x0][0x198], RZ ;  /* 0x0000660000247a10 */ /* 0x000fc80007ffe0ff */
[----:B------:R-:W-:Y:S02]  /*78340*/  IADD3 R0, R36, c[0x0][0x198], RZ ;  /* 0x0000660024007a10 */ /* 0x000fe40007ffe0ff */
[----:B------:R-:W-:Y:S01]  /*78350*/  IADD3 R3, R251, 0x23, RZ ;  /* 0x00000023fb037810 */ /* 0x000fe20007ffe0ff */
[----:B---3--:R1:W-:Y:S04]  /*78360*/  @P6 STG.E [R38.64], R229 ;  /* 0x000000e526006986 */ /* 0x0083e8000c101904 */
[----:B--2---:R2:W-:Y:S01]  /*78370*/  @P4 STG.E [R180.64], R246 ;  /* 0x000000f6b4004986 */ /* 0x0045e2000c101904 */
[----:B------:R-:W-:-:S03]  /*78380*/  ISETP.LT.AND P4, PT, R184, c[0x0][0x178], !P5 ;  /* 0x00005e00b8007a0c */ /* 0x000fc60006f81270 */
[----:B-1----:R-:W3:Y:S04]  /*78390*/  LDL.LU R229, [R1+0xa78] ;  /* 0x000a780001e57983 */ /* 0x002ee80000300800 */
[----:B--2---:R-:W2:Y:S01]  /*783a0*/  LDL.LU R246, [R1+0x1e8] ;  /* 0x0001e80001f67983 */ /* 0x004ea20000300800 */
[----:B------:R-:W-:Y:S01]  /*783b0*/  ISETP.LT.AND P6, PT, R228, c[0x0][0x178], !P2 ;  /* 0x00005e00e4007a0c */ /* 0x000fe200057c1270 */
[----:B------:R-:W-:Y:S01]  /*783c0*/  IMAD.WIDE R38, R36, 0x4, R100 ;  /* 0x0000000424267825 */ /* 0x000fe200078e0264 */
[----:B------:R-:W-:-:S03]  /*783d0*/  ISETP.LT.AND P2, PT, R184, c[0x0][0x178], !P2 ;  /* 0x00005e00b8007a0c */ /* 0x000fc60005741270 */
[----:B------:R-:W-:Y:S01]  /*783e0*/  IMAD.WIDE R36, R36, 0x4, R102 ;  /* 0x0000000424247825 */ /* 0x000fe200078e0266 */
[----:B------:R-:W-:-:S03]  /*783f0*/  ISETP.GE.AND P5, PT, R3, c[0x0][0x17c], PT ;  /* 0x00005f0003007a0c */ /* 0x000fc60003fa6270 */
        /* <DEDUP_REMOVED lines=10> */
[----:B------:R-:W-:-:S03]  /*784a0*/  ISETP.LT.AND P2, PT, R184, c[0x0][0x178], !P5 ;  /* 0x00005e00b8007a0c */ /* 0x000fc60006f41270 */
[----:B-1----:R-:W4:Y:S04]  /*784b0*/  LDL.LU R230, [R1+0xaa8] ;  /* 0x000aa80001e67983 */ /* 0x002f280000300800 */
[----:B------:R-:W4:Y:S01]  /*784c0*/  LDL.LU R231, [R1+0x1f8] ;  /* 0x0001f80001e77983 */ /* 0x000f220000300800 */
[C---:B------:R-:W-:Y:S01]  /*784d0*/  IMAD.WIDE R38, R36.reuse, 0x4, R100 ;  /* 0x0000000424267825 */ /* 0x040fe200078e0264 */
[----:B------:R-:W-:-:S03]  /*784e0*/  IADD3 R0, R36, c[0x0][0x198], RZ ;  /* 0x0000660024007a10 */ /* 0x000fc60007ffe0ff */
        /* <DEDUP_REMOVED lines=9> */
[----:B------:R-:W-:Y:S01]  /*78580*/  IADD3 R3, R251, 0x25, RZ ;  /* 0x00000025fb037810 */ /* 0x000fe20007ffe0ff */
[----:B------:R-:W-:-:S03]  /*78590*/  IMAD.WIDE R38, R0, 0x4, R100 ;  /* 0x0000000400267825 */ /* 0x000fc600078e0264 */
[----:B------:R-:W-:Y:S01]  /*785a0*/  ISETP.GE.AND P5, PT, R3, c[0x0][0x17c], PT ;  /* 0x00005f0003007a0c */ /* 0x000fe20003fa6270 */
[----:B------:R-:W-:Y:S01]  /*785b0*/  IMAD.WIDE R180, R0, 0x4, R102 ;  /* 0x0000000400b47825 */ /* 0x000fe200078e0266 */
[----:B------:R-:W-:Y:S02]  /*785c0*/  IADD3 R3, R251, 0x26, RZ ;  /* 0x00000026fb037810 */ /* 0x000fe40007ffe0ff */
        /* <DEDUP_REMOVED lines=2339> */
[----:B------:R-:W-:Y:S02]  /*81800*/  ISETP.LT.AND P4, PT, R184, c[0x0][0x178], !P5 ;  /* 0x00005e00b8007a0c */ /* 0x000fe40006f81270 */
[----:B------:R-:W-:-:S02]  /*81810*/  ISETP.LT.AND P6, PT, R228, c[0x0][0x178], !P2 ;  /* 0x00005e00e4007a0c */ /* 0x000fc400057c1270 */
[----:B------:R-:W-:Y:S01]  /*81820*/  ISETP.LT.AND P2, PT, R184, c[0x0][0x178], !P2 ;  /* 0x00005e00b8007a0c */ /* 0x000fe20005741270 */
[C---:B-1----:R-:W-:Y:S01]  /*81830*/  IMAD.WIDE R38, R36.reuse, 0x4, R100 ;  /* 0x0000000424267825 */ /* 0x042fe200078e0264 */
[----:B------:R-:W3:Y:S03]  /*81840*/  LDL.LU R229, [R1+0xf38] ;  /* 0x000f380001e57983 */ /* 0x000ee60000300800 */
[--C-:B------:R-:W-:Y:S01]  /*81850*/  IMAD.WIDE R36, R36, 0x4, R102.reuse ;  /* 0x0000000424247825 */ /* 0x100fe200078e0266 */
[----:B--2---:R-:W2:Y:S01]  /*81860*/  LDL.LU R246, [R1+0x898] ;  /* 0x0008980001f67983 */ /* 0x004ea20000300800 */
[----:B------:R-:W-:Y:S02]  /*81870*/  ISETP.GE.AND P5, PT, R3, c[0x0][0x17c], PT ;  /* 0x00005f0003007a0c */ /* 0x000fe40003fa6270 */
[----:B------:R-:W-:Y:S01]  /*81880*/  IMAD.WIDE R180, R0, 0x4, R102 ;  /* 0x0000000400b47825 */ /* 0x000fe200078e0266 */
[----:B------:R1:W-:Y:S04]  /*81890*/  @P3 STG.E [R38.64], R245 ;  /* 0x000000f526003986 */ /* 0x0003e8000c101904 */
[----:B----4-:R4:W-:Y:S01]  /*818a0*/  @P4 STG.E [R36.64], R244 ;  /* 0x000000f424004986 */ /* 0x0109e2000c101904 */
[----:B------:R-:W-:Y:S01]  /*818b0*/  ISETP.LT.AND P4, PT, R228, c[0x0][0x178], !P5 ;  /* 0x00005e00e4007a0c */ /* 0x000fe20006f81270 */
[----:B-1----:R-:W-:-:S02]  /*818c0*/  IMAD.WIDE R38, R0, 0x4, R100 ;  /* 0x0000000400267825 */ /* 0x002fc400078e0264 */
[----:B------:R-:W2:Y:S04]  /*818d0*/  LDL.LU R245, [R1+0xf3c] ;  /* 0x000f3c0001f57983 */ /* 0x000ea80000300800 */
[----:B----4-:R-:W4:Y:S04]  /*818e0*/  LDL.LU R244, [R1+0x89c] ;  /* 0x00089c0001f47983 */ /* 0x010f280000300800 */
[----:B------:R1:W-:Y:S01]  /*818f0*/  @P6 STG.E [R38.64], R230 ;  /* 0x000000e626006986 */ /* 0x0003e2000c101904 */
[----:B------:R-:W-:-:S03]  /*81900*/  IADD3 R36, R0, c[0x0][0x198], RZ ;  /* 0x0000660000247a10 */ /* 0x000fc60007ffe0ff */
[----:B------:R1:W-:Y:S01]  /*81910*/  @P2 STG.E [R180.64], R231 ;  /* 0x000000e7b4002986 */ /* 0x0003e2000c101904 */
[----:B------:R-:W-:Y:S02]  /*81920*/  ISETP.LT.AND P2, PT, R184, c[0x0][0x178], !P5 ;  /* 0x00005e00b8007a0c */ /* 0x000fe40006f41270 */
[C---:B------:R-:W-:Y:S01]  /*81930*/  IADD3 R0, R36.reuse, c[0x0][0x198], RZ ;  /* 0x0000660024007a10 */ /* 0x040fe20007ffe0ff */
[C---:B-1----:R-:W-:Y:S01]  /*81940*/  IMAD.WIDE R38, R36.reuse, 0x4, R100 ;  /* 0x0000000424267825 */ /* 0x042fe200078e0264 */
[----:B------:R-:W4:Y:S03]  /*81950*/  LDL.LU R230, [R1+0xf48] ;  /* 0x000f480001e67983 */ /* 0x000f260000300800 */
[----:B------:R-:W-:Y:S01]  /*81960*/  IMAD.WIDE R36, R36, 0x4, R102 ;  /* 0x0000000424247825 */ /* 0x000fe200078e0266 */
[----:B------:R-:W4:Y:S04]  /*81970*/  LDL.LU R231, [R1+0x998] ;  /* 0x0009980001e77983 */ /* 0x000f280000300800 */
[----:B------:R1:W-:Y:S04]  /*81980*/  @P4 STG.E [R38.64], R247 ;  /* 0x000000f726004986 */ /* 0x0003e8000c101904 */
[----:B------:R1:W-:Y:S04]  /*81990*/  @P2 STG.E [R36.64], R248 ;  /* 0x000000f824002986 */ /* 0x0003e8000c101904 */
[----:B-1----:R-:W4:Y:S04]  /*819a0*/  LDL.LU R247, [R1+0xf4c] ;  /* 0x000f4c0001f77983 */ /* 0x002f280000300800 */
[----:B------:R-:W4:Y:S01]  /*819b0*/  LDL.LU R248, [R1+0x99c] ;  /* 0x00099c0001f87983 */ /* 0x000f220000300800 */
[----:B------:R-:W-:-:S04]  /*819c0*/  IADD3 R3, R251, 0xfc, RZ ;  /* 0x000000fcfb037810 */ /* 0x000fc80007ffe0ff */
[----:B------:R-:W-:Y:S02]  /*819d0*/  ISETP.GE.AND P3, PT, R3, c[0x0][0x17c], PT ;  /* 0x00005f0003007a0c */ /* 0x000fe40003f66270 */
[----:B------:R-:W-:Y:S02]  /*819e0*/  IADD3 R3, R251, 0xfd, RZ ;  /* 0x000000fdfb037810 */ /* 0x000fe40007ffe0ff */
[----:B------:R-:W-:Y:S02]  /*819f0*/  ISETP.LT.AND P6, PT, R228, c[0x0][0x178], !P3 ;  /* 0x00005e00e4007a0c */ /* 0x000fe40005fc1270 */
[----:B------:R-:W-:Y:S02]  /*81a00*/  ISETP.GE.AND P5, PT, R3, c[0x0][0x17c], PT ;  /* 0x00005f0003007a0c */ /* 0x000fe40003fa6270 */
[----:B------:R-:W-:Y:S02]  /*81a10*/  ISETP.LT.AND P3, PT, R184, c[0x0][0x178], !P3 ;  /* 0x00005e00b8007a0c */ /* 0x000fe40005f61270 */
[----:B------:R-:W-:Y:S01]  /*81a20*/  ISETP.LT.AND P2, PT, R228, c[0x0][0x178], !P5 ;  /* 0x00005e00e4007a0c */ /* 0x000fe20006f41270 */
[----:B------:R-:W-:Y:S01]  /*81a30*/  IMAD.WIDE R38, R0, 0x4, R100 ;  /* 0x0000000400267825 */ /* 0x000fe200078e0264 */
[----:B------:R-:W-:-:S02]  /*81a40*/  ISETP.LT.AND P5, PT, R184, c[0x0][0x178], !P5 ;  /* 0x00005e00b8007a0c */ /* 0x000fc40006fa1270 */
[C---:B------:R-:W-:Y:S01]  /*81a50*/  IADD3 R36, R0.reuse, c[0x0][0x198], RZ ;  /* 0x0000660000247a10 */ /* 0x040fe20007ffe0ff */
[----:B------:R-:W-:Y:S01]  /*81a60*/  IMAD.WIDE R180, R0, 0x4, R102 ;  /* 0x0000000400b47825 */ /* 0x000fe200078e0266 */
[----:B------:R-:W-:Y:S02]  /*81a70*/  IADD3 R3, R251, 0xfe, RZ ;  /* 0x000000fefb037810 */ /* 0x000fe40007ffe0ff */
[----:B------:R-:W-:Y:S02]  /*81a80*/  IADD3 R0, R36, c[0x0][0x198], RZ ;  /* 0x0000660024007a10 */ /* 0x000fe40007ffe0ff */
[----:B------:R-:W-:Y:S02]  /*81a90*/  ISETP.GE.AND P4, PT, R3, c[0x0][0x17c], PT ;  /* 0x00005f0003007a0c */ /* 0x000fe40003f86270 */
[----:B------:R-:W-:Y:S01]  /*81aa0*/  IADD3 R3, R251, 0xff, RZ ;  /* 0x000000fffb037810 */ /* 0x000fe20007ffe0ff */
[----:B---3--:R1:W-:Y:S01]  /*81ab0*/  @P6 STG.E [R38.64], R229 ;  /* 0x000000e526006986 */ /* 0x0083e2000c101904 */
[----:B------:R-:W-:-:S03]  /*81ac0*/  ISETP.LT.AND P6, PT, R228, c[0x0][0x178], !P4 ;  /* 0x00005e00e4007a0c */ /* 0x000fc600067c1270 */
[----:B--2---:R2:W-:Y:S01]  /*81ad0*/  @P3 STG.E [R180.64], R246 ;  /* 0x000000f6b4003986 */ /* 0x0045e2000c101904 */
[----:B-1----:R-:W-:-:S03]  /*81ae0*/  IMAD.WIDE R38, R36, 0x4, R100 ;  /* 0x0000000424267825 */ /* 0x002fc600078e0264 */
[----:B------:R-:W3:Y:S01]  /*81af0*/  LDL.LU R229, [R1+0x370] ;  /* 0x0003700001e57983 */ /* 0x000ee20000300800 */
[----:B------:R-:W-:-:S03]  /*81b00*/  IMAD.WIDE R36, R36, 0x4, R102 ;  /* 0x0000000424247825 */ /* 0x000fc600078e0266 */
[----:B--2---:R-:W2:Y:S01]  /*81b10*/  LDL.LU R246, [R1+0x150] ;  /* 0x0001500001f67983 */ /* 0x004ea20000300800 */
[----:B------:R-:W-:Y:S02]  /*81b20*/  ISETP.GE.AND P3, PT, R3, c[0x0][0x17c], PT ;  /* 0x00005f0003007a0c */ /* 0x000fe40003f66270 */
[----:B------:R-:W-:Y:S01]  /*81b30*/  ISETP.LT.AND P4, PT, R184, c[0x0][0x178], !P4 ;  /* 0x00005e00b8007a0c */ /* 0x000fe20006781270 */
[----:B------:R-:W-:Y:S01]  /*81b40*/  IMAD.WIDE R180, R0, 0x4, R102 ;  /* 0x0000000400b47825 */ /* 0x000fe200078e0266 */
[----:B------:R1:W-:Y:S04]  /*81b50*/  @P2 STG.E [R38.64], R245 ;  /* 0x000000f526002986 */ /* 0x0003e8000c101904 */
[----:B----4-:R4:W-:Y:S01]  /*81b60*/  @P5 STG.E [R36.64], R244 ;  /* 0x000000f424005986 */ /* 0x0109e2000c101904 */
[----:B------:R-:W-:-:S03]  /*81b70*/  ISETP.LT.AND P5, PT, R228, c[0x0][0x178], !P3 ;  /* 0x00005e00e4007a0c */ /* 0x000fc60005fa1270 */
[----:B-1----:R-:W2:Y:S04]  /*81b80*/  LDL.LU R245, [R1+0x374] ;  /* 0x0003740001f57983 */ /* 0x002ea80000300800 */
[----:B----4-:R-:W4:Y:S01]  /*81b90*/  LDL.LU R244, [R1+0x154] ;  /* 0x0001540001f47983 */ /* 0x010f220000300800 */
[----:B------:R-:W-:Y:S01]  /*81ba0*/  ISETP.LT.AND P3, PT, R184, c[0x0][0x178], !P3 ;  /* 0x00005e00b8007a0c */ /* 0x000fe20005f61270 */
[C---:B------:R-:W-:Y:S01]  /*81bb0*/  IMAD.WIDE R38, R0.reuse, 0x4, R100 ;  /* 0x0000000400267825 */ /* 0x040fe200078e0264 */
[----:B------:R-:W-:-:S04]  /*81bc0*/  IADD3 R36, R0, c[0x0][0x198], RZ ;  /* 0x0000660000247a10 */ /* 0x000fc80007ffe0ff */
[----:B------:R1:W-:Y:S01]  /*81bd0*/  @P6 STG.E [R38.64], R230 ;  /* 0x000000e626006986 */ /* 0x0003e2000c101904 */
[----:B------:R-:W-:-:S03]  /*81be0*/  IADD3 R0, R36, c[0x0][0x198], RZ ;  /* 0x0000660024007a10 */ /* 0x000fc60007ffe0ff */
[----:B------:R1:W-:Y:S02]  /*81bf0*/  @P4 STG.E [R180.64], R231 ;  /* 0x000000e7b4004986 */ /* 0x0003e4000c101904 */
[C---:B-1----:R-:W-:Y:S02]  /*81c00*/  IMAD.WIDE R38, R36.reuse, 0x4, R100 ;  /* 0x0000000424267825 */ /* 0x042fe400078e0264 */
[----:B------:R-:W4:Y:S02]  /*81c10*/  LDL.LU R230, [R1+0x7c0] ;  /* 0x0007c00001e67983 */ /* 0x000f240000300800 */
[----:B------:R-:W-:Y:S02]  /*81c20*/  IMAD.WIDE R36, R36, 0x4, R102 ;  /* 0x0000000424247825 */ /* 0x000fe400078e0266 */
        /* <DEDUP_REMOVED lines=9> */
[----:B------:R-:W-:Y:S02]  /*81cc0*/  ISETP.LT.AND P6, PT, R184, c[0x0][0x178], !P2 ;  /* 0x00005e00b8007a0c */ /* 0x000fe400057c1270 */
[----:B------:R-:W-:Y:S01]  /*81cd0*/  ISETP.GE.AND P2, PT, R3, c[0x0][0x17c], PT ;  /* 0x00005f0003007a0c */ /* 0x000fe20003f46270 */
[----:B------:R-:W-:-:S03]  /*81ce0*/  IMAD.WIDE R38, R0, 0x4, R100 ;  /* 0x0000000400267825 */ /* 0x000fc600078e0264 */
[----:B------:R-:W-:Y:S02]  /*81cf0*/  ISETP.LT.AND P3, PT, R228, c[0x0][0x178], !P2 ;  /* 0x00005e00e4007a0c */ /* 0x000fe40005761270 */
[----:B------:R-:W-:Y:S02]  /*81d00*/  ISETP.LT.AND P2, PT, R184, c[0x0][0x178], !P2 ;  /* 0x00005e00b8007a0c */ /* 0x000fe40005741270 */
[C---:B------:R-:W-:Y:S01]  /*81d10*/  IADD3 R36, R0.reuse, c[0x0][0x198], RZ ;  /* 0x0000660000247a10 */ /* 0x040fe20007ffe0ff */
[----:B------:R-:W-:Y:S01]  /*81d20*/  IMAD.WIDE R180, R0, 0x4, R102 ;  /* 0x0000000400b47825 */ /* 0x000fe200078e0266 */
[----:B------:R-:W-:Y:S02]  /*81d30*/  IADD3 R3, R251, 0x102, RZ ;  /* 0x00000102fb037810 */ /* 0x000fe40007ffe0ff */
[----:B------:R-:W-:Y:S02]  /*81d40*/  IADD3 R0, R36, c[0x0][0x198], RZ ;  /* 0x0000660024007a10 */ /* 0x000fe40007ffe0ff */
[----:B------:R-:W-:Y:S01]  /*81d50*/  ISETP.GE.AND P5, PT, R3, c[0x0][0x17c], PT ;  /* 0x00005f0003007a0c */ /* 0x000fe20003fa6270 */
[----:B---3--:R1:W-:Y:S04]  /*81d60*/  @P4 STG.E [R38.64], R229 ;  /* 0x000000e526004986 */ /* 0x0083e8000c101904 */
[----:B--2---:R2:W-:Y:S01]  /*81d70*/  @P6 STG.E [R180.64], R246 ;  /* 0x000000f6b4006986 */ /* 0x0045e2000c101904 */
[----:B------:R-:W-:Y:S01]  /*81d80*/  ISETP.LT.AND P6, PT, R228, c[0x0][0x178], !P5 ;  /* 0x00005e00e4007a0c */ /* 0x000fe20006fc1270 */
[----:B-1----:R-:W-:-:S02]  /*81d90*/  IMAD.WIDE R38, R36, 0x4, R100 ;  /* 0x0000000424267825 */ /* 0x002fc400078e0264 */
[----:B------:R-:W3:Y:S02]  /*81da0*/  LDL.LU R229, [R1+0x7e0] ;  /* 0x0007e00001e57983 */ /* 0x000ee40000300800 */
[--C-:B------:R-:W-:Y:S02]  /*81db0*/  IMAD.WIDE R36, R36, 0x4, R102.reuse ;  /* 0x0000000424247825 */ /* 0x100fe400078e0266 */
[----:B--2---:R-:W2:Y:S01]  /*81dc0*/  LDL.LU R246, [R1+0x190] ;  /* 0x0001900001f67983 */ /* 0x004ea20000300800 */
[----:B------:R-:W-:Y:S01]  /*81dd0*/  ISETP.LT.AND P5, PT, R184, c[0x0][0x178], !P5 ;  /* 0x00005e00b8007a0c */ /* 0x000fe20006fa1270 */
[----:B------:R-:W-:Y:S02]  /*81de0*/  IMAD.WIDE R180, R0, 0x4, R102 ;  /* 0x0000000400b47825 */ /* 0x000fe400078e0266 */
        /* <DEDUP_REMOVED lines=8> */
[C---:B------:R-:W-:Y:S01]  /*81e70*/  IADD3 R0, R36.reuse, c[0x0][0x198], RZ ;  /* 0x0000660024007a10 */ /* 0x040fe20007ffe0ff */
[----:B------:R1:W-:Y:S04]  /*81e80*/  @P6 STG.E [R38.64], R230 ;  /* 0x000000e626006986 */ /* 0x0003e8000c101904 */
[----:B------:R1:W-:Y:S02]  /*81e90*/  @P5 STG.E [R180.64], R231 ;  /* 0x000000e7b4005986 */ /* 0x0003e4000c101904 */
[C---:B-1----:R-:W-:Y:S02]  /*81ea0*/  IMAD.WIDE R38, R36.reuse, 0x4, R100 ;  /* 0x0000000424267825 */ /* 0x042fe400078e0264 */
[----:B------:R-:W4:Y:S02]  /*81eb0*/  LDL.LU R230, [R1+0x9a0] ;  /* 0x0009a00001e67983 */ /* 0x000f240000300800 */
[----:B------:R-:W-:-:S02]  /*81ec0*/  IMAD.WIDE R36, R36, 0x4, R102 ;  /* 0x0000000424247825 */ /* 0x000fc400078e0266 */
[----:B------:R-:W4:Y:S04]  /*81ed0*/  LDL.LU R231, [R1+0x210] ;  /* 0x0002100001e77983 */ /* 0x000f280000300800 */
[----:B------:R1:W-:Y:S04]  /*81ee0*/  @P2 STG.E [R38.64], R247 ;  /* 0x000000f726002986 */ /* 0x0003e8000c101904 */
[----:B------:R1:W-:Y:S04]  /*81ef0*/  @P1 STG.E [R36.64], R248 ;  /* 0x000000f824001986 */ /* 0x0003e8000c101904 */
[----:B-1----:R-:W4:Y:S04]  /*81f00*/  LDL.LU R247, [R1+0x9a4] ;  /* 0x0009a40001f77983 */ /* 0x002f280000300800 */
[----:B------:R-:W4:Y:S01]  /*81f10*/  LDL.LU R248, [R1+0x214] ;  /* 0x0002140001f87983 */ /* 0x000f220000300800 */
[----:B------:R-:W-:-:S02]  /*81f20*/  IADD3 R3, R251, 0x105, RZ ;  /* 0x00000105fb037810 */ /* 0x000fc40007ffe0ff */
[----:B------:R-:W-:Y:S02]  /*81f30*/  ISETP.LT.AND P5, PT, R228, c[0x0][0x178], !P0 ;  /* 0x00005e00e4007a0c */ /* 0x000fe400047a1270 */
[----:B------:R-:W-:Y:S02]  /*81f40*/  ISETP.GE.AND P4, PT, R3, c[0x0][0x17c], PT ;  /* 0x00005f0003007a0c */ /* 0x000fe40003f86270 */
[----:B------:R-:W-:Y:S02]  /*81f50*/  ISETP.LT.AND P6, PT, R184, c[0x0][0x178], !P0 ;  /* 0x00005e00b8007a0c */ /* 0x000fe400047c1270 */
[----:B------:R-:W-:Y:S01]  /*81f60*/  ISETP.LT.AND P1, PT, R228, c[0x0][0x178], !P4 ;  /* 0x00005e00e4007a0c */ /* 0x000fe20006721270 */
[----:B------:R-:W-:Y:S01]  /*81f70*/  IMAD.WIDE R38, R0, 0x4, R100 ;  /* 0x0000000400267825 */ /* 0x000fe200078e0264 */
[----:B------:R-:W-:Y:S02]  /*81f80*/  ISETP.LT.AND P4, PT, R184, c[0x0][0x178], !P4 ;  /* 0x00005e00b8007a0c */ /* 0x000fe40006781270 */
[C---:B------:R-:W-:Y:S01]  /*81f90*/  IADD3 R36, R0.reuse, c[0x0][0x198], RZ ;  /* 0x0000660000247a10 */ /* 0x040fe20007ffe0ff */
[----:B------:R-:W-:Y:S01]  /*81fa0*/  IMAD.WIDE R180, R0, 0x4, R102 ;  /* 0x0000000400b47825 */ /* 0x000fe200078e0266 */
[----:B------:R-:W-:-:S02]  /*81fb0*/  IADD3 R3, R251, 0x106, RZ ;  /* 0x00000106fb037810 */ /* 0x000fc40007ffe0ff */
[----:B------:R-:W-:Y:S02]  /*81fc0*/  IADD3 R0, R36, c[0x0][0x198], RZ ;  /* 0x0000660024007a10 */ /* 0x000fe40007ffe0ff */
[----:B------:R-:W-:Y:S02]  /*81fd0*/  ISETP.GE.AND P3, PT, R3, c[0x0][0x17c], PT ;  /* 0x00005f0003007a0c */ /* 0x000fe40003f66270 */
[----:B------:R-:W-:-:S04]  /*81fe0*/  IADD3 R3, R251, 0x107, RZ ;  /* 0x00000107fb037810 */ /* 0x000fc80007ffe0ff */
[----:B------:R-:W-:Y:S01]  /*81ff0*/  ISETP.GE.AND P0, PT, R3, c[0x0][0x17c], PT ;  /* 0x00005f0003007a0c */ /* 0x000fe20003f06270 */
[----:B---3--:R1:W-:Y:S01]  /*82000*/  @P5 STG.E [R38.64], R229 ;  /* 0x000000e526005986 */ /* 0x0083e2000c101904 */
[----:B------:R-:W-:-:S03]  /*82010*/  ISETP.LT.AND P5, PT, R228, c[0x0][0x178], !P3 ;  /* 0x00005e00e4007a0c */ /* 0x000fc60005fa1270 */
[----:B--2---:R2:W-:Y:S01]  /*82020*/  @P6 STG.E [R180.64], R246 ;  /* 0x000000f6b4006986 */ /* 0x0045e2000c101904 */
[----:B-1----:R-:W-:-:S03]  /*82030*/  IMAD.WIDE R38, R36, 0x4, R100 ;  /* 0x0000000424267825 */ /* 0x002fc600078e0264 */
[----:B------:R-:W3:Y:S01]  /*82040*/  LDL.LU R229, [R1+0xb30] ;  /* 0x000b300001e57983 */ /* 0x000ee20000300800 */
[----:B------:R-:W-:-:S03]  /*82050*/  IMAD.WIDE R36, R36, 0x4, R102 ;  /* 0x0000000424247825 */ /* 0x000fc600078e0266 */
        /* <DEDUP_REMOVED lines=594> */
[----:B------:R-:W-:Y:S01]  /*84580*/  IADD3 R3, R251, 0x13c, RZ ;  /* 0x0000013cfb037810 */ /* 0x000fe20007ffe0ff */
[C---:B------:R-:W-:Y:S01]  /*84590*/  IMAD.WIDE R38, R0.reuse, 0x4, R100 ;  /* 0x0000000400267825 */ /* 0x040fe200078e0264 */
[----:B------:R-:W-:Y:S01]  /*845a0*/  IADD3 R36, R0, c[0x0][0x198], RZ ;  /* 0x0000660000247a10 */ /* 0x000fe20007ffe0ff */
[----:B------:R-:W4:Y:S01]  /*845b0*/  LDL.LU R186, [R1+0x9c0] ;  /* 0x0009c00001ba7983 */ /* 0x000f220000300800 */
[----:B------:R-:W-:-:S02]  /*845c0*/  ISETP.GE.AND P1, PT, R3, c[0x0][0x17c], PT ;  /* 0x00005f0003007a0c */ /* 0x000fc40003f26270 */
[----:B------:R-:W-:Y:S02]  /*845d0*/  IADD3 R3, R251, 0x13d, RZ ;  /* 0x0000013dfb037810 */ /* 0x000fe40007ffe0ff */
[----:B------:R-:W-:Y:S02]  /*845e0*/  ISETP.LT.AND P5, PT, R228, c[0x0][0x178], !P1 ;  /* 0x00005e00e4007a0c */ /* 0x000fe40004fa1270 */
[----:B------:R-:W-:Y:S02]  /*845f0*/  ISETP.GE.AND P2, PT, R3, c[0x0][0x17c], PT ;  /* 0x00005f0003007a0c */ /* 0x000fe40003f46270 */
[----:B------:R-:W-:Y:S02]  /*84600*/  ISETP.LT.AND P6, PT, R184, c[0x0][0x178], !P1 ;  /* 0x00005e00b8007a0c */ /* 0x000fe40004fc1270 */
[----:B------:R-:W-:Y:S02]  /*84610*/  ISETP.LT.AND P3, PT, R228, c[0x0][0x178], !P2 ;  /* 0x00005e00e4007a0c */ /* 0x000fe40005761270 */
[----:B------:R-:W-:Y:S01]  /*84620*/  ISETP.LT.AND P2, PT, R184, c[0x0][0x178], !P2 ;  /* 0x00005e00b8007a0c */ /* 0x000fe20005741270 */
        /* <DEDUP_REMOVED lines=9> */
[----:B-1----:R-:W-:-:S04]  /*846c0*/  IMAD.WIDE R38, R36, 0x4, R100 ;  /* 0x0000000424267825 */ /* 0x002fc800078e0264 */
[--C-:B------:R-:W-:Y:S01]  /*846d0*/  IMAD.WIDE R36, R36, 0x4, R102.reuse ;  /* 0x0000000424247825 */ /* 0x100fe200078e0266 */
[----:B--2---:R-:W2:Y:S01]  /*846e0*/  LDL.LU R246, [R1+0x260] ;  /* 0x0002600001f67983 */ /* 0x004ea20000300800 */
[----:B------:R-:W-:Y:S02]  /*846f0*/  ISETP.LT.AND P6, PT, R184, c[0x0][0x178], !P4 ;  /* 0x00005e00b8007a0c */ /* 0x000fe400067c1270 */
[----:B------:R-:W-:Y:S01]  /*84700*/  IMAD.WIDE R180, R0, 0x4, R102 ;  /* 0x0000000400b47825 */ /* 0x000fe200078e0266 */
[----:B------:R1:W-:Y:S04]  /*84710*/  @P3 STG.E [R38.64], R245 ;  /* 0x000000f526003986 */ /* 0x0003e8000c101904 */
[----:B----4-:R3:W-:Y:S01]  /*84720*/  @P2 STG.E [R36.64], R244 ;  /* 0x000000f424002986 */ /* 0x0107e2000c101904 */
[----:B------:R-:W-:-:S03]  /*84730*/  ISETP.LT.AND P2, PT, R228, c[0x0][0x178], !P1 ;  /* 0x00005e00e4007a0c */ /* 0x000fc60004f41270 */
[----:B-1----:R-:W4:Y:S04]  /*84740*/  LDL.LU R245, [R1+0x9c4] ;  /* 0x0009c40001f57983 */ /* 0x002f280000300800 */
[----:B---3--:R-:W3:Y:S01]  /*84750*/  LDL.LU R244, [R1+0x264] ;  /* 0x0002640001f47983 */ /* 0x008ee20000300800 */
[----:B------:R-:W-:Y:S01]  /*84760*/  ISETP.LT.AND P1, PT, R184, c[0x0][0x178], !P1 ;  /* 0x00005e00b8007a0c */ /* 0x000fe20004f21270 */
[C-C-:B------:R-:W-:Y:S01]  /*84770*/  IMAD.WIDE R38, R0.reuse, 0x4, R100.reuse ;  /* 0x0000000400267825 */ /* 0x140fe200078e0264 */
[----:B------:R-:W-:Y:S01]  /*84780*/  IADD3 R36, R0, c[0x0][0x198], RZ ;  /* 0x0000660000247a10 */ /* 0x000fe20007ffe0ff */
[----:B------:R-:W3:Y:S03]  /*84790*/  LDL.LU R187, [R1+0xbb0] ;  /* 0x000bb00001bb7983 */ /* 0x000ee60000300800 */
[C---:B------:R-:W-:Y:S01]  /*847a0*/  IADD3 R0, R36.reuse, c[0x0][0x198], RZ ;  /* 0x0000660024007a10 */ /* 0x040fe20007ffe0ff */
[----:B------:R-:W3:Y:S04]  /*847b0*/  LDL.LU R229, [R1+0x140] ;  /* 0x0001400001e57983 */ /* 0x000ee80000300800 */
[----:B------:R1:W-:Y:S04]  /*847c0*/  @P5 STG.E [R38.64], R230 ;  /* 0x000000e626005986 */ /* 0x0003e8000c101904 */
[----:B------:R-:W-:Y:S01]  /*847d0*/  @P6 STG.E [R180.64], R231 ;  /* 0x000000e7b4006986 */ /* 0x000fe2000c101904 */
[----:B-1----:R-:W-:-:S03]  /*847e0*/  IMAD.WIDE R38, R36, 0x4, R100 ;  /* 0x0000000424267825 */ /* 0x002fc600078e0264 */
[----:B------:R-:W3:Y:S01]  /*847f0*/  LDL.LU R230, [R1+0xbb4] ;  /* 0x000bb40001e67983 */ /* 0x000ee20000300800 */
[----:B------:R-:W-:-:S03]  /*84800*/  IMAD.WIDE R36, R36, 0x4, R102 ;  /* 0x0000000424247825 */ /* 0x000fc600078e0266 */
[----:B------:R-:W-:Y:S04]  /*84810*/  @P2 STG.E [R38.64], R247 ;  /* 0x000000f726002986 */ /* 0x000fe8000c101904 */
[----:B------:R1:W-:Y:S04]  /*84820*/  @P1 STG.E [R36.64], R248 ;  /* 0x000000f824001986 */ /* 0x0003e8000c101904 */
[----:B-1----:R-:W3:Y:S01]  /*84830*/  LDL.LU R248, [R1+0x144] ;  /* 0x0001440001f87983 */ /* 0x002ee20000300800 */
[----:B------:R-:W-:Y:S01]  /*84840*/  IADD3 R3, R251, 0x140, RZ ;  /* 0x00000140fb037810 */ /* 0x000fe20007ffe0ff */
[C---:B------:R-:W-:Y:S01]  /*84850*/  IMAD.WIDE R38, R0.reuse, 0x4, R100 ;  /* 0x0000000400267825 */ /* 0x040fe200078e0264 */
[----:B------:R-:W-:Y:S01]  /*84860*/  IADD3 R36, R0, c[0x0][0x198], RZ ;  /* 0x0000660000247a10 */ /* 0x000fe20007ffe0ff */
[----:B------:R-:W3:Y:S01]  /*84870*/  LDL.LU R231, [R1+0xca0] ;  /* 0x000ca00001e77983 */ /* 0x000ee20000300800 */
[----:B------:R-:W-:-:S02]  /*84880*/  ISETP.GE.AND P0, PT, R3, c[0x0][0x17c], PT ;  /* 0x00005f0003007a0c */ /* 0x000fc40003f06270 */
[----:B------:R-:W-:Y:S01]  /*84890*/  IADD3 R3, R251, 0x141, RZ ;  /* 0x00000141fb037810 */ /* 0x000fe20007ffe0ff */
[----:B------:R-:W-:Y:S01]  /*848a0*/  IMAD.WIDE R180, R0, 0x4, R102 ;  /* 0x0000000400b47825 */ /* 0x000fe200078e0266 */
[----:B------:R-:W-:Y:S01]  /*848b0*/  ISETP.LT.AND P5, PT, R228, c[0x0][0x178], !P0 ;  /* 0x00005e00e4007a0c */ /* 0x000fe200047a1270 */
[----:B------:R-:W3:Y:S01]  /*848c0*/  LDL.LU R247, [R1+0x50] ;  /* 0x0000500001f77983 */ /* 0x000ee20000300800 */
[----:B------:R-:W-:Y:S02]  /*848d0*/  ISETP.GE.AND P4, PT, R3, c[0x0][0x17c], PT ;  /* 0x00005f0003007a0c */ /* 0x000fe40003f86270 */
[----:B------:R-:W-:Y:S02]  /*848e0*/  ISETP.LT.AND P6, PT, R184, c[0x0][0x178], !P0 ;  /* 0x00005e00b8007a0c */ /* 0x000fe400047c1270 */
[----:B------:R-:W-:Y:S02]  /*848f0*/  ISETP.LT.AND P1, PT, R228, c[0x0][0x178], !P4 ;  /* 0x00005e00e4007a0c */ /* 0x000fe40006721270 */
[----:B------:R-:W-:-:S02]  /*84900*/  ISETP.LT.AND P4, PT, R184, c[0x0][0x178], !P4 ;  /* 0x00005e00b8007a0c */ /* 0x000fc40006781270 */
[----:B------:R-:W-:Y:S02]  /*84910*/  IADD3 R3, R251, 0x142, RZ ;  /* 0x00000142fb037810 */ /* 0x000fe40007ffe0ff */
[----:B------:R-:W-:Y:S01]  /*84920*/  IADD3 R0, R36, c[0x0][0x198], RZ ;  /* 0x0000660024007a10 */ /* 0x000fe20007ffe0ff */
[----:B------:R1:W-:Y:S01]  /*84930*/  @P5 STG.E [R38.64], R186 ;  /* 0x000000ba26005986 */ /* 0x0003e2000c101904 */
[----:B------:R-:W-:Y:S02]  /*84940*/  ISETP.GE.AND P3, PT, R3, c[0x0][0x17c], PT ;  /* 0x00005f0003007a0c */ /* 0x000fe40003f66270 */
[----:B------:R-:W-:Y:S02]  /*84950*/  IADD3 R3, R251, 0x143, RZ ;  /* 0x00000143fb037810 */ /* 0x000fe40007ffe0ff */
[----:B------:R-:W-:Y:S01]  /*84960*/  ISETP.LT.AND P5, PT, R228, c[0x0][0x178], !P3 ;  /* 0x00005e00e4007a0c */ /* 0x000fe20005fa1270 */
[----:B-1----:R-:W-:-:S04]  /*84970*/  IMAD.WIDE R38, R36, 0x4, R100 ;  /* 0x0000000424267825 */ /* 0x002fc800078e0264 */
[----:B------:R-:W-:Y:S01]  /*84980*/  IMAD.WIDE R36, R36, 0x4, R102 ;  /* 0x0000000424247825 */ /* 0x000fe200078e0266 */
[----:B------:R-:W-:Y:S01]  /*84990*/  ISETP.GE.AND P0, PT, R3, c[0x0][0x17c], PT ;  /* 0x00005f0003007a0c */ /* 0x000fe20003f06270 */
[----:B--2---:R1:W-:Y:S01]  /*849a0*/  @P6 STG.E [R180.64], R246 ;  /* 0x000000f6b4006986 */ /* 0x0043e2000c101904 */
[----:B------:R-:W-:-:S03]  /*849b0*/  ISETP.LT.AND P6, PT, R184, c[0x0][0x178], !P3 ;  /* 0x00005e00b8007a0c */ /* 0x000fc60005fc1270 */
[----:B-1----:R-:W2:Y:S01]  /*849c0*/  LDL.LU R246, [R1+0xca4] ;  /* 0x000ca40001f67983 */ /* 0x002ea20000300800 */
[----:B------:R-:W-:-:S03]  /*849d0*/  IMAD.WIDE R180, R0, 0x4, R102 ;  /* 0x0000000400b47825 */ /* 0x000fc600078e0266 */
[----:B----4-:R-:W-:Y:S04]  /*849e0*/  @P1 STG.E [R38.64], R245 ;  /* 0x000000f526001986 */ /* 0x010fe8000c101904 */
[----:B---3--:R1:W-:Y:S01]  /*849f0*/  @P4 STG.E [R36.64], R244 ;  /* 0x000000f424004986 */ /* 0x0083e2000c101904 */
[----:B------:R-:W-:Y:S02]  /*84a00*/  ISETP.LT.AND P4, PT, R228, c[0x0][0x178], !P0 ;  /* 0x00005e00e4007a0c */ /* 0x000fe40004781270 */
[----:B------:R-:W-:Y:S01]  /*84a10*/  ISETP.LT.AND P0, PT, R184, c[0x0][0x178], !P0 ;  /* 0x00005e00b8007a0c */ /* 0x000fe20004701270 */
[----:B-1----:R-:W3:Y:S01]  /*84a20*/  LDL.LU R244, [R1+0x54] ;  /* 0x0000540001f47983 */ /* 0x002ee20000300800 */
[C---:B------:R-:W-:Y:S01]  /*84a30*/  IMAD.WIDE R38, R0.reuse, 0x4, R100 ;  /* 0x0000000400267825 */ /* 0x040fe200078e0264 */
[----:B------:R-:W-:-:S02]  /*84a40*/  IADD3 R36, R0, c[0x0][0x198], RZ ;  /* 0x0000660000247a10 */ /* 0x000fc40007ffe0ff */
[----:B------:R-:W4:Y:S02]  /*84a50*/  LDL.LU R245, [R1+0x760] ;  /* 0x0007600001f57983 */ /* 0x000f240000300800 */
[C---:B------:R-:W-:Y:S02]  /*84a60*/  IADD3 R0, R36.reuse, c[0x0][0x198], RZ ;  /* 0x0000660024007a10 */ /* 0x040fe40007ffe0ff */
[----:B------:R1:W-:Y:S04]  /*84a70*/  @P5 STG.E [R38.64], R187 ;  /* 0x000000bb26005986 */ /* 0x0003e8000c101904 */
[----:B------:R-:W-:Y:S01]  /*84a80*/  @P6 STG.E [R180.64], R229 ;  /* 0x000000e5b4006986 */ /* 0x000fe2000c101904 */
[----:B-1----:R-:W-:-:S04]  /*84a90*/  IMAD.WIDE R38, R36, 0x4, R100 ;  /* 0x0000000424267825 */ /* 0x002fc800078e0264 */
[----:B------:R-:W-:Y:S01]  /*84aa0*/  IMAD.WIDE R36, R36, 0x4, R102 ;  /* 0x0000000424247825 */ /* 0x000fe200078e0266 */
[----:B------:R-:W-:Y:S04]  /*84ab0*/  @P4 STG.E [R38.64], R230 ;  /* 0x000000e626004986 */ /* 0x000fe8000c101904 */
[----:B------:R1:W-:Y:S04]  /*84ac0*/  @P0 STG.E [R36.64], R248 ;  /* 0x000000f824000986 */ /* 0x0003e8000c101904 */
[----:B-1----:R-:W4:Y:S01]  /*84ad0*/  LDL.LU R248, [R1+0x764] ;  /* 0x0007640001f87983 */ /* 0x002f220000300800 */
[----:B------:R-:W-:Y:S01]  /*84ae0*/  IADD3 R3, R251, 0x144, RZ ;  /* 0x00000144fb037810 */ /* 0x000fe20007ffe0ff */
[C---:B------:R-:W-:Y:S01]  /*84af0*/  IMAD.WIDE R38, R0.reuse, 0x4, R100 ;  /* 0x0000000400267825 */ /* 0x040fe200078e0264 */
[----:B------:R-:W-:Y:S01]  /*84b00*/  IADD3 R36, R0, c[0x0][0x198], RZ ;  /* 0x0000660000247a10 */ /* 0x000fe20007ffe0ff */
[----:B------:R-:W4:Y:S01]  /*84b10*/  LDL.LU R186, [R1+0xfc0] ;  /* 0x000fc00001ba7983 */ /* 0x000f220000300800 */
[----:B------:R-:W-:-:S02]  /*84b20*/  ISETP.GE.AND P2, PT, R3, c[0x0][0x17c], PT ;  /* 0x00005f0003007a0c */ /* 0x000fc40003f46270 */
[----:B------:R-:W-:Y:S01]  /*84b30*/  IADD3 R3, R251, 0x145, RZ ;  /* 0x00000145fb037810 */ /* 0x000fe20007ffe0ff */
[----:B------:R-:W-:Y:S01]  /*84b40*/  IMAD.WIDE R180, R0, 0x4, R102 ;  /* 0x0000000400b47825 */ /* 0x000fe200078e0266 */
[----:B------:R-:W-:Y:S01]  /*84b50*/  ISETP.LT.AND P5, PT, R228, c[0x0][0x178], !P2 ;  /* 0x00005e00e4007a0c */ /* 0x000fe200057a1270 */
[----:B------:R-:W4:Y:S01]  /*84b60*/  LDL.LU R187, [R1+0x250] ;  /* 0x0002500001bb7983 */ /* 0x000f220000300800 */
        /* <DEDUP_REMOVED lines=8> */
[----:B------:R-:W-:Y:S01]  /*84bf0*/  IADD3 R3, R251, 0x147, RZ ;  /* 0x00000147fb037810 */ /* 0x000fe20007ffe0ff */
[----:B------:R1:W-:Y:S01]  /*84c00*/  @P6 STG.E [R180.64], R247 ;  /* 0x000000f7b4006986 */ /* 0x0003e2000c101904 */
[----:B------:R-:W-:Y:S01]  /*84c10*/  ISETP.LT.AND P5, PT, R228, c[0x0][0x178], !P1 ;  /* 0x00005e00e4007a0c */ /* 0x000fe20004fa1270 */
[----:B-1----:R-:W-:-:S04]  /*84c20*/  IMAD.WIDE R38, R36, 0x4, R100 ;  /* 0x0000000424267825 */ /* 0x002fc800078e0264 */
[--C-:B------:R-:W-:Y:S01]  /*84c30*/  IMAD.WIDE R36, R36, 0x4, R102.reuse ;  /* 0x0000000424247825 */ /* 0x100fe200078e0266 */
[----:B------:R-:W-:Y:S02]  /*84c40*/  ISETP.GE.AND P2, PT, R3, c[0x0][0x17c], PT ;  /* 0x00005f0003007a0c */ /* 0x000fe40003f46270 */
[----:B------:R-:W-:Y:S01]  /*84c50*/  ISETP.LT.AND P6, PT, R184, c[0x0][0x178], !P1 ;  /* 0x00005e00b8007a0c */ /* 0x000fe20004fc1270 */
[C---:B------:R-:W-:Y:S01]  /*84c60*/  IMAD.WIDE R180, R0.reuse, 0x4, R102 ;  /* 0x0000000400b47825 */ /* 0x040fe200078e0266 */
[----:B--2---:R1:W-:Y:S04]  /*84c70*/  @P0 STG.E [R38.64], R246 ;  /* 0x000000f626000986 */ /* 0x0043e8000c101904 */
[----:B-1----:R-:W2:Y:S01]  /*84c80*/  LDL.LU R246, [R1+0xfc4] ;  /* 0x000fc40001f67983 */ /* 0x002ea20000300800 */
[----:B------:R-:W-:-:S03]  /*84c90*/  IMAD.WIDE R38, R0, 0x4, R100 ;  /* 0x0000000400267825 */ /* 0x000fc600078e0264 */
[----:B---3--:R1:W-:Y:S01]  /*84ca0*/  @P3 STG.E [R36.64], R244 ;  /* 0x000000f424003986 */ /* 0x0083e2000c101904 */
[----:B------:R-:W-:-:S03]  /*84cb0*/  ISETP.LT.AND P3, PT, R228, c[0x0][0x178], !P2 ;  /* 0x00005e00e4007a0c */ /* 0x000fc60005761270 */
[----:B-1----:R-:W3:Y:S01]  /*84cc0*/  LDL.LU R244, [R1+0x254] ;  /* 0x0002540001f47983 */ /* 0x002ee20000300800 */
[----:B------:R-:W-:-:S03]  /*84cd0*/  IADD3 R36, R0, c[0x0][0x198], RZ ;  /* 0x0000660000247a10 */ /* 0x000fc60007ffe0ff */
[----:B------:R-:W3:Y:S04]  /*84ce0*/  LDL.LU R229, [R1+0xfd0] ;  /* 0x000fd00001e57983 */ /* 0x000ee80000300800 */
[----:B----4-:R1:W-:Y:S04]  /*84cf0*/  @P5 STG.E [R38.64], R245 ;  /* 0x000000f526005986 */ /* 0x0103e8000c101904 */
[----:B------:R-:W4:Y:S04]  /*84d00*/  LDL.LU R230, [R1+0x130] ;  /* 0x0001300001e67983 */ /* 0x000f280000300800 */
[----:B------:R-:W-:Y:S01]  /*84d10*/  @P6 STG.E [R180.64], R232 ;  /* 0x000000e8b4006986 */ /* 0x000fe2000c101904 */
[----:B-1----:R-:W-:-:S03]  /*84d20*/  IMAD.WIDE R38, R36, 0x4, R100 ;  /* 0x0000000424267825 */ /* 0x002fc600078e0264 */
[----:B------:R-:W4:Y:S04]  /*84d30*/  LDL.LU R245, [R1+0xfd4] ;  /* 0x000fd40001f57983 */ /* 0x000f280000300800 */
[----:B------:R1:W-:Y:S04]  /*84d40*/  @P3 STG.E [R38.64], R248 ;  /* 0x000000f826003986 */ /* 0x0003e8000c101904 */
[----:B-1----:R-:W4:Y:S01]  /*84d50*/  LDL.LU R248, [R1+0x134] ;  /* 0x0001340001f87983 */ /* 0x002f220000300800 */
[----:B------:R-:W-:Y:S02]  /*84d60*/  IADD3 R3, R251, 0x148, RZ ;  /* 0x00000148fb037810 */ /* 0x000fe40007ffe0ff */
[----:B------:R-:W-:Y:S01]  /*84d70*/  ISETP.LT.AND P2, PT, R184, c[0x0][0x178], !P2 ;  /* 0x00005e00b8007a0c */ /* 0x000fe20005741270 */
[----:B------:R-:W4:Y:S01]  /*84d80*/  LDL.LU R231, [R1+0xcb0] ;  /* 0x000cb00001e77983 */ /* 0x000f220000300800 */
[----:B------:R-:W-:-:S02]  /*84d90*/  ISETP.GE.AND P4, PT, R3, c[0x0][0x17c], PT ;  /* 0x00005f0003007a0c */ /* 0x000fc40003f86270 */
[----:B------:R-:W-:Y:S01]  /*84da0*/  IADD3 R3, R251, 0x149, RZ ;  /* 0x00000149fb037810 */ /* 0x000fe20007ffe0ff */
[----:B------:R-:W4:Y:S01]  /*84db0*/  LDL.LU R247, [R1+0x40] ;  /* 0x0000400001f77983 */ /* 0x000f220000300800 */
[C---:B------:R-:W-:Y:S01]  /*84dc0*/  IADD3 R0, R36.reuse, c[0x0][0x198], RZ ;  /* 0x0000660024007a10 */ /* 0x040fe20007ffe0ff */
[----:B------:R-:W-:Y:S01]  /*84dd0*/  IMAD.WIDE R36, R36, 0x4, R102 ;  /* 0x0000000424247825 */ /* 0x000fe200078e0266 */
[----:B------:R-:W-:Y:S02]  /*84de0*/  ISETP.LT.AND P5, PT, R228, c[0x0][0x178], !P4 ;  /* 0x00005e00e4007a0c */ /* 0x000fe400067a1270 */
[----:B------:R-:W-:Y:S02]  /*84df0*/  ISETP.GE.AND P1, PT, R3, c[0x0][0x17c], PT ;  /* 0x00005f0003007a0c */ /* 0x000fe40003f26270 */
[----:B------:R-:W-:Y:S01]  /*84e00*/  ISETP.LT.AND P6, PT, R184, c[0x0][0x178], !P4 ;  /* 0x00005e00b8007a0c */ /* 0x000fe200067c1270 */
[----:B------:R1:W-:Y:S01]  /*84e10*/  @P2 STG.E [R36.64], R233 ;  /* 0x000000e924002986 */ /* 0x0003e2000c101904 */
[----:B------:R-:W-:Y:S01]  /*84e20*/  ISETP.LT.AND P2, PT, R228, c[0x0][0x178], !P1 ;  /* 0x00005e00e4007a0c */ /* 0x000fe20004f41270 */
[----:B------:R-:W-:Y:S01]  /*84e30*/  IMAD.WIDE R38, R0, 0x4, R100 ;  /* 0x0000000400267825 */ /* 0x000fe200078e0264 */
[----:B------:R-:W-:-:S02]  /*84e40*/  IADD3 R3, R251, 0x14a, RZ ;  /* 0x0000014afb037810 */ /* 0x000fc40007ffe0ff */
[----:B------:R-:W-:Y:S02]  /*84e50*/  ISETP.LT.AND P1, PT, R184, c[0x0][0x178], !P1 ;  /* 0x00005e00b8007a0c */ /* 0x000fe40004f21270 */
[----:B------:R-:W-:Y:S01]  /*84e60*/  ISETP.GE.AND P0, PT, R3, c[0x0][0x17c], PT ;  /* 0x00005f0003007a0c */ /* 0x000fe20003f06270 */
[C---:B------:R-:W-:Y:S01]  /*84e70*/  IMAD.WIDE R180, R0.reuse, 0x4, R102 ;  /* 0x0000000400b47825 */ /* 0x040fe200078e0266 */
[----:B-1----:R-:W-:Y:S01]  /*84e80*/  IADD3 R36, R0, c[0x0][0x198], RZ ;  /* 0x0000660000247a10 */ /* 0x002fe20007ffe0ff */
[----:B------:R1:W-:Y:S01]  /*84e90*/  @P5 STG.E [R38.64], R186 ;  /* 0x000000ba26005986 */ /* 0x0003e2000c101904 */
[----:B------:R-:W-:Y:S02]  /*84ea0*/  IADD3 R3, R251, 0x14b, RZ ;  /* 0x0000014bfb037810 */ /* 0x000fe40007ffe0ff */
[----:B------:R-:W-:Y:S02]  /*84eb0*/  IADD3 R0, R36, c[0x0][0x198], RZ ;  /* 0x0000660024007a10 */ /* 0x000fe40007ffe0ff */
[----:B------:R-:W-:Y:S01]  /*84ec0*/  ISETP.LT.AND P5, PT, R228, c[0x0][0x178], !P0 ;  /* 0x00005e00e4007a0c */ /* 0x000fe200047a1270 */
[----:B------:R1:W-:Y:S01]  /*84ed0*/  @P6 STG.E [R180.64], R187 ;  /* 0x000000bbb4006986 */ /* 0x0003e2000c101904 */
[----:B------:R-:W-:Y:S01]  /*84ee0*/  ISETP.GE.AND P4, PT, R3, c[0x0][0x17c], PT ;  /* 0x00005f0003007a0c */ /* 0x000fe20003f86270 */
[----:B-1----:R-:W-:-:S04]  /*84ef0*/  IMAD.WIDE R38, R36, 0x4, R100 ;  /* 0x0000000424267825 */ /* 0x002fc800078e0264 */
[----:B------:R-:W-:Y:S01]  /*84f00*/  IMAD.WIDE R36, R36, 0x4, R102 ;  /* 0x0000000424247825 */ /* 0x000fe200078e0266 */
[----:B------:R-:W-:-:S03]  /*84f10*/  ISETP.LT.AND P6, PT, R184, c[0x0][0x178], !P0 ;  /* 0x00005e00b8007a0c */ /* 0x000fc600047c1270 */
[C---:B------:R-:W-:Y:S01]  /*84f20*/  IMAD.WIDE R180, R0.reuse, 0x4, R102 ;  /* 0x0000000400b47825 */ /* 0x040fe200078e0266 */
[----:B--2---:R1:W-:Y:S04]  /*84f30*/  @P2 STG.E [R38.64], R246 ;  /* 0x000000f626002986 */ /* 0x0043e8000c101904 */
[----:B-1----:R-:W2:Y:S01]  /*84f40*/  LDL.LU R246, [R1+0xcb4] ;  /* 0x000cb40001f67983 */ /* 0x002ea20000300800 */
[----:B------:R-:W-:-:S03]  /*84f50*/  IMAD.WIDE R38, R0, 0x4, R100 ;  /* 0x0000000400267825 */ /* 0x000fc600078e0264 */
[----:B---3--:R1:W-:Y:S01]  /*84f60*/  @P1 STG.E [R36.64], R244 ;  /* 0x000000f424001986 */ /* 0x0083e2000c101904 */
[----:B------:R-:W-:Y:S02]  /*84f70*/  ISETP.LT.AND P1, PT, R228, c[0x0][0x178], !P4 ;  /* 0x00005e00e4007a0c */ /* 0x000fe40006721270 */
[----:B------:R-:W-:Y:S01]  /*84f80*/  ISETP.LT.AND P4, PT, R184, c[0x0][0x178], !P4 ;  /* 0x00005e00b8007a0c */ /* 0x000fe20006781270 */
[----:B------:R3:W-:Y:S04]  /*84f90*/  @P5 STG.E [R38.64], R229 ;  /* 0x000000e526005986 */ /* 0x0007e8000c101904 */
[----:B-1----:R-:W2:Y:S01]  /*84fa0*/  LDL.LU R244, [R1+0x44] ;  /* 0x0000440001f47983 */ /* 0x002ea20000300800 */
[----:B------:R-:W-:-:S05]  /*84fb0*/  IADD3 R36, R0, c[0x0][0x198], RZ ;  /* 0x0000660000247a10 */ /* 0x000fca0007ffe0ff */
[C---:B---3--:R-:W-:Y:S01]  /*84fc0*/  IMAD.WIDE R38, R36.reuse, 0x4, R100 ;  /* 0x0000000424267825 */ /* 0x048fe200078e0264 */
[----:B----4-:R-:W-:Y:S01]  /*84fd0*/  @P6 STG.E [R180.64], R230 ;  /* 0x000000e6b4006986 */ /* 0x010fe2000c101904 */
[C---:B------:R-:W-:Y:S02]  /*84fe0*/  IADD3 R0, R36.reuse, c[0x0][0x198], RZ ;  /* 0x0000660024007a10 */ /* 0x040fe40007ffe0ff */
[----:B------:R-:W-:Y:S01]  /*84ff0*/  IMAD.WIDE R36, R36, 0x4, R102 ;  /* 0x0000000424247825 */ /* 0x000fe200078e0266 */
[----:B------:R1:W-:Y:S04]  /*85000*/  @P1 STG.E [R38.64], R245 ;  /* 0x000000f526001986 */ /* 0x0003e8000c101904 */
[----:B-1----:R-:W3:Y:S04]  /*85010*/  LDL.LU R245, [R1+0x750] ;  /* 0x0007500001f57983 */ /* 0x002ee80000300800 */
        /* <DEDUP_REMOVED lines=12> */
[----:B------:R-:W-:Y:S01]  /*850e0*/  ISETP.LT.AND P6, PT, R184, c[0x0][0x178], !P3 ;  /* 0x00005e00b8007a0c */ /* 0x000fe20005fc1270 */
[----:B------:R-:W4:Y:S01]  /*850f0*/  LDL.LU R230, [R1+0xff4] ;  /* 0x000ff40001e67983 */ /* 0x000f220000300800 */
        /* <DEDUP_REMOVED lines=14> */
[----:B--2---:R1:W-:Y:S03]  /*851e0*/  @P4 STG.E [R38.64], R246 ;  /* 0x000000f626004986 */ /* 0x0043e6000c101904 */
[----:B-1----:R-:W-:Y:S01]  /*851f0*/  IMAD.WIDE R38, R0, 0x4, R100 ;  /* 0x0000000400267825 */ /* 0x002fe200078e0264 */
[----:B------:R1:W-:Y:S01]  /*85200*/  @P0 STG.E [R36.64], R244 ;  /* 0x000000f424000986 */ /* 0x0003e2000c101904 */
[----:B------:R-:W-:-:S03]  /*85210*/  ISETP.LT.AND P0, PT, R228, c[0x0][0x178], !P3 ;  /* 0x00005e00e4007a0c */ /* 0x000fc60005f01270 */
[----:B-1----:R-:W2:Y:S01]  /*85220*/  LDL.LU R244, [R1+0x244] ;  /* 0x0002440001f47983 */ /* 0x002ea20000300800 */
[----:B------:R-:W-:-:S03]  /*85230*/  IADD3 R36, R0, c[0x0][0x198], RZ ;  /* 0x0000660000247a10 */ /* 0x000fc60007ffe0ff */
[----:B------:R-:W2:Y:S04]  /*85240*/  LDL.LU R231, [R1+0xfb0] ;  /* 0x000fb00001e77983 */ /* 0x000ea80000300800 */
[----:B------:R-:W2:Y:S04]  /*85250*/  LDL.LU R247, [R1+0x70] ;  /* 0x0000700001f77983 */ /* 0x000ea80000300800 */
[----:B---3--:R1:W-:Y:S04]  /*85260*/  @P5 STG.E [R38.64], R245 ;  /* 0x000000f526005986 */ /* 0x0083e8000c101904 */
[----:B------:R-:W-:Y:S01]  /*85270*/  @P6 STG.E [R180.64], R224 ;  /* 0x000000e0b4006986 */ /* 0x000fe2000c101904 */
[----:B-1----:R-:W-:-:S03]  /*85280*/  IMAD.WIDE R38, R36, 0x4, R100 ;  /* 0x0000000424267825 */ /* 0x002fc600078e0264 */
[----:B------:R-:W3:Y:S04]  /*85290*/  LDL.LU R245, [R1+0xfb4] ;  /* 0x000fb40001f57983 */ /* 0x000ee80000300800 */
[----:B----4-:R1:W-:Y:S04]  /*852a0*/  @P0 STG.E [R38.64], R248 ;  /* 0x000000f826000986 */ /* 0x0103e8000c101904 */
[----:B-1----:R-:W3:Y:S01]  /*852b0*/  LDL.LU R248, [R1+0x74] ;  /* 0x0000740001f87983 */ /* 0x002ee20000300800 */
[----:B------:R-:W-:Y:S02]  /*852c0*/  IADD3 R3, R251, 0x150, RZ ;  /* 0x00000150fb037810 */ /* 0x000fe40007ffe0ff */
[----:B------:R-:W-:Y:S01]  /*852d0*/  ISETP.LT.AND P3, PT, R184, c[0x0][0x178], !P3 ;  /* 0x00005e00b8007a0c */ /* 0x000fe20005f61270 */
[----:B------:R-:W3:Y:S01]  /*852e0*/  LDL.LU R246, [R1+0xc30] ;  /* 0x000c300001f67983 */ /* 0x000ee20000300800 */
[----:B------:R-:W-:-:S02]  /*852f0*/  ISETP.GE.AND P1, PT, R3, c[0x0][0x17c], PT ;  /* 0x00005f0003007a0c */ /* 0x000fc40003f26270 */
[----:B------:R-:W-:Y:S02]  /*85300*/  IADD3 R3, R251, 0x151, RZ ;  /* 0x00000151fb037810 */ /* 0x000fe40007ffe0ff */
        /* <DEDUP_REMOVED lines=20> */
[--C-:B------:R-:W-:Y:S01]  /*85450*/  IMAD.WIDE R36, R36, 0x4, R102.reuse ;  /* 0x0000000424247825 */ /* 0x100fe200078e0266 */
[----:B------:R1:W-:Y:S01]  /*85460*/  @P3 STG.E [R38.64], R230 ;  /* 0x000000e626003986 */ /* 0x0003e2000c101904 */
[----:B------:R-:W-:Y:S02]  /*85470*/  ISETP.LT.AND P6, PT, R184, c[0x0][0x178], !P4 ;  /* 0x00005e00b8007a0c */ /* 0x000fe400067c1270 */
[----:B------:R-:W-:-:S04]  /*85480*/  IMAD.WIDE R180, R0, 0x4, R102 ;  /* 0x0000000400b47825 */ /* 0x000fc800078e0266 */
[----:B-1----:R-:W-:Y:S01]  /*85490*/  IMAD.WIDE R38, R0, 0x4, R100 ;  /* 0x0000000400267825 */ /* 0x002fe200078e0264 */
[----:B--2---:R1:W-:Y:S01]  /*854a0*/  @P2 STG.E [R36.64], R244 ;  /* 0x000000f424002986 */ /* 0x0043e2000c101904 */
[----:B------:R-:W-:Y:S02]  /*854b0*/  ISETP.LT.AND P2, PT, R228, c[0x0][0x178], !P1 ;  /* 0x00005e00e4007a0c */ /* 0x000fe40004f41270 */
[----:B------:R-:W-:Y:S01]  /*854c0*/  ISETP.LT.AND P1, PT, R184, c[0x0][0x178], !P1 ;  /* 0x00005e00b8007a0c */ /* 0x000fe20004f21270 */
[----:B------:R2:W-:Y:S01]  /*854d0*/  @P5 STG.E [R38.64], R231 ;  /* 0x000000e726005986 */ /* 0x0005e2000c101904 */
[----:B-1----:R-:W-:-:S03]  /*854e0*/  IADD3 R36, R0, c[0x0][0x198], RZ ;  /* 0x0000660000247a10 */ /* 0x002fc60007ffe0ff */
[----:B------:R-:W4:Y:S02]  /*854f0*/  LDL.LU R244, [R1+0xc34] ;  /* 0x000c340001f47983 */ /* 0x000f240000300800 */
[C---:B--2---:R-:W-:Y:S02]  /*85500*/  IMAD.WIDE R38, R36.reuse, 0x4, R100 ;  /* 0x0000000424267825 */ /* 0x044fe400078e0264 */
[----:B------:R-:W-:Y:S01]  /*85510*/  @P6 STG.E [R180.64], R247 ;  /* 0x000000f7b4006986 */ /* 0x000fe2000c101904 */
[C---:B------:R-:W-:Y:S01]  /*85520*/  IADD3 R0, R36.reuse, c[0x0][0x198], RZ ;  /* 0x0000660024007a10 */ /* 0x040fe20007ffe0ff */
[----:B------:R-:W-:Y:S02]  /*85530*/  IMAD.WIDE R36, R36, 0x4, R102 ;  /* 0x0000000424247825 */ /* 0x000fe400078e0266 */
[----:B---3--:R1:W-:Y:S04]  /*85540*/  @P2 STG.E [R38.64], R245 ;  /* 0x000000f526002986 */ /* 0x0083e8000c101904 */
[----:B-1----:R-:W2:Y:S04]  /*85550*/  LDL.LU R245, [R1+0x360] ;  /* 0x0003600001f57983 */ /* 0x002ea80000300800 */
[----:B------:R1:W-:Y:S04]  /*85560*/  @P1 STG.E [R36.64], R248 ;  /* 0x000000f824001986 */ /* 0x0003e8000c101904 */
[----:B-1----:R-:W2:Y:S01]  /*85570*/  LDL.LU R248, [R1+0x364] ;  /* 0x0003640001f87983 */ /* 0x002ea20000300800 */
[----:B------:R-:W-:Y:S01]  /*85580*/  IADD3 R3, R251, 0x154, RZ ;  /* 0x00000154fb037810 */ /* 0x000fe20007ffe0ff */
[C---:B------:R-:W-:Y:S01]  /*85590*/  IMAD.WIDE R38, R0.reuse, 0x4, R100 ;  /* 0x0000000400267825 */ /* 0x040fe200078e0264 */
[----:B------:R-:W-:Y:S01]  /*855a0*/  IADD3 R36, R0, c[0x0][0x198], RZ ;  /* 0x0000660000247a10 */ /* 0x000fe20007ffe0ff */
[----:B------:R-:W2:Y:S01]  /*855b0*/  LDL.LU R187, [R1+0xfe0] ;  /* 0x000fe00001bb7983 */ /* 0x000ea20000300800 */
[----:B------:R-:W-:-:S02]  /*855c0*/  ISETP.GE.AND P0, PT, R3, c[0x0][0x17c], PT ;  /* 0x00005f0003007a0c */ /* 0x000fc40003f06270 */
[----:B------:R-:W-:Y:S01]  /*855d0*/  IADD3 R3, R251, 0x155, RZ ;  /* 0x00000155fb037810 */ /* 0x000fe20007ffe0ff */
[----:B------:R-:W-:Y:S01]  /*855e0*/  IMAD.WIDE R180, R0, 0x4, R102 ;  /* 0x0000000400b47825 */ /* 0x000fe200078e0266 */
[----:B------:R-:W-:Y:S01]  /*855f0*/  ISETP.LT.AND P5, PT, R228, c[0x0][0x178], !P0 ;  /* 0x00005e00e4007a0c */ /* 0x000fe200047a1270 */
[----:B------:R-:W2:Y:S01]  /*85600*/  LDL.LU R229, [R1+0x230] ;  /* 0x0002300001e57983 */ /* 0x000ea20000300800 */
[----:B------:R-:W-:Y:S02]  /*85610*/  ISETP.GE.AND P4, PT, R3, c[0x0][0x17c], PT ;  /* 0x00005f0003007a0c */ /* 0x000fe40003f86270 */
[----:B------:R-:W-:Y:S01]  /*85620*/  ISETP.LT.AND P6, PT, R184, c[0x0][0x178], !P0 ;  /* 0x00005e00b8007a0c */ /* 0x000fe200047c1270 */
[----:B------:R-:W2:Y:S01]  /*85630*/  LDL.LU R247, [R1+0xfe4] ;  /* 0x000fe40001f77983 */ /* 0x000ea20000300800 */
[----:B------:R-:W-:Y:S02]  /*85640*/  ISETP.LT.AND P1, PT, R228, c[0x0][0x178], !P4 ;  /* 0x00005e00e4007a0c */ /* 0x000fe40006721270 */
[----:B------:R-:W-:-:S02]  /*85650*/  IADD3 R3, R251, 0x156, RZ ;  /* 0x00000156fb037810 */ /* 0x000fc40007ffe0ff */
[----:B------:R-:W-:Y:S02]  /*85660*/  ISETP.LT.AND P4, PT, R184, c[0x0][0x178], !P4 ;  /* 0x00005e00b8007a0c */ /* 0x000fe40006781270 */
[----:B------:R-:W-:Y:S01]  /*85670*/  ISETP.GE.AND P3, PT, R3, c[0x0][0x17c], PT ;  /* 0x00005f0003007a0c */ /* 0x000fe20003f66270 */
        /* <DEDUP_REMOVED lines=9> */
[----:B------:R-:W-:Y:S01]  /*85710*/  IMAD.WIDE R180, R0, 0x4, R102 ;  /* 0x0000000400b47825 */ /* 0x000fe200078e0266 */
[----:B----4-:R1:W-:Y:S04]  /*85720*/  @P1 STG.E [R38.64], R244 ;  /* 0x000000f426001986 */ /* 0x0103e8000c101904 */
[----:B------:R4:W-:Y:S01]  /*85730*/  @P4 STG.E [R36.64], R241 ;  /* 0x000000f124004986 */ /* 0x0009e2000c101904 */
[----:B------:R-:W-:-:S03]  /*85740*/  ISETP.LT.AND P4, PT, R228, c[0x0][0x178], !P0 ;  /* 0x00005e00e4007a0c */ /* 0x000fc60004781270 */
[----:B-1----:R-:W3:Y:S01]  /*85750*/  LDL.LU R244, [R1+0x234] ;  /* 0x0002340001f47983 */ /* 0x002ee20000300800 */
[C-C-:B------:R-:W-:Y:S01]  /*85760*/  IMAD.WIDE R38, R0.reuse, 0x4, R100.reuse ;  /* 0x0000000400267825 */ /* 0x140fe200078e0264 */
[----:B----4-:R-:W-:Y:S02]  /*85770*/  IADD3 R36, R0, c[0x0][0x198], RZ ;  /* 0x0000660000247a10 */ /* 0x010fe40007ffe0ff */
[----:B------:R-:W4:Y:S04]  /*85780*/  LDL.LU R230, [R1+0xd00] ;  /* 0x000d000001e67983 */ /* 0x000f280000300800 */
[----:B------:R-:W4:Y:S04]  /*85790*/  LDL.LU R231, [R1+0x60] ;  /* 0x0000600001e77983 */ /* 0x000f280000300800 */
[----:B--2---:R1:W-:Y:S04]  /*857a0*/  @P5 STG.E [R38.64], R245 ;  /* 0x000000f526005986 */ /* 0x0043e8000c101904 */
[----:B------:R-:W-:Y:S04]  /*857b0*/  @P6 STG.E [R180.64], R220 ;  /* 0x000000dcb4006986 */ /* 0x000fe8000c101904 */
[----:B------:R-:W2:Y:S01]  /*857c0*/  LDL.LU R246, [R1+0xd04] ;  /* 0x000d040001f67983 */ /* 0x000ea20000300800 */
[----:B-1----:R-:W-:-:S05]  /*857d0*/  IMAD.WIDE R38, R36, 0x4, R100 ;  /* 0x0000000424267825 */ /* 0x002fca00078e0264 */
[----:B------:R1:W-:Y:S04]  /*857e0*/  @P4 STG.E [R38.64], R248 ;  /* 0x000000f826004986 */ /* 0x0003e8000c101904 */
[----:B-1----:R-:W2:Y:S01]  /*857f0*/  LDL.LU R248, [R1+0x64] ;  /* 0x0000640001f87983 */ /* 0x002ea20000300800 */
[----:B------:R-:W-:Y:S02]  /*85800*/  IADD3 R3, R251, 0x158, RZ ;  /* 0x00000158fb037810 */ /* 0x000fe40007ffe0ff */
[----:B------:R-:W-:Y:S01]  /*85810*/  ISETP.LT.AND P0, PT, R184, c[0x0][0x178], !P0 ;  /* 0x00005e00b8007a0c */ /* 0x000fe20004701270 */
[----:B------:R-:W2:Y:S01]  /*85820*/  LDL.LU R245, [R1+0xb90] ;  /* 0x000b900001f57983 */ /* 0x000ea20000300800 */
[----:B------:R-:W-:Y:S02]  /*85830*/  ISETP.GE.AND P2, PT, R3, c[0x0][0x17c], PT ;  /* 0x00005f0003007a0c */ /* 0x000fe40003f46270 */
[----:B------:R-:W-:-:S02]  /*85840*/  IADD3 R3, R251, 0x159, RZ ;  /* 0x00000159fb037810 */ /* 0x000fc40007ffe0ff */
        /* <DEDUP_REMOVED lines=8> */
[----:B------:R-:W-:-:S02]  /*858d0*/  ISETP.LT.AND P3, PT, R184, c[0x0][0x178], !P3 ;  /* 0x00005e00b8007a0c */ /* 0x000fc40005f61270 */
[----:B------:R-:W-:Y:S01]  /*858e0*/  IADD3 R3, R251, 0x15a, RZ ;  /* 0x0000015afb037810 */ /* 0x000fe20007ffe0ff */
[C---:B------:R-:W-:Y:S02]  /*858f0*/  IMAD.WIDE R180, R0.reuse, 0x4, R102 ;  /* 0x0000000400b47825 */ /* 0x040fe400078e0266 */
[----:B------:R1:W-:Y:S01]  /*85900*/  @P5 STG.E [R38.64], R187 ;  /* 0x000000bb26005986 */ /* 0x0003e2000c101904 */
[----:B------:R-:W-:Y:S02]  /*85910*/  ISETP.GE.AND P1, PT, R3, c[0x0][0x17c], PT ;  /* 0x00005f0003007a0c */ /* 0x000fe40003f26270 */
[----:B-1----:R-:W-:Y:S02]  /*85920*/  IADD3 R36, R0, c[0x0][0x198], RZ ;  /* 0x0000660000247a10 */ /* 0x002fe40007ffe0ff */
[----:B------:R-:W-:Y:S02]  /*85930*/  IADD3 R3, R251, 0x15b, RZ ;  /* 0x0000015bfb037810 */ /* 0x000fe40007ffe0ff */
[----:B------:R-:W-:-:S02]  /*85940*/  IADD3 R0, R36, c[0x0][0x198], RZ ;  /* 0x0000660024007a10 */ /* 0x000fc40007ffe0ff */
[----:B------:R-:W-:Y:S01]  /*85950*/  ISETP.LT.AND P5, PT, R228, c[0x0][0x178], !P1 ;  /* 0x00005e00e4007a0c */ /* 0x000fe20004fa1270 */
[----:B------:R-:W-:Y:S01]  /*85960*/  IMAD.WIDE R38, R36, 0x4, R100 ;  /* 0x0000000424267825 */ /* 0x000fe200078e0264 */
[----:B------:R-:W-:-:S03]  /*85970*/  ISETP.GE.AND P2, PT, R3, c[0x0][0x17c], PT ;  /* 0x00005f0003007a0c */ /* 0x000fc60003f46270 */
[----:B------:R-:W-:Y:S01]  /*85980*/  IMAD.WIDE R36, R36, 0x4, R102 ;  /* 0x0000000424247825 */ /* 0x000fe200078e0266 */
[----:B------:R-:W-:Y:S01]  /*85990*/  @P6 STG.E [R180.64], R229 ;  /* 0x000000e5b4006986 */ /* 0x000fe2000c101904 */
[----:B------:R-:W-:-:S03]  /*859a0*/  ISETP.LT.AND P6, PT, R184, c[0x0][0x178], !P1 ;  /* 0x00005e00b8007a0c */ /* 0x000fc60004fc1270 */
[----:B------:R1:W-:Y:S02]  /*859b0*/  @P0 STG.E [R38.64], R247 ;  /* 0x000000f726000986 */ /* 0x0003e4000c101904 */
[----:B-1----:R-:W-:-:S04]  /*859c0*/  IMAD.WIDE R38, R0, 0x4, R100 ;  /* 0x0000000400267825 */ /* 0x002fc800078e0264 */
[----:B------:R-:W-:Y:S01]  /*859d0*/  IMAD.WIDE R180, R0, 0x4, R102 ;  /* 0x0000000400b47825 */ /* 0x000fe200078e0266 */
[----:B---3--:R1:W-:Y:S01]  /*859e0*/  @P3 STG.E [R36.64], R244 ;  /* 0x000000f424003986 */ /* 0x0083e2000c101904 */
[----:B------:R-:W-:Y:S02]  /*859f0*/  ISETP.LT.AND P3, PT, R228, c[0x0][0x178], !P2 ;  /* 0x00005e00e4007a0c */ /* 0x000fe40005761270 */
[----:B------:R-:W-:Y:S01]  /*85a00*/  ISETP.LT.AND P2, PT, R184, c[0x0][0x178], !P2 ;  /* 0x00005e00b8007a0c */ /* 0x000fe20005741270 */
[----:B-1----:R-:W3:Y:S01]  /*85a10*/  LDL.LU R244, [R1+0xb94] ;  /* 0x000b940001f47983 */ /* 0x002ee20000300800 */
[----:B------:R-:W-:-:S03]  /*85a20*/  IADD3 R36, R0, c[0x0][0x198], RZ ;  /* 0x0000660000247a10 */ /* 0x000fc60007ffe0ff */
[----:B----4-:R1:W-:Y:S01]  /*85a30*/  @P5 STG.E [R38.64], R230 ;  /* 0x000000e626005986 */ /* 0x0103e2000c101904 */
[----:B------:R-:W-:-:S03]  /*85a40*/  IADD3 R0, R36, c[0x0][0x198], RZ ;  /* 0x0000660024007a10 */ /* 0x000fc60007ffe0ff */
[----:B------:R-:W4:Y:S04]  /*85a50*/  LDL.LU R247, [R1+0x350] ;  /* 0x0003500001f77983 */ /* 0x000f280000300800 */
[----:B------:R-:W-:Y:S01]  /*85a60*/  @P6 STG.E [R180.64], R231 ;  /* 0x000000e7b4006986 */ /* 0x000fe2000c101904 */
[----:B-1----:R-:W-:-:S04]  /*85a70*/  IMAD.WIDE R38, R36, 0x4, R100 ;  /* 0x0000000424267825 */ /* 0x002fc800078e0264 */
[----:B------:R-:W-:Y:S01]  /*85a80*/  IMAD.WIDE R36, R36, 0x4, R102 ;  /* 0x0000000424247825 */ /* 0x000fe200078e0266 */
[----:B--2---:R-:W-:Y:S04]  /*85a90*/  @P3 STG.E [R38.64], R246 ;  /* 0x000000f626003986 */ /* 0x004fe8000c101904 */
        /* <DEDUP_REMOVED lines=23> */
[----:B-1----:R-:W-:-:S02]  /*85c10*/  IMAD.WIDE R38, R36, 0x4, R100 ;  /* 0x0000000424267825 */ /* 0x002fc400078e0264 */
[----:B------:R-:W4:Y:S02]  /*85c20*/  LDL.LU R245, [R1+0x9cc] ;  /* 0x0009cc0001f57983 */ /* 0x000f240000300800 */
[----:B------:R-:W-:Y:S01]  /*85c30*/  IMAD.WIDE R36, R36, 0x4, R102 ;  /* 0x0000000424247825 */ /* 0x000fe200078e0266 */
[----:B------:R-:W-:-:S03]  /*85c40*/  ISETP.LT.AND P6, PT, R184, c[0x0][0x178], !P0 ;  /* 0x00005e00b8007a0c */ /* 0x000fc600047c1270 */
[----:B------:R-:W-:Y:S01]  /*85c50*/  IMAD.WIDE R180, R0, 0x4, R102 ;  /* 0x0000000400b47825 */ /* 0x000fe200078e0266 */
[----:B---3--:R1:W-:Y:S04]  /*85c60*/  @P2 STG.E [R38.64], R244 ;  /* 0x000000f426002986 */ /* 0x0083e8000c101904 */
[----:B------:R3:W-:Y:S01]  /*85c70*/  @P1 STG.E [R36.64], R237 ;  /* 0x000000ed24001986 */ /* 0x0007e2000c101904 */
[----:B------:R-:W-:-:S03]  /*85c80*/  ISETP.LT.AND P1, PT, R228, c[0x0][0x178], !P4 ;  /* 0x00005e00e4007a0c */ /* 0x000fc60006721270 */
[----:B-1----:R-:W2:Y:S01]  /*85c90*/  LDL.LU R244, [R1+0x26c] ;  /* 0x00026c0001f47983 */ /* 0x002ea20000300800 */
[C-C-:B------:R-:W-:Y:S01]  /*85ca0*/  IMAD.WIDE R38, R0.reuse, 0x4, R100.reuse ;  /* 0x0000000400267825 */ /* 0x140fe200078e0264 */
[----:B---3--:R-:W-:Y:S02]  /*85cb0*/  IADD3 R36, R0, c[0x0][0x198], RZ ;  /* 0x0000660000247a10 */ /* 0x008fe40007ffe0ff */
[----:B------:R-:W3:Y:S04]  /*85cc0*/  LDL.LU R187, [R1+0xbb8] ;  /* 0x000bb80001bb7983 */ /* 0x000ee80000300800 */
[----:B----4-:R1:W-:Y:S04]  /*85cd0*/  @P5 STG.E [R38.64], R247 ;  /* 0x000000f726005986 */ /* 0x0103e8000c101904 */
[----:B------:R-:W-:Y:S04]  /*85ce0*/  @P6 STG.E [R180.64], R216 ;  /* 0x000000d8b4006986 */ /* 0x000fe8000c101904 */
[----:B------:R-:W4:Y:S01]  /*85cf0*/  LDL.LU R229, [R1+0x148] ;  /* 0x0001480001e57983 */ /* 0x000f220000300800 */
        /* <DEDUP_REMOVED lines=30> */
[----:B------:R1:W-:Y:S01]  /*85ee0*/  @P6 STG.E [R180.64], R246 ;  /* 0x000000f6b4006986 */ /* 0x0003e2000c101904 */
[----:B------:R-:W-:-:S03]  /*85ef0*/  ISETP.LT.AND P6, PT, R184, c[0x0][0x178], !P2 ;  /* 0x00005e00b8007a0c */ /* 0x000fc600057c1270 */
[----:B------:R1:W-:Y:S04]  /*85f00*/  @P4 STG.E [R38.64], R245 ;  /* 0x000000f526004986 */ /* 0x0003e8000c101904 */
[----:B-1----:R-:W4:Y:S01]  /*85f10*/  LDL.LU R246, [R1+0xcac] ;  /* 0x000cac0001f67983 */ /* 0x002f220000300800 */
[----:B------:R-:W-:-:S04]  /*85f20*/  IMAD.WIDE R38, R0, 0x4, R100 ;  /* 0x0000000400267825 */ /* 0x000fc800078e0264 */
[----:B------:R-:W-:Y:S01]  /*85f30*/  IMAD.WIDE R180, R0, 0x4, R102 ;  /* 0x0000000400b47825 */ /* 0x000fe200078e0266 */
[----:B--2---:R1:W-:Y:S01]  /*85f40*/  @P0 STG.E [R36.64], R244 ;  /* 0x000000f424000986 */ /* 0x0043e2000c101904 */
[----:B------:R-:W-:Y:S02]  /*85f50*/  ISETP.LT.AND P0, PT, R228, c[0x0][0x178], !P3 ;  /* 0x00005e00e4007a0c */ /* 0x000fe40005f01270 */
[----:B------:R-:W-:Y:S01]  /*85f60*/  ISETP.LT.AND P3, PT, R184, c[0x0][0x178], !P3 ;  /* 0x00005e00b8007a0c */ /* 0x000fe20005f61270 */
[----:B-1----:R-:W2:Y:S01]  /*85f70*/  LDL.LU R244, [R1+0x5c] ;  /* 0x00005c0001f47983 */ /* 0x002ea20000300800 */
[----:B------:R-:W-:-:S03]  /*85f80*/  IADD3 R36, R0, c[0x0][0x198], RZ ;  /* 0x0000660000247a10 */ /* 0x000fc60007ffe0ff */
[----:B---3--:R1:W-:Y:S01]  /*85f90*/  @P5 STG.E [R38.64], R187 ;  /* 0x000000bb26005986 */ /* 0x0083e2000c101904 */
[----:B------:R-:W-:-:S03]  /*85fa0*/  IADD3 R0, R36, c[0x0][0x198], RZ ;  /* 0x0000660024007a10 */ /* 0x000fc60007ffe0ff */
[----:B------:R-:W3:Y:S04]  /*85fb0*/  LDL.LU R245, [R1+0x768] ;  /* 0x0007680001f57983 */ /* 0x000ee80000300800 */
[----:B----4-:R-:W-:Y:S01]  /*85fc0*/  @P6 STG.E [R180.64], R229 ;  /* 0x000000e5b4006986 */ /* 0x010fe2000c101904 */
        /* <DEDUP_REMOVED lines=24> */
[----:B------:R-:W-:Y:S02]  /*86150*/  ISETP.LT.AND P5, PT, R228, c[0x0][0x178], !P4 ;  /* 0x00005e00e4007a0c */ /* 0x000fe400067a1270 */
[----:B------:R-:W-:Y:S01]  /*86160*/  ISETP.GE.AND P1, PT, R3, c[0x0][0x17c], PT ;  /* 0x00005f0003007a0c */ /* 0x000fe20003f26270 */
[----:B-1----:R-:W-:-:S04]  /*86170*/  IMAD.WIDE R38, R36, 0x4, R100 ;  /* 0x0000000424267825 */ /* 0x002fc800078e0264 */
[--C-:B------:R-:W-:Y:S01]  /*86180*/  IMAD.WIDE R36, R36, 0x4, R102.reuse ;  /* 0x0000000424247825 */ /* 0x100fe200078e0266 */
[----:B------:R1:W-:Y:S01]  /*86190*/  @P3 STG.E [R38.64], R246 ;  /* 0x000000f626003986 */ /* 0x0003e2000c101904 */
[----:B------:R-:W-:Y:S02]  /*861a0*/  ISETP.LT.AND P6, PT, R184, c[0x0][0x178], !P4 ;  /* 0x00005e00b8007a0c */ /* 0x000fe400067c1270 */
[C---:B------:R-:W-:Y:S01]  /*861b0*/  IMAD.WIDE R180, R0.reuse, 0x4, R102 ;  /* 0x0000000400b47825 */ /* 0x040fe200078e0266 */
[----:B-1----:R-:W4:Y:S03]  /*861c0*/  LDL.LU R246, [R1+0xfcc] ;  /* 0x000fcc0001f67983 */ /* 0x002f260000300800 */
[----:B------:R-:W-:Y:S01]  /*861d0*/  IMAD.WIDE R38, R0, 0x4, R100 ;  /* 0x0000000400267825 */ /* 0x000fe200078e0264 */
[----:B--2---:R1:W-:Y:S01]  /*861e0*/  @P2 STG.E [R36.64], R244 ;  /* 0x000000f424002986 */ /* 0x0043e2000c101904 */
[----:B------:R-:W-:-:S03]  /*861f0*/  ISETP.LT.AND P2, PT, R228, c[0x0][0x178], !P1 ;  /* 0x00005e00e4007a0c */ /* 0x000fc60004f41270 */
[----:B-1----:R-:W2:Y:S01]  /*86200*/  LDL.LU R244, [R1+0x25c] ;  /* 0x00025c0001f47983 */ /* 0x002ea20000300800 */
[----:B------:R-:W-:-:S03]  /*86210*/  IADD3 R36, R0, c[0x0][0x198], RZ ;  /* 0x0000660000247a10 */ /* 0x000fc60007ffe0ff */
[----:B------:R-:W2:Y:S04]  /*86220*/  LDL.LU R229, [R1+0xfd8] ;  /* 0x000fd80001e57983 */ /* 0x000ea80000300800 */
[----:B---3--:R1:W-:Y:S04]  /*86230*/  @P5 STG.E [R38.64], R245 ;  /* 0x000000f526005986 */ /* 0x0083e8000c101904 */
[----:B------:R-:W3:Y:S04]  /*86240*/  LDL.LU R230, [R1+0x138] ;  /* 0x0001380001e67983 */ /* 0x000ee80000300800 */
        /* <DEDUP_REMOVED lines=9> */
[----:B------:R-:W-:Y:S01]  /*862e0*/  IADD3 R3, R251, 0x169, RZ ;  /* 0x00000169fb037810 */ /* 0x000fe20007ffe0ff */
[----:B------:R-:W3:Y:S01]  /*862f0*/  LDL.LU R247, [R1+0x48] ;  /* 0x0000480001f77983 */ /* 0x000ee20000300800 */
        /* <DEDUP_REMOVED lines=23> */
[C---:B------:R-:W-:Y:S01]  /*86470*/  IADD3 R183, R0.reuse, c[0x0][0x198], RZ ;  /* 0x0000660000b77a10 */ /* 0x040fe20007ffe0ff */
[C---:B------:R-:W-:Y:S01]  /*86480*/  IMAD.WIDE R180, R0.reuse, 0x4, R102 ;  /* 0x0000000400b47825 */ /* 0x040fe200078e0266 */
[----:B-1----:R-:W3:Y:S03]  /*86490*/  LDL.LU R246, [R1+0xcbc] ;  /* 0x000cbc0001f67983 */ /* 0x002ee60000300800 */
[----:B------:R-:W-:Y:S01]  /*864a0*/  IMAD.WIDE R38, R0, 0x4, R100 ;  /* 0x0000000400267825 */ /* 0x000fe200078e0264 */
[----:B--2---:R1:W-:Y:S01]  /*864b0*/  @P4 STG.E [R36.64], R244 ;  /* 0x000000f424004986 */ /* 0x0043e2000c101904 */
[----:B------:R-:W-:-:S02]  /*864c0*/  ISETP.LT.AND P4, PT, R228, c[0x0][0x178], !P0 ;  /* 0x00005e00e4007a0c */ /* 0x000fc40004781270 */
[----:B------:R-:W-:Y:S01]  /*864d0*/  ISETP.LT.AND P0, PT, R184, c[0x0][0x178], !P0 ;  /* 0x00005e00b8007a0c */ /* 0x000fe20004701270 */
[----:B------:R2:W-:Y:S04]  /*864e0*/  @P5 STG.E [R38.64], R229 ;  /* 0x000000e526005986 */ /* 0x0005e8000c101904 */
[----:B-1----:R-:W4:Y:S01]  /*864f0*/  LDL.LU R244, [R1+0x4c] ;  /* 0x00004c0001f47983 */ /* 0x002f220000300800 */
[----:B------:R-:W-:-:S04]  /*86500*/  IMAD.WIDE R36, R183, 0x4, R102 ;  /* 0x00000004b7247825 */ /* 0x000fc800078e0266 */
[----:B--2---:R-:W-:Y:S01]  /*86510*/  IMAD.WIDE R38, R183, 0x4, R100 ;  /* 0x00000004b7267825 */ /* 0x004fe200078e0264 */
[----:B---3--:R-:W-:Y:S04]  /*86520*/  @P6 STG.E [R180.64], R230 ;  /* 0x000000e6b4006986 */ /* 0x008fe8000c101904 */
[----:B------:R1:W-:Y:S04]  /*86530*/  @P4 STG.E [R38.64], R245 ;  /* 0x000000f526004986 */ /* 0x0003e8000c101904 */
[----:B-1----:R-:W2:Y:S04]  /*86540*/  LDL.LU R245, [R1+0x758] ;  /* 0x0007580001f57983 */ /* 0x002ea80000300800 */
[----:B------:R1:W-:Y:S04]  /*86550*/  @P0 STG.E [R36.64], R248 ;  /* 0x000000f824000986 */ /* 0x0003e8000c101904 */
[----:B-1----:R-:W3:Y:S01]  /*86560*/  LDL.LU R248, [R1+0x75c] ;  /* 0x00075c0001f87983 */ /* 0x002ee20000300800 */
[----:B------:R-:W-:-:S02]  /*86570*/  IADD3 R3, R251, 0x16c, RZ ;  /* 0x0000016cfb037810 */ /* 0x000fc40007ffe0ff */
[----:B------:R-:W-:Y:S01]  /*86580*/  IADD3 R0, R183, c[0x0][0x198], RZ ;  /* 0x00006600b7007a10 */ /* 0x000fe20007ffe0ff */
[----:B------:R-:W3:Y:S01]  /*86590*/  LDL.LU R187, [R1+0xff8] ;  /* 0x000ff80001bb7983 */ /* 0x000ee20000300800 */
[----:B------:R-:W-:Y:S02]  /*865a0*/  ISETP.GE.AND P2, PT, R3, c[0x0][0x17c], PT ;  /* 0x00005f0003007a0c */ /* 0x000fe40003f46270 */
[----:B------:R-:W-:Y:S01]  /*865b0*/  IADD3 R3, R251, 0x16d, RZ ;  /* 0x0000016dfb037810 */ /* 0x000fe20007ffe0ff */
[----:B------:R-:W-:Y:S01]  /*865c0*/  IMAD.WIDE R38, R0, 0x4, R100 ;  /* 0x0000000400267825 */ /* 0x000fe200078e0264 */
[----:B------:R-:W-:Y:S01]  /*865d0*/  ISETP.LT.AND P5, PT, R228, c[0x0][0x178], !P2 ;  /* 0x00005e00e4007a0c */ /* 0x000fe200057a1270 */
[----:B------:R-:W3:Y:S01]  /*865e0*/  LDL.LU R229, [R1+0x248] ;  /* 0x0002480001e57983 */ /* 0x000ee20000300800 */
[----:B------:R-:W-:Y:S02]  /*865f0*/  ISETP.GE.AND P3, PT, R3, c[0x0][0x17c], PT ;  /* 0x00005f0003007a0c */ /* 0x000fe40003f66270 */
[----:B------:R-:W-:-:S02]  /*86600*/  IADD3 R3, R251, 0x16e, RZ ;  /* 0x0000016efb037810 */ /* 0x000fc40007ffe0ff */
[C---:B------:R-:W-:Y:S01]  /*86610*/  IADD3 R183, R0.reuse, c[0x0][0x198], RZ ;  /* 0x0000660000b77a10 */ /* 0x040fe20007ffe0ff */
[--C-:B------:R-:W-:Y:S01]  /*86620*/  IMAD.WIDE R180, R0, 0x4, R102.reuse ;  /* 0x0000000400b47825 */ /* 0x100fe200078e0266 */
[----:B------:R-:W-:Y:S01]  /*86630*/  ISETP.LT.AND P6, PT, R184, c[0x0][0x178], !P2 ;  /* 0x00005e00b8007a0c */ /* 0x000fe200057c1270 */
[----:B------:R-:W3:Y:S01]  /*86640*/  LDL.LU R230, [R1+0xffc] ;  /* 0x000ffc0001e67983 */ /* 0x000ee20000300800 */
[----:B------:R-:W-:Y:S02]  /*86650*/  ISETP.LT.AND P0, PT, R228, c[0x0][0x178], !P3 ;  /* 0x00005e00e4007a0c */ /* 0x000fe40005f01270 */
[----:B------:R-:W-:Y:S02]  /*86660*/  ISETP.LT.AND P3, PT, R184, c[0x0][0x178], !P3 ;  /* 0x00005e00b8007a0c */ /* 0x000fe40005f61270 */
[----:B------:R-:W-:Y:S02]  /*86670*/  ISETP.GE.AND P1, PT, R3, c[0x0][0x17c], PT ;  /* 0x00005f0003007a0c */ /* 0x000fe40003f26270 */
[----:B------:R-:W-:Y:S01]  /*86680*/  IADD3 R3, R251, 0x16f, RZ ;  /* 0x0000016ffb037810 */ /* 0x000fe20007ffe0ff */
[----:B------:R1:W-:Y:S01]  /*86690*/  @P5 STG.E [R38.64], R231 ;  /* 0x000000e726005986 */ /* 0x0003e2000c101904 */
[----:B------:R-:W-:-:S02]  /*866a0*/  IMAD.WIDE R36, R183, 0x4, R102 ;  /* 0x00000004b7247825 */ /* 0x000fc400078e0266 */
[----:B------:R-:W-:Y:S02]  /*866b0*/  ISETP.GE.AND P2, PT, R3, c[0x0][0x17c], PT ;  /* 0x00005f0003007a0c */ /* 0x000fe40003f46270 */
[----:B------:R-:W-:Y:S01]  /*866c0*/  IADD3 R3, R251, 0x170, RZ ;  /* 0x00000170fb037810 */ /* 0x000fe20007ffe0ff */
[----:B------:R1:W-:Y:S02]  /*866d0*/  @P6 STG.E [R180.64], R247 ;  /* 0x000000f7b4006986 */ /* 0x0003e4000c101904 */
[----:B-1----:R-:W-:Y:S01]  /*866e0*/  IMAD.WIDE R38, R183, 0x4, R100 ;  /* 0x00000004b7267825 */ /* 0x002fe200078e0264 */
[----:B------:R-:W-:Y:S02]  /*866f0*/  ISETP.GE.AND P4, PT, R3, c[0x0][0x17c], PT ;  /* 0x00005f0003007a0c */ /* 0x000fe40003f86270 */
[----:B------:R-:W-:Y:S02]  /*86700*/  IADD3 R3, R183, c[0x0][0x198], RZ ;  /* 0x00006600b7037a10 */ /* 0x000fe40007ffe0ff */
[----:B------:R-:W-:Y:S01]  /*86710*/  ISETP.LT.AND P5, PT, R228, c[0x0][0x178], !P1 ;  /* 0x00005e00e4007a0c */ /* 0x000fe20004fa1270 */
[----:B------:R1:W-:Y:S01]  /*86720*/  @P0 STG.E [R38.64], R246 ;  /* 0x000000f626000986 */ /* 0x0003e2000c101904 */
[----:B------:R-:W-:Y:S01]  /*86730*/  ISETP.LT.AND P6, PT, R184, c[0x0][0x178], !P1 ;  /* 0x00005e00b8007a0c */ /* 0x000fe20004fc1270 */
[----:B------:R-:W-:-:S04]  /*86740*/  IMAD.WIDE R180, R3, 0x4, R102 ;  /* 0x0000000403b47825 */ /* 0x000fc800078e0266 */
[C---:B-1----:R-:W-:Y:S01]  /*86750*/  IMAD.WIDE R38, R3.reuse, 0x4, R100 ;  /* 0x0000000403267825 */ /* 0x042fe200078e0264 */
[----:B------:R-:W-:-:S05]  /*86760*/  IADD3 R3, R3, c[0x0][0x198], RZ ;  /* 0x0000660003037a10 */ /* 0x000fca0007ffe0ff */
[----:B------:R-:W-:Y:S01]  /*86770*/  IMAD.WIDE R182, R3, 0x4, R100 ;  /* 0x0000000403b67825 */ /* 0x000fe200078e0264 */
[----:B----4-:R1:W-:Y:S01]  /*86780*/  @P3 STG.E [R36.64], R244 ;  /* 0x000000f424003986 */ /* 0x0103e2000c101904 */
[----:B------:R-:W-:-:S03]  /*86790*/  ISETP.LT.AND P3, PT, R228, c[0x0][0x178], !P2 ;  /* 0x00005e00e4007a0c */ /* 0x000fc60005761270 */
[----:B-1----:R-:W4:Y:S04]  /*867a0*/  LDL.LU R244, [R1+0x24c] ;  /* 0x00024c0001f47983 */ /* 0x002f280000300800 */
[----:B------:R-:W4:Y:S04]  /*867b0*/  LDL.LU R231, [R1+0xfb8] ;  /* 0x000fb80001e77983 */ /* 0x000f280000300800 */
[----:B------:R-:W4:Y:S04]  /*867c0*/  LDL.LU R247, [R1+0x78] ;  /* 0x0000780001f77983 */ /* 0x000f280000300800 */
[----:B--2---:R-:W-:Y:S04]  /*867d0*/  @P5 STG.E [R38.64], R245 ;  /* 0x000000f526005986 */ /* 0x004fe8000c101904 */
[----:B------:R-:W-:Y:S04]  /*867e0*/  @P6 STG.E [R180.64], R226 ;  /* 0x000000e2b4006986 */ /* 0x000fe8000c101904 */
[----:B------:R-:W2:Y:S04]  /*867f0*/  LDL.LU R246, [R1+0xfbc] ;  /* 0x000fbc0001f67983 */ /* 0x000ea80000300800 */
[----:B---3--:R1:W-:Y:S04]  /*86800*/  @P3 STG.E [R182.64], R248 ;  /* 0x000000f8b6003986 */ /* 0x0083e8000c101904 */
[----:B-1----:R-:W3:Y:S01]  /*86810*/  LDL.LU R248, [R1+0x7c] ;  /* 0x00007c0001f87983 */ /* 0x002ee20000300800 */
[----:B------:R-:W-:-:S02]  /*86820*/  ISETP.LT.AND P2, PT, R184, c[0x0][0x178], !P2 ;  /* 0x00005e00b8007a0c */ /* 0x000fc40005741270 */
[----:B------:R-:W-:Y:S01]  /*86830*/  IADD3 R0, R251, 0x171, RZ ;  /* 0x00000171fb007810 */ /* 0x000fe20007ffe0ff */
[C---:B------:R-:W-:Y:S01]  /*86840*/  IMAD.WIDE R36, R3.reuse, 0x4, R102 ;  /* 0x0000000403247825 */ /* 0x040fe200078e0266 */
[----:B------:R-:W-:Y:S01]  /*86850*/  IADD3 R185, R3, c[0x0][0x198], RZ ;  /* 0x0000660003b97a10 */ /* 0x000fe20007ffe0ff */
[----:B------:R-:W3:Y:S01]  /*86860*/  LDL.LU R245, [R1+0xc38] ;  /* 0x000c380001f57983 */ /* 0x000ee20000300800 */
[----:B------:R-:W-:Y:S02]  /*86870*/  ISETP.GE.AND P1, PT, R0, c[0x0][0x17c], PT ;  /* 0x00005f0000007a0c */ /* 0x000fe40003f26270 */
[----:B------:R-:W-:Y:S02]  /*86880*/  ISETP.LT.AND P5, PT, R228, c[0x0][0x178], !P4 ;  /* 0x00005e00e4007a0c */ /* 0x000fe400067a1270 */
[----:B------:R-:W-:-:S03]  /*86890*/  ISETP.LT.AND P6, PT, R184, c[0x0][0x178], !P4 ;  /* 0x00005e00b8007a0c */ /* 0x000fc600067c1270 */
[----:B------:R1:W-:Y:S01]  /*868a0*/  @P2 STG.E [R36.64], R227 ;  /* 0x000000e324002986 */ /* 0x0003e2000c101904 */
[----:B------:R-:W-:Y:S01]  /*868b0*/  ISETP.LT.AND P2, PT, R228, c[0x0][0x178], !P1 ;  /* 0x00005e00e4007a0c */ /* 0x000fe20004f41270 */
[----:B------:R-:W-:Y:S01]  /*868c0*/  IMAD.WIDE R38, R185, 0x4, R100 ;  /* 0x00000004b9267825 */ /* 0x000fe200078e0264 */
[----:B------:R-:W-:Y:S02]  /*868d0*/  ISETP.LT.AND P1, PT, R184, c[0x0][0x178], !P1 ;  /* 0x00005e00b8007a0c */ /* 0x000fe40004f21270 */
[----:B------:R-:W-:Y:S01]  /*868e0*/  IADD3 R0, R251, 0x172, RZ ;  /* 0x00000172fb007810 */ /* 0x000fe20007ffe0ff */
[C---:B------:R-:W-:Y:S01]  /*868f0*/  IMAD.WIDE R180, R185.reuse, 0x4, R102 ;  /* 0x00000004b9b47825 */ /* 0x040fe200078e0266 */
[----:B------:R-:W-:Y:S02]  /*86900*/  IADD3 R185, R185, c[0x0][0x198], RZ ;  /* 0x00006600b9b97a10 */ /* 0x000fe40007ffe0ff */
[----:B------:R-:W-:Y:S02]  /*86910*/  ISETP.GE.AND P0, PT, R0, c[0x0][0x17c], PT ;  /* 0x00005f0000007a0c */ /* 0x000fe40003f06270 */
[----:B------:R-:W-:Y:S01]  /*86920*/  IADD3 R0, R251, 0x173, RZ ;  /* 0x00000173fb007810 */ /* 0x000fe20007ffe0ff */
[C---:B------:R-:W-:Y:S01]  /*86930*/  IMAD.WIDE R182, R185.reuse, 0x4, R100 ;  /* 0x00000004b9b67825 */ /* 0x040fe200078e0264 */
[----:B------:R1:W-:Y:S03]  /*86940*/  @P5 STG.E [R38.64], R187 ;  /* 0x000000bb26005986 */ /* 0x0003e6000c101904 */
[C---:B-1----:R-:W-:Y:S01]  /*86950*/  IMAD.WIDE R36, R185.reuse, 0x4, R102 ;  /* 0x00000004b9247825 */ /* 0x042fe200078e0266 */
[----:B------:R-:W-:Y:S01]  /*86960*/  ISETP.GE.AND P4, PT, R0, c[0x0][0x17c], PT ;  /* 0x00005f0000007a0c */ /* 0x000fe20003f86270 */
[----:B------:R1:W-:Y:S01]  /*86970*/  @P6 STG.E [R180.64], R229 ;  /* 0x000000e5b4006986 */ /* 0x0003e2000c101904 */
[----:B------:R-:W-:-:S02]  /*86980*/  IADD3 R3, R185, c[0x0][0x198], RZ ;  /* 0x00006600b9037a10 */ /* 0x000fc40007ffe0ff */
[----:B------:R-:W-:Y:S01]  /*86990*/  ISETP.LT.AND P5, PT, R228, c[0x0][0x178], !P0 ;  /* 0x00005e00e4007a0c */ /* 0x000fe200047a1270 */
[----:B------:R1:W-:Y:S01]  /*869a0*/  @P2 STG.E [R182.64], R230 ;  /* 0x000000e6b6002986 */ /* 0x0003e2000c101904 */
[----:B------:R-:W-:Y:S01]  /*869b0*/  ISETP.LT.AND P6, PT, R184, c[0x0][0x178], !P0 ;  /* 0x00005e00b8007a0c */ /* 0x000fe200047c1270 */
[----:B------:R-:W-:-:S04]  /*869c0*/  IMAD.WIDE R38, R3, 0x4, R100 ;  /* 0x0000000403267825 */ /* 0x000fc800078e0264 */
[C---:B-1----:R-:W-:Y:S01]  /*869d0*/  IMAD.WIDE R180, R3.reuse, 0x4, R102 ;  /* 0x0000000403b47825 */ /* 0x042fe200078e0266 */
[----:B------:R-:W-:-:S05]  /*869e0*/  IADD3 R3, R3, c[0x0][0x198], RZ ;  /* 0x0000660003037a10 */ /* 0x000fca0007ffe0ff */
[C---:B------:R-:W-:Y:S01]  /*869f0*/  IMAD.WIDE R182, R3.reuse, 0x4, R100 ;  /* 0x0000000403b67825 */ /* 0x040fe200078e0264 */
[----:B----4-:R1:W-:Y:S01]  /*86a00*/  @P1 STG.E [R36.64], R244 ;  /* 0x000000f424001986 */ /* 0x0103e2000c101904 */
[----:B------:R-:W-:Y:S02]  /*86a10*/  ISETP.LT.AND P1, PT, R228, c[0x0][0x178], !P4 ;  /* 0x00005e00e4007a0c */ /* 0x000fe40006721270 */
[----:B------:R-:W-:Y:S01]  /*86a20*/  ISETP.LT.AND P4, PT, R184, c[0x0][0x178], !P4 ;  /* 0x00005e00b8007a0c */ /* 0x000fe20006781270 */
[----:B-1----:R-:W4:Y:S01]  /*86a30*/  LDL.LU R244, [R1+0xc3c] ;  /* 0x000c3c0001f47983 */ /* 0x002f220000300800 */
[----:B------:R-:W-:-:S03]  /*86a40*/  IMAD.WIDE R36, R3, 0x4, R102 ;  /* 0x0000000403247825 */ /* 0x000fc600078e0266 */
[----:B------:R-:W-:Y:S04]  /*86a50*/  @P5 STG.E [R38.64], R231 ;  /* 0x000000e726005986 */ /* 0x000fe8000c101904 */
[----:B------:R-:W-:Y:S04]  /*86a60*/  @P6 STG.E [R180.64], R247 ;  /* 0x000000f7b4006986 */ /* 0x000fe8000c101904 */
[----:B--2---:R1:W-:Y:S04]  /*86a70*/  @P1 STG.E [R182.64], R246 ;  /* 0x000000f6b6001986 */ /* 0x0043e8000c101904 */
[----:B-1----:R-:W2:Y:S04]  /*86a80*/  LDL.LU R246, [R1+0x368] ;  /* 0x0003680001f67983 */ /* 0x002ea80000300800 */
[----:B---3--:R1:W-:Y:S04]  /*86a90*/  @P4 STG.E [R36.64], R248 ;  /* 0x000000f824004986 */ /* 0x0083e8000c101904 */
        /* <DEDUP_REMOVED lines=10> */
[----:B------:R-:W-:-:S02]  /*86b40*/  ISETP.LT.AND P6, PT, R184, c[0x0][0x178], !P3 ;  /* 0x00005e00b8007a0c */ /* 0x000fc40005fc1270 */
[----:B------:R-:W-:Y:S01]  /*86b50*/  ISETP.LT.AND P4, PT, R228, c[0x0][0x178], !P0 ;  /* 0x00005e00e4007a0c */ /* 0x000fe20004781270 */
[----:B------:R-:W-:Y:S01]  /*86b60*/  IMAD.WIDE R180, R185, 0x4, R102 ;  /* 0x00000004b9b47825 */ /* 0x000fe200078e0266 */
[----:B------:R-:W-:Y:S02]  /*86b70*/  ISETP.LT.AND P0, PT, R184, c[0x0][0x178], !P0 ;  /* 0x00005e00b8007a0c */ /* 0x000fe40004701270 */
[----:B------:R-:W-:Y:S02]  /*86b80*/  IADD3 R0, R251, 0x176, RZ ;  /* 0x00000176fb007810 */ /* 0x000fe40007ffe0ff */
[----:B------:R-:W-:Y:S02]  /*86b90*/  IADD3 R185, R185, c[0x0][0x198], RZ ;  /* 0x00006600b9b97a10 */ /* 0x000fe40007ffe0ff */
[----:B------:R-:W-:Y:S02]  /*86ba0*/  ISETP.GE.AND P2, PT, R0, c[0x0][0x17c], PT ;  /* 0x00005f0000007a0c */ /* 0x000fe40003f46270 */
[----:B------:R-:W-:Y:S01]  /*86bb0*/  IADD3 R0, R251, 0x177, RZ ;  /* 0x00000177fb007810 */ /* 0x000fe20007ffe0ff */
[C---:B------:R-:W-:Y:S01]  /*86bc0*/  IMAD.WIDE R182, R185.reuse, 0x4, R100 ;  /* 0x00000004b9b67825 */ /* 0x040fe200078e0264 */
[----:B------:R1:W-:Y:S03]  /*86bd0*/  @P5 STG.E [R38.64], R245 ;  /* 0x000000f526005986 */ /* 0x0003e6000c101904 */
[C---:B------:R-:W-:Y:S01]  /*86be0*/  IMAD.WIDE R36, R185.reuse, 0x4, R102 ;  /* 0x00000004b9247825 */ /* 0x040fe200078e0266 */
[----:B------:R-:W-:Y:S01]  /*86bf0*/  ISETP.GE.AND P3, PT, R0, c[0x0][0x17c], PT ;  /* 0x00005f0000007a0c */ /* 0x000fe20003f66270 */
[----:B------:R1:W-:Y:S01]  /*86c00*/  @P6 STG.E [R180.64], R242 ;  /* 0x000000f2b4006986 */ /* 0x0003e2000c101904 */
[----:B------:R-:W-:-:S02]  /*86c10*/  IADD3 R3, R185, c[0x0][0x198], RZ ;  /* 0x00006600b9037a10 */ /* 0x000fc40007ffe0ff */
[----:B------:R-:W-:Y:S02]  /*86c20*/  ISETP.LT.AND P5, PT, R228, c[0x0][0x178], !P2 ;  /* 0x00005e00e4007a0c */ /* 0x000fe400057a1270 */
[----:B------:R-:W-:Y:S01]  /*86c30*/  ISETP.LT.AND P6, PT, R184, c[0x0][0x178], !P2 ;  /* 0x00005e00b8007a0c */ /* 0x000fe200057c1270 */
[----:B-1----:R-:W3:Y:S01]  /*86c40*/  LDL.LU R245, [R1+0xfec] ;  /* 0x000fec0001f57983 */ /* 0x002ee20000300800 */
[----:B------:R-:W-:-:S04]  /*86c50*/  IMAD.WIDE R38, R3, 0x4, R100 ;  /* 0x0000000403267825 */ /* 0x000fc800078e0264 */
[C---:B------:R-:W-:Y:S01]  /*86c60*/  IMAD.WIDE R180, R3.reuse, 0x4, R102 ;  /* 0x0000000403b47825 */ /* 0x040fe200078e0266 */
[----:B------:R-:W-:Y:S01]  /*86c70*/  IADD3 R3, R3, c[0x0][0x198], RZ ;  /* 0x0000660003037a10 */ /* 0x000fe20007ffe0ff */
[----:B----4-:R1:W-:Y:S04]  /*86c80*/  @P4 STG.E [R182.64], R244 ;  /* 0x000000f4b6004986 */ /* 0x0103e8000c101904 */
[----:B------:R-:W-:Y:S01]  /*86c90*/  @P0 STG.E [R36.64], R243 ;  /* 0x000000f324000986 */ /* 0x000fe2000c101904 */
[----:B------:R-:W-:-:S03]  /*86ca0*/  ISETP.LT.AND P0, PT, R228, c[0x0][0x178], !P3 ;  /* 0x00005e00e4007a0c */ /* 0x000fc60005f01270 */
[----:B-1----:R-:W4:Y:S01]  /*86cb0*/  LDL.LU R244, [R1+0x23c] ;  /* 0x00023c0001f47983 */ /* 0x002f220000300800 */
[----:B------:R-:W-:-:S03]  /*86cc0*/  IMAD.WIDE R182, R3, 0x4, R100 ;  /* 0x0000000403b67825 */ /* 0x000fc600078e0264 */
        /* <DEDUP_REMOVED lines=13> */
[----:B------:R-:W-:Y:S02]  /*86da0*/  IADD3 R0, R251, 0x179, RZ ;  /* 0x00000179fb007810 */ /* 0x000fe40007ffe0ff */
[----:B------:R-:W-:Y:S02]  /*86db0*/  ISETP.LT.AND P5, PT, R228, c[0x0][0x178], !P1 ;  /* 0x00005e00e4007a0c */ /* 0x000fe40004fa1270 */
[----:B------:R-:W-:Y:S01]  /*86dc0*/  ISETP.GE.AND P2, PT, R0, c[0x0][0x17c], PT ;  /* 0x00005f0000007a0c */ /* 0x000fe20003f46270 */
[----:B------:R1:W-:Y:S01]  /*86dd0*/  @P3 STG.E [R36.64], R223 ;  /* 0x000000df24003986 */ /* 0x0003e2000c101904 */
[----:B------:R-:W-:-:S02]  /*86de0*/  ISETP.LT.AND P6, PT, R184, c[0x0][0x178], !P1 ;  /* 0x00005e00b8007a0c */ /* 0x000fc40004fc1270 */
        /* <DEDUP_REMOVED lines=19> */
[----:B------:R-:W-:Y:S01]  /*86f20*/  IADD3 R3, R3, c[0x0][0x198], RZ ;  /* 0x0000660003037a10 */ /* 0x000fe20007ffe0ff */
[----:B------:R-:W3:Y:S04]  /*86f30*/  LDL.LU R245, [R1+0xb9c] ;  /* 0x000b9c0001f57983 */ /* 0x000ee80000300800 */
[C---:B------:R-:W-:Y:S01]  /*86f40*/  IMAD.WIDE R182, R3.reuse, 0x4, R100 ;  /* 0x0000000403b67825 */ /* 0x040fe200078e0264 */
[----:B----4-:R1:W-:Y:S01]  /*86f50*/  @P2 STG.E [R36.64], R244 ;  /* 0x000000f424002986 */ /* 0x0103e2000c101904 */
[----:B------:R-:W-:Y:S02]  /*86f60*/  ISETP.LT.AND P2, PT, R228, c[0x0][0x178], !P1 ;  /* 0x00005e00e4007a0c */ /* 0x000fe40004f41270 */
[----:B------:R-:W-:Y:S01]  /*86f70*/  ISETP.LT.AND P1, PT, R184, c[0x0][0x178], !P1 ;  /* 0x00005e00b8007a0c */ /* 0x000fe20004f21270 */
[----:B------:R-:W-:Y:S04]  /*86f80*/  @P5 STG.E [R38.64], R230 ;  /* 0x000000e626005986 */ /* 0x000fe8000c101904 */
[----:B------:R-:W-:Y:S01]  /*86f90*/  @P6 STG.E [R180.64], R231 ;  /* 0x000000e7b4006986 */ /* 0x000fe2000c101904 */
[----:B-1----:R-:W-:-:S03]  /*86fa0*/  IMAD.WIDE R36, R3, 0x4, R102 ;  /* 0x0000000403247825 */ /* 0x002fc600078e0266 */
[----:B------:R-:W4:Y:S04]  /*86fb0*/  LDL.LU R244, [R1+0x358] ;  /* 0x0003580001f47983 */ /* 0x000f280000300800 */
[----:B--2---:R-:W-:Y:S04]  /*86fc0*/  @P2 STG.E [R182.64], R247 ;  /* 0x000000f7b6002986 */ /* 0x004fe8000c101904 */
[----:B---3--:R1:W-:Y:S04]  /*86fd0*/  @P1 STG.E [R36.64], R248 ;  /* 0x000000f824001986 */ /* 0x0083e8000c101904 */
[----:B-1----:R-:W2:Y:S01]  /*86fe0*/  LDL.LU R248, [R1+0x35c] ;  /* 0x00035c0001f87983 */ /* 0x002ea20000300800 */
[----:B------:R-:W-:-:S04]  /*86ff0*/  IADD3 R0, R251, 0x17c, RZ ;  /* 0x0000017cfb007810 */ /* 0x000fc80007ffe0ff */
[----:B------:R-:W-:Y:S02]  /*87000*/  ISETP.GE.AND P0, PT, R0, c[0x0][0x17c], PT ;  /* 0x00005f0000007a0c */ /* 0x000fe40003f06270 */
[----:B------:R-:W-:Y:S02]  /*87010*/  IADD3 R0, R251, 0x17d, RZ ;  /* 0x0000017dfb007810 */ /* 0x000fe40007ffe0ff */
[----:B------:R-:W-:Y:S02]  /*87020*/  IADD3 R185, R3, c[0x0][0x198], RZ ;  /* 0x0000660003b97a10 */ /* 0x000fe40007ffe0ff */
[----:B------:R-:W-:Y:S02]  /*87030*/  ISETP.GE.AND P4, PT, R0, c[0x0][0x17c], PT ;  /* 0x00005f0000007a0c */ /* 0x000fe40003f86270 */
[----:B------:R-:W-:Y:S02]  /*87040*/  ISETP.LT.AND P5, PT, R228, c[0x0][0x178], !P0 ;  /* 0x00005e00e4007a0c */ /* 0x000fe400047a1270 */
        /* <DEDUP_REMOVED lines=15> */
[----:B------:R-:W-:Y:S01]  /*87140*/  ISETP.LT.AND P5, PT, R228, c[0x0][0x178], !P3 ;  /* 0x00005e00e4007a0c */ /* 0x000fe20005fa1270 */
[----:B------:R3:W-:Y:S01]  /*87150*/  @P1 STG.E [R182.64], R245 ;  /* 0x000000f5b6001986 */ /* 0x0007e2000c101904 */
[----:B------:R-:W-:-:S03]  /*87160*/  ISETP.LT.AND P6, PT, R184, c[0x0][0x178], !P3 ;  /* 0x00005e00b8007a0c */ /* 0x000fc60005fc1270 */
[----:B------:R3:W-:Y:S01]  /*87170*/  @P4 STG.E [R36.64], R239 ;  /* 0x000000ef24004986 */ /* 0x0007e2000c101904 */
[----:B------:R-:W-:Y:S01]  /*87180*/  ISETP.LT.AND P4, PT, R228, c[0x0][0x178], !P0 ;  /* 0x00005e00e4007a0c */ /* 0x000fe20004781270 */
[----:B-1----:R-:W-:Y:S01]  /*87190*/  IMAD.WIDE R38, R3, 0x4, R100 ;  /* 0x0000000403267825 */ /* 0x002fe200078e0264 */
[----:B------:R-:W-:Y:S02]  /*871a0*/  ISETP.LT.AND P0, PT, R184, c[0x0][0x178], !P0 ;  /* 0x00005e00b8007a0c */ /* 0x000fe40004701270 */
[----:B------:R-:W-:Y:S01]  /*871b0*/  IADD3 R0, R251, 0x180, RZ ;  /* 0x00000180fb007810 */ /* 0x000fe20007ffe0ff */
[C---:B---3--:R-:W-:Y:S01]  /*871c0*/  IMAD.WIDE R180, R3.reuse, 0x4, R102 ;  /* 0x0000000403b47825 */ /* 0x048fe200078e0266 */
[----:B------:R-:W-:Y:S02]  /*871d0*/  IADD3 R3, R3, c[0x0][0x198], RZ ;  /* 0x0000660003037a10 */ /* 0x000fe40007ffe0ff */
[----:B------:R-:W-:Y:S02]  /*871e0*/  ISETP.GE.AND P2, PT, R0, c[0x0][0x17c], PT ;  /* 0x00005f0000007a0c */ /* 0x000fe40003f46270 */
[----:B------:R-:W-:Y:S01]  /*871f0*/  IADD3 R0, R251, 0x181, RZ ;  /* 0x00000181fb007810 */ /* 0x000fe20007ffe0ff */
[C---:B------:R-:W-:Y:S01]  /*87200*/  IMAD.WIDE R182, R3.reuse, 0x4, R100 ;  /* 0x0000000403b67825 */ /* 0x040fe200078e0264 */
[----:B------:R-:W-:-:S03]  /*87210*/  IADD3 R185, R3, c[0x0][0x198], RZ ;  /* 0x0000660003b97a10 */ /* 0x000fc60007ffe0ff */
[----:B------:R-:W-:Y:S01]  /*87220*/  IMAD.WIDE R36, R3, 0x4, R102 ;  /* 0x0000000403247825 */ /* 0x000fe200078e0266 */
[----:B------:R-:W-:Y:S02]  /*87230*/  ISETP.GE.AND P3, PT, R0, c[0x0][0x17c], PT ;  /* 0x00005f0000007a0c */ /* 0x000fe40003f66270 */
[----:B------:R-:W-:-:S04]  /*87240*/  IADD3 R0, R251, 0x182, RZ ;  /* 0x00000182fb007810 */ /* 0x000fc80007ffe0ff */
[----:B------:R-:W-:Y:S02]  /*87250*/  ISETP.GE.AND P1, PT, R0, c[0x0][0x17c], PT ;  /* 0x00005f0000007a0c */ /* 0x000fe40003f26270 */
[----:B------:R-:W-:Y:S01]  /*87260*/  IADD3 R0, R251, 0x183, RZ ;  /* 0x00000183fb007810 */ /* 0x000fe20007ffe0ff */
[----:B----4-:R1:W-:Y:S01]  /*87270*/  @P5 STG.E [R38.64], R244 ;  /* 0x000000f426005986 */ /* 0x0103e2000c101904 */
[----:B------:R-:W-:-:S03]  /*87280*/  ISETP.LT.AND P5, PT, R228, c[0x0][0x178], !P2 ;  /* 0x00005e00e4007a0c */ /* 0x000fc600057a1270 */
[----:B------:R3:W-:Y:S01]  /*87290*/  @P6 STG.E [R180.64], R218 ;  /* 0x000000dab4006986 */ /* 0x0007e2000c101904 */
[----:B------:R-:W-:Y:S01]  /*872a0*/  ISETP.LT.AND P6, PT, R184, c[0x0][0x178], !P2 ;  /* 0x00005e00b8007a0c */ /* 0x000fe200057c1270 */
[----:B-1----:R-:W-:-:S04]  /*872b0*/  IMAD.WIDE R38, R185, 0x4, R100 ;  /* 0x00000004b9267825 */ /* 0x002fc800078e0264 */
[C---:B---3--:R-:W-:Y:S01]  /*872c0*/  IMAD.WIDE R180, R185.reuse, 0x4, R102 ;  /* 0x00000004b9b47825 */ /* 0x048fe200078e0266 */
[----:B------:R-:W-:Y:S02]  /*872d0*/  IADD3 R185, R185, c[0x0][0x198], RZ ;  /* 0x00006600b9b97a10 */ /* 0x000fe40007ffe0ff */
[----:B------:R-:W-:Y:S02]  /*872e0*/  ISETP.GE.AND P2, PT, R0, c[0x0][0x17c], PT ;  /* 0x00005f0000007a0c */ /* 0x000fe40003f46270 */
[----:B------:R-:W-:Y:S02]  /*872f0*/  IADD3 R3, R185, c[0x0][0x198], RZ ;  /* 0x00006600b9037a10 */ /* 0x000fe40007ffe0ff */
[----:B------:R-:W-:Y:S01]  /*87300*/  IADD3 R0, R251, 0x184, RZ ;  /* 0x00000184fb007810 */ /* 0x000fe20007ffe0ff */
[----:B--2---:R1:W-:Y:S04]  /*87310*/  @P4 STG.E [R182.64], R248 ;  /* 0x000000f8b6004986 */ /* 0x0043e8000c101904 */
[----:B------:R2:W-:Y:S01]  /*87320*/  @P0 STG.E [R36.64], R219 ;  /* 0x000000db24000986 */ /* 0x0005e2000c101904 */
[----:B------:R-:W-:-:S02]  /*87330*/  ISETP.LT.AND P0, PT, R228, c[0x0][0x178], !P3 ;  /* 0x00005e00e4007a0c */ /* 0x000fc40005f01270 */
[----:B------:R-:W-:Y:S01]  /*87340*/  ISETP.LT.AND P3, PT, R184, c[0x0][0x178], !P3 ;  /* 0x00005e00b8007a0c */ /* 0x000fe20005f61270 */
[----:B------:R3:W-:Y:S01]  /*87350*/  @P5 STG.E [R38.64], R212 ;  /* 0x000000d426005986 */ /* 0x0007e2000c101904 */
[----:B-1----:R-:W-:-:S03]  /*87360*/  IMAD.WIDE R182, R185, 0x4, R100 ;  /* 0x00000004b9b67825 */ /* 0x002fc600078e0264 */
[----:B------:R1:W-:Y:S01]  /*87370*/  @P6 STG.E [R180.64], R40 ;  /* 0x00000028b4006986 */ /* 0x0003e2000c101904 */
[----:B--2---:R-:W-:Y:S01]  /*87380*/  IMAD.WIDE R36, R185, 0x4, R102 ;  /* 0x00000004b9247825 */ /* 0x004fe200078e0266 */
[----:B------:R-:W-:-:S04]  /*87390*/  ISETP.LT.AND P5, PT, R228, c[0x0][0x178], !P1 ;  /* 0x00005e00e4007a0c */ /* 0x000fc80004fa1270 */
[----:B------:R2:W-:Y:S01]  /*873a0*/  @P0 STG.E [R182.64], R213 ;  /* 0x000000d5b6000986 */ /* 0x0005e2000c101904 */
[----:B------:R-:W-:-:S03]  /*873b0*/  ISETP.LT.AND P6, PT, R184, c[0x0][0x178], !P1 ;  /* 0x00005e00b8007a0c */ /* 0x000fc60004fc1270 */
[----:B------:R4:W-:Y:S01]  /*873c0*/  @P3 STG.E [R36.64], R41 ;  /* 0x0000002924003986 */ /* 0x0009e2000c101904 */
[----:B------:R-:W-:Y:S01]  /*873d0*/  ISETP.LT.AND P3, PT, R228, c[0x0][0x178], !P2 ;  /* 0x00005e00e4007a0c */ /* 0x000fe20005761270 */
[----:B---3--:R-:W-:Y:S01]  /*873e0*/  IMAD.WIDE R38, R3, 0x4, R100 ;  /* 0x0000000403267825 */ /* 0x008fe200078e0264 */
[----:B------:R-:W-:-:S03]  /*873f0*/  ISETP.LT.AND P2, PT, R184, c[0x0][0x178], !P2 ;  /* 0x00005e00b8007a0c */ /* 0x000fc60005741270 */
[C---:B-1----:R-:W-:Y:S01]  /*87400*/  IMAD.WIDE R180, R3.reuse, 0x4, R102 ;  /* 0x0000000403b47825 */ /* 0x042fe200078e0266 */
[----:B------:R-:W-:Y:S02]  /*87410*/  IADD3 R3, R3, c[0x0][0x198], RZ ;  /* 0x0000660003037a10 */ /* 0x000fe40007ffe0ff */
[----:B------:R-:W-:Y:S02]  /*87420*/  ISETP.GE.AND P4, PT, R0, c[0x0][0x17c], PT ;  /* 0x00005f0000007a0c */ /* 0x000fe40003f86270 */
[----:B------:R-:W-:Y:S01]  /*87430*/  IADD3 R0, R251, 0x185, RZ ;  /* 0x00000185fb007810 */ /* 0x000fe20007ffe0ff */
[C---:B--2---:R-:W-:Y:S01]  /*87440*/  IMAD.WIDE R182, R3.reuse, 0x4, R100 ;  /* 0x0000000403b67825 */ /* 0x044fe200078e0264 */
[----:B------:R1:W-:Y:S03]  /*87450*/  @P5 STG.E [R38.64], R196 ;  /* 0x000000c426005986 */ /* 0x0003e6000c101904 */
[C---:B----4-:R-:W-:Y:S01]  /*87460*/  IMAD.WIDE R36, R3.reuse, 0x4, R102 ;  /* 0x0000000403247825 */ /* 0x050fe200078e0266 */
[----:B------:R-:W-:Y:S01]  /*87470*/  ISETP.GE.AND P1, PT, R0, c[0x0][0x17c], PT ;  /* 0x00005f0000007a0c */ /* 0x000fe20003f26270 */
[----:B------:R2:W-:Y:S01]  /*87480*/  @P6 STG.E [R180.64], R56 ;  /* 0x00000038b4006986 */ /* 0x0005e2000c101904 */
[----:B------:R-:W-:-:S02]  /*87490*/  IADD3 R185, R3, c[0x0][0x198], RZ ;  /* 0x0000660003b97a10 */ /* 0x000fc40007ffe0ff */
[----:B------:R-:W-:Y:S01]  /*874a0*/  ISETP.LT.AND P5, PT, R228, c[0x0][0x178], !P4 ;  /* 0x00005e00e4007a0c */ /* 0x000fe200067a1270 */
[----:B------:R-:W-:Y:S01]  /*874b0*/  @P3 STG.E [R182.64], R197 ;  /* 0x000000c5b6003986 */ /* 0x000fe2000c101904 */
[----:B------:R-:W-:-:S03]  /*874c0*/  ISETP.LT.AND P6, PT, R184, c[0x0][0x178], !P4 ;  /* 0x00005e00b8007a0c */ /* 0x000fc600067c1270 */
[----:B------:R3:W-:Y:S01]  /*874d0*/  @P2 STG.E [R36.64], R57 ;  /* 0x0000003924002986 */ /* 0x0007e2000c101904 */
[----:B------:R-:W-:Y:S01]  /*874e0*/  ISETP.LT.AND P2, PT, R228, c[0x0][0x178], !P1 ;  /* 0x00005e00e4007a0c */ /* 0x000fe20004f41270 */
[----:B-1----:R-:W-:Y:S01]  /*874f0*/  IMAD.WIDE R38, R185, 0x4, R100 ;  /* 0x00000004b9267825 */ /* 0x002fe200078e0264 */
[----:B------:R-:W-:Y:S02]  /*87500*/  ISETP.LT.AND P1, PT, R184, c[0x0][0x178], !P1 ;  /* 0x00005e00b8007a0c */ /* 0x000fe40004f21270 */
[----:B------:R-:W-:Y:S01]  /*87510*/  IADD3 R0, R251, 0x186, RZ ;  /* 0x00000186fb007810 */ /* 0x000fe20007ffe0ff */
[C---:B------:R-:W-:Y:S01]  /*87520*/  IMAD.WIDE R40, R185.reuse, 0x4, R102 ;  /* 0x00000004b9287825 */ /* 0x040fe200078e0266 */
[----:B------:R-:W-:Y:S02]  /*87530*/  IADD3 R185, R185, c[0x0][0x198], RZ ;  /* 0x00006600b9b97a10 */ /* 0x000fe40007ffe0ff */
[----:B------:R-:W-:Y:S02]  /*87540*/  ISETP.GE.AND P0, PT, R0, c[0x0][0x17c], PT ;  /* 0x00005f0000007a0c */ /* 0x000fe40003f06270 */
[----:B------:R-:W-:Y:S01]  /*87550*/  IADD3 R0, R251, 0x187, RZ ;  /* 0x00000187fb007810 */ /* 0x000fe20007ffe0ff */
[C---:B--2---:R-:W-:Y:S01]  /*87560*/  IMAD.WIDE R180, R185.reuse, 0x4, R100 ;  /* 0x00000004b9b47825 */ /* 0x044fe200078e0264 */
[----:B------:R1:W-:Y:S03]  /*87570*/  @P5 STG.E [R38.64], R32 ;  /* 0x0000002026005986 */ /* 0x0003e6000c101904 */
[C---:B---3--:R-:W-:Y:S01]  /*87580*/  IMAD.WIDE R36, R185.reuse, 0x4, R102 ;  /* 0x00000004b9247825 */ /* 0x048fe200078e0266 */
        /* <DEDUP_REMOVED lines=11> */
[C---:B--2---:R-:W-:Y:S01]  /*87640*/  IMAD.WIDE R40, R3.reuse, 0x4, R102 ;  /* 0x0000000403287825 */ /* 0x044fe200078e0266 */
[----:B------:R-:W-:Y:S02]  /*87650*/  IADD3 R3, R3, c[0x0][0x198], RZ ;  /* 0x0000660003037a10 */ /* 0x000fe40007ffe0ff */
[----:B------:R-:W-:Y:S02]  /*87660*/  ISETP.GE.AND P3, PT, R0, c[0x0][0x17c], PT ;  /* 0x00005f0000007a0c */ /* 0x000fe40003f66270 */
[----:B------:R-:W-:Y:S01]  /*87670*/  IADD3 R0, R251, 0x189, RZ ;  /* 0x00000189fb007810 */ /* 0x000fe20007ffe0ff */
[C---:B---3--:R-:W-:Y:S01]  /*87680*/  IMAD.WIDE R32, R3.reuse, 0x4, R100 ;  /* 0x0000000403207825 */ /* 0x048fe200078e0264 */
[----:B------:R1:W-:Y:S03]  /*87690*/  @P5 STG.E [R38.64], R28 ;  /* 0x0000001c26005986 */ /* 0x0003e6000c101904 */
[C---:B----4-:R-:W-:Y:S01]  /*876a0*/  IMAD.WIDE R36, R3.reuse, 0x4, R102 ;  /* 0x0000000403247825 */ /* 0x050fe200078e0266 */
        /* <DEDUP_REMOVED lines=17> */
[C---:B------:R-:W-:Y:S01]  /*877c0*/  IMAD.WIDE R32, R57.reuse, 0x4, R102 ;  /* 0x0000000439207825 */ /* 0x040fe200078e0266 */
[----:B------:R-:W-:Y:S01]  /*877d0*/  ISETP.GE.AND P3, PT, R0, c[0x0][0x17c], PT ;  /* 0x00005f0000007a0c */ /* 0x000fe20003f66270 */
[----:B------:R-:W-:Y:S01]  /*877e0*/  @P6 STG.E [R40.64], R44 ;  /* 0x0000002c28006986 */ /* 0x000fe2000c101904 */
[----:B------:R-:W-:-:S02]  /*877f0*/  IADD3 R3, R57, c[0x0][0x198], RZ ;  /* 0x0000660039037a10 */ /* 0x000fc40007ffe0ff */
[----:B------:R-:W-:Y:S01]  /*87800*/  ISETP.LT.AND P5, PT, R228, c[0x0][0x178], !P2 ;  /* 0x00005e00e4007a0c */ /* 0x000fe200057a1270 */
[----:B------:R2:W-:Y:S01]  /*87810*/  @P4 STG.E [R28.64], R209 ;  /* 0x000000d11c004986 */ /* 0x0005e2000c101904 */
[----:B------:R-:W-:-:S03]  /*87820*/  ISETP.LT.AND P6, PT, R184, c[0x0][0x178], !P2 ;  /* 0x00005e00b8007a0c */ /* 0x000fc600057c1270 */
[----:B------:R3:W-:Y:S01]  /*87830*/  @P0 STG.E [R32.64], R45 ;  /* 0x0000002d20000986 */ /* 0x0007e2000c101904 */
[----:B------:R-:W-:Y:S01]  /*87840*/  ISETP.LT.AND P0, PT, R228, c[0x0][0x178], !P3 ;  /* 0x00005e00e4007a0c */ /* 0x000fe20005f01270 */
[----:B----4-:R-:W-:Y:S01]  /*87850*/  IMAD.WIDE R36, R3, 0x4, R100 ;  /* 0x0000000403247825 */ /* 0x010fe200078e0264 */
[----:B------:R-:W-:Y:S02]  /*87860*/  ISETP.LT.AND P3, PT, R184, c[0x0][0x178], !P3 ;  /* 0x00005e00b8007a0c */ /* 0x000fe40005f61270 */
[----:B------:R-:W-:Y:S01]  /*87870*/  IADD3 R0, R251, 0x18c, RZ ;  /* 0x0000018cfb007810 */ /* 0x000fe20007ffe0ff */
[C---:B-1----:R-:W-:Y:S01]  /*87880*/  IMAD.WIDE R38, R3.reuse, 0x4, R102 ;  /* 0x0000000403267825 */ /* 0x042fe200078e0266 */
        /* <DEDUP_REMOVED lines=68> */
[----:B---3--:R-:W-:Y:S01]  /*87cd0*/  IMAD.WIDE R28, R3, 0x4, R100 ;  /* 0x00000004031c7825 */ /* 0x008fe200078e0264 */
        /* <DEDUP_REMOVED lines=144> */
[----:B------:R-:W-:Y:S01]  /*885e0*/  ISETP.LT.AND P1, PT, R184, c[0x0][0x178], !P1 ;  /* 0x00005e00b8007a0c */ /* 0x000fe20004f21270 */
[----:B------:R-:W-:Y:S01]  /*885f0*/  LDS.128 R40, [R249+0x1000] ;  /* 0x00100000f9287984 */ /* 0x000fe20000000c00 */
        /* <DEDUP_REMOVED lines=17> */
[----:B------:R-:W-:Y:S01]  /*88710*/  ISETP.LT.AND P4, PT, R184, c[0x0][0x178], !P4 ;  /* 0x00005e00b8007a0c */ /* 0x000fe20006781270 */
[----:B------:R-:W-:Y:S01]  /*88720*/  LDS.128 R56, [R249+0x1800] ;  /* 0x00180000f9387984 */ /* 0x000fe20000000c00 */
        /* <DEDUP_REMOVED lines=190> */
[----:B------:R-:W-:Y:S03]  /*89310*/  @P5 STG.E [R12.64], R202 ;  /* 0x000000ca0c005986 */ /* 0x000fe6000c101904 */
[----:B----4-:R-:W-:Y:S01]  /*89320*/  IMAD.WIDE R8, R19, 0x4, R102 ;  /* 0x0000000413087825 */ /* 0x010fe200078e0266 */
[----:B------:R-:W-:Y:S01]  /*89330*/  ISETP.GE.AND P0, PT, R0, c[0x0][0x17c], PT ;  /* 0x00005f0000007a0c */ /* 0x000fe20003f06270 */
[----:B------:R1:W-:Y:S01]  /*89340*/  @P6 STG.E [R16.64], R54 ;  /* 0x0000003610006986 */ /* 0x0003e2000c101904 */
[----:B------:R-:W-:-:S02]  /*89350*/  ISETP.LT.AND P5, PT, R228, c[0x0][0x178], !P3 ;  /* 0x00005e00e4007a0c */ /* 0x000fc40005fa1270 */
[----:B------:R-:W-:Y:S01]  /*89360*/  ISETP.LT.AND P6, PT, R184, c[0x0][0x178], !P3 ;  /* 0x00005e00b8007a0c */ /* 0x000fe20005fc1270 */
[----:B------:R2:W-:Y:S01]  /*89370*/  @P1 STG.E [R4.64], R203 ;  /* 0x000000cb04001986 */ /* 0x0005e2000c101904 */
[----:B------:R-:W-:-:S03]  /*89380*/  IADD3 R3, R19, c[0x0][0x198], RZ ;  /* 0x0000660013037a10 */ /* 0x000fc60007ffe0ff */
[----:B------:R3:W-:Y:S01]  /*89390*/  @P4 STG.E [R8.64], R55 ;  /* 0x0000003708004986 */ /* 0x0007e2000c101904 */
[----:B------:R-:W-:Y:S02]  /*893a0*/  ISETP.LT.AND P4, PT, R228, c[0x0][0x178], !P0 ;  /* 0x00005e00e4007a0c */ /* 0x000fe40004781270 */
[----:B------:R-:W-:Y:S02]  /*893b0*/  ISETP.LT.AND P0, PT, R184, c[0x0][0x178], !P0 ;  /* 0x00005e00b8007a0c */ /* 0x000fe40004701270 */
[----:B------:R-:W-:Y:S02]  /*893c0*/  IADD3 R0, R251, 0x1bc, RZ ;  /* 0x000001bcfb007810 */ /* 0x000fe40007ffe0ff */
[C---:B-1----:R-:W-:Y:S01]  /*893d0*/  IADD3 R17, R3.reuse, c[0x0][0x198], RZ ;  /* 0x0000660003117a10 */ /* 0x042fe20007ffe0ff */
[----:B------:R-:W-:Y:S01]  /*893e0*/  IMAD.WIDE R12, R3, 0x4, R100 ;  /* 0x00000004030c7825 */ /* 0x000fe200078e0264 */
[----:B------:R-:W-:Y:S01]  /*893f0*/  ISETP.GE.AND P2, PT, R0, c[0x0][0x17c], PT ;  /* 0x00005f0000007a0c */ /* 0x000fe20003f46270 */
[----:B------:R-:W-:Y:S01]  /*89400*/  LDS.128 R52, [R2+0x1800] ;  /* 0x0018000002347984 */ /* 0x000fe20000000c00 */
[----:B------:R-:W-:Y:S01]  /*89410*/  IADD3 R0, R251, 0x1bd, RZ ;  /* 0x000001bdfb007810 */ /* 0x000fe20007ffe0ff */
[----:B------:R-:W-:-:S02]  /*89420*/  IMAD.WIDE R14, R3, 0x4, R102 ;  /* 0x00000004030e7825 */ /* 0x000fc400078e0266 */
[----:B------:R-:W-:Y:S02]  /*89430*/  @P5 STG.E [R12.64], R114 ;  /* 0x000000720c005986 */ /* 0x000fe4000c101904 */
[----:B--2---:R-:W-:Y:S01]  /*89440*/  IMAD.WIDE R4, R17, 0x4, R100 ;  /* 0x0000000411047825 */ /* 0x004fe200078e0264 */
[----:B------:R-:W-:-:S03]  /*89450*/  ISETP.GE.AND P3, PT, R0, c[0x0][0x17c], PT ;  /* 0x00005f0000007a0c */ /* 0x000fc60003f66270 */
[C---:B---3--:R-:W-:Y:S01]  /*89460*/  IMAD.WIDE R8, R17.reuse, 0x4, R102 ;  /* 0x0000000411087825 */ /* 0x048fe200078e0266 */
[----:B------:R-:W-:Y:S01]  /*89470*/  ISETP.LT.AND P5, PT, R228, c[0x0][0x178], !P2 ;  /* 0x00005e00e4007a0c */ /* 0x000fe200057a1270 */
[----:B------:R-:W-:Y:S01]  /*89480*/  @P6 STG.E [R14.64], R70 ;  /* 0x000000460e006986 */ /* 0x000fe2000c101904 */
[----:B------:R-:W-:Y:S02]  /*89490*/  IADD3 R21, R17, c[0x0][0x198], RZ ;  /* 0x0000660011157a10 */ /* 0x000fe40007ffe0ff */
[----:B------:R-:W-:Y:S01]  /*894a0*/  ISETP.LT.AND P6, PT, R184, c[0x0][0x178], !P2 ;  /* 0x00005e00b8007a0c */ /* 0x000fe200057c1270 */
[----:B------:R1:W-:Y:S01]  /*894b0*/  @P4 STG.E [R4.64], R115 ;  /* 0x0000007304004986 */ /* 0x0003e2000c101904 */
[----:B------:R-:W-:-:S03]  /*894c0*/  IADD3 R0, R251, 0x1be, RZ ;  /* 0x000001befb007810 */ /* 0x000fc60007ffe0ff */
[----:B------:R2:W-:Y:S01]  /*894d0*/  @P0 STG.E [R8.64], R71 ;  /* 0x0000004708000986 */ /* 0x0005e2000c101904 */
[----:B------:R-:W-:Y:S01]  /*894e0*/  ISETP.LT.AND P0, PT, R228, c[0x0][0x178], !P3 ;  /* 0x00005e00e4007a0c */ /* 0x000fe20005f01270 */
[C---:B------:R-:W-:Y:S01]  /*894f0*/  IMAD.WIDE R16, R21.reuse, 0x4, R100 ;  /* 0x0000000415107825 */ /* 0x040fe200078e0264 */
[----:B------:R-:W-:Y:S01]  /*89500*/  ISETP.LT.AND P3, PT, R184, c[0x0][0x178], !P3 ;  /* 0x00005e00b8007a0c */ /* 0x000fe20005f61270 */
[----:B------:R-:W3:Y:S02]  /*89510*/  LDS.128 R12, [R2] ;  /* 0x00000000020c7984 */ /* 0x000ee40000000c00 */
[C---:B------:R-:W-:Y:S01]  /*89520*/  IMAD.WIDE R18, R21.reuse, 0x4, R102 ;  /* 0x0000000415127825 */ /* 0x040fe200078e0266 */
[----:B------:R-:W-:Y:S02]  /*89530*/  IADD3 R21, R21, c[0x0][0x198], RZ ;  /* 0x0000660015157a10 */ /* 0x000fe40007ffe0ff */
[----:B------:R-:W-:Y:S02]  /*89540*/  ISETP.GE.AND P1, PT, R0, c[0x0][0x17c], PT ;  /* 0x00005f0000007a0c */ /* 0x000fe40003f26270 */
[----:B------:R-:W-:Y:S01]  /*89550*/  IADD3 R3, R251, 0x1bf, RZ ;  /* 0x000001bffb037810 */ /* 0x000fe20007ffe0ff */
[----:B-1----:R-:W-:Y:S01]  /*89560*/  IMAD.WIDE R4, R21, 0x4, R100 ;  /* 0x0000000415047825 */ /* 0x002fe200078e0264 */
[----:B------:R-:W-:Y:S01]  /*89570*/  @P5 STG.E [R16.64], R10 ;  /* 0x0000000a10005986 */ /* 0x000fe2000c101904 */
[----:B------:R-:W-:-:S02]  /*89580*/  ISETP.LT.AND P5, PT, R228, c[0x0][0x178], !P1 ;  /* 0x00005e00e4007a0c */ /* 0x000fc40004fa1270 */
[----:B--2---:R-:W-:Y:S01]  /*89590*/  IMAD.WIDE R8, R21, 0x4, R102 ;  /* 0x0000000415087825 */ /* 0x004fe200078e0266 */
[----:B------:R-:W-:Y:S01]  /*895a0*/  ISETP.GE.AND P2, PT, R3, c[0x0][0x17c], PT ;  /* 0x00005f0003007a0c */ /* 0x000fe20003f46270 */
[----:B------:R-:W-:Y:S01]  /*895b0*/  @P6 STG.E [R18.64], R86 ;  /* 0x0000005612006986 */ /* 0x000fe2000c101904 */
[----:B------:R-:W-:Y:S02]  /*895c0*/  IADD3 R25, R21, c[0x0][0x198], RZ ;  /* 0x0000660015197a10 */ /* 0x000fe40007ffe0ff */
[----:B------:R-:W-:Y:S01]  /*895d0*/  ISETP.LT.AND P6, PT, R184, c[0x0][0x178], !P1 ;  /* 0x00005e00b8007a0c */ /* 0x000fe20004fc1270 */
[----:B------:R1:W-:Y:S04]  /*895e0*/  @P0 STG.E [R4.64], R11 ;  /* 0x0000000b04000986 */ /* 0x0003e8000c101904 */
[----:B------:R-:W-:Y:S01]  /*895f0*/  @P3 STG.E [R8.64], R87 ;  /* 0x0000005708003986 */ /* 0x000fe2000c101904 */
[----:B------:R-:W-:Y:S01]  /*89600*/  ISETP.LT.AND P3, PT, R228, c[0x0][0x178], !P2 ;  /* 0x00005e00e4007a0c */ /* 0x000fe20005761270 */
[C---:B------:R-:W-:Y:S01]  /*89610*/  IMAD.WIDE R20, R25.reuse, 0x4, R100 ;  /* 0x0000000419147825 */ /* 0x040fe200078e0264 */
[----:B------:R-:W-:Y:S01]  /*89620*/  ISETP.LT.AND P2, PT, R184, c[0x0][0x178], !P2 ;  /* 0x00005e00b8007a0c */ /* 0x000fe20005741270 */
[----:B------:R-:W2:Y:S02]  /*89630*/  LDS.128 R16, [R249] ;  /* 0x00000000f9107984 */ /* 0x000ea40000000c00 */
[C---:B------:R-:W-:Y:S01]  /*89640*/  IMAD.WIDE R22, R25.reuse, 0x4, R102 ;  /* 0x0000000419167825 */ /* 0x040fe200078e0266 */
[----:B------:R-:W-:-:S02]  /*89650*/  IADD3 R25, R25, c[0x0][0x198], RZ ;  /* 0x0000660019197a10 */ /* 0x000fc40007ffe0ff */
[C---:B------:R-:W-:Y:S01]  /*89660*/  IADD3 R0, R251.reuse, 0x1c0, RZ ;  /* 0x000001c0fb007810 */ /* 0x040fe20007ffe0ff */
[----:B------:R4:W-:Y:S01]  /*89670*/  @P5 STG.E [R20.64], R6 ;  /* 0x0000000614005986 */ /* 0x0009e2000c101904 */
[----:B------:R-:W-:Y:S01]  /*89680*/  IADD3 R3, R251, 0x1c1, RZ ;  /* 0x000001c1fb037810 */ /* 0x000fe20007ffe0ff */
[----:B-1----:R-:W-:Y:S01]  /*89690*/  IMAD.WIDE R4, R25, 0x4, R100 ;  /* 0x0000000419047825 */ /* 0x002fe200078e0264 */
[----:B------:R-:W-:Y:S01]  /*896a0*/  ISETP.GE.AND P4, PT, R0, c[0x0][0x17c], PT ;  /* 0x00005f0000007a0c */ /* 0x000fe20003f86270 */
[----:B------:R1:W-:Y:S01]  /*896b0*/  @P6 STG.E [R22.64], R110 ;  /* 0x0000006e16006986 */ /* 0x0003e2000c101904 */
[----:B------:R-:W-:Y:S02]  /*896c0*/  ISETP.GE.AND P1, PT, R3, c[0x0][0x17c], PT ;  /* 0x00005f0003007a0c */ /* 0x000fe40003f26270 */
[----:B------:R-:W-:Y:S01]  /*896d0*/  ISETP.LT.AND P5, PT, R228, c[0x0][0x178], !P4 ;  /* 0x00005e00e4007a0c */ /* 0x000fe200067a1270 */
[----:B------:R-:W-:Y:S01]  /*896e0*/  @P3 STG.E [R4.64], R7 ;  /* 0x0000000704003986 */ /* 0x000fe2000c101904 */
[----:B----4-:R-:W-:Y:S01]  /*896f0*/  IMAD.WIDE R20, R25, 0x4, R102 ;  /* 0x0000000419147825 */ /* 0x010fe200078e0266 */
[----:B------:R-:W-:-:S02]  /*89700*/  ISETP.LT.AND P6, PT, R184, c[0x0][0x178], !P4 ;  /* 0x00005e00b8007a0c */ /* 0x000fc400067c1270 */
[----:B------:R-:W4:Y:S01]  /*89710*/  LDS.128 R8, [R250] ;  /* 0x00000000fa087984 */ /* 0x000f220000000c00 */
[----:B------:R-:W-:-:S03]  /*89720*/  IADD3 R27, R25, c[0x0][0x198], RZ ;  /* 0x00006600191b7a10 */ /* 0x000fc60007ffe0ff */
[----:B------:R2:W-:Y:S01]  /*89730*/  @P2 STG.E [R20.64], R111 ;  /* 0x0000006f14002986 */ /* 0x0005e2000c101904 */
[----:B------:R-:W-:Y:S02]  /*89740*/  ISETP.LT.AND P2, PT, R228, c[0x0][0x178], !P1 ;  /* 0x00005e00e4007a0c */ /* 0x000fe40004f41270 */
[----:B------:R-:W-:Y:S01]  /*89750*/  ISETP.LT.AND P1, PT, R184, c[0x0][0x178], !P1 ;  /* 0x00005e00b8007a0c */ /* 0x000fe20004f21270 */
[----:B------:R-:W4:Y:S01]  /*89760*/  LDS.128 R4, [R252] ;  /* 0x00000000fc047984 */ /* 0x000f220000000c00 */
[----:B------:R-:W-:Y:S02]  /*89770*/  IADD3 R29, R27, c[0x0][0x198], RZ ;  /* 0x000066001b1d7a10 */ /* 0x000fe40007ffe0ff */
[----:B------:R-:W-:Y:S01]  /*89780*/  IADD3 R0, R251, 0x1c2, RZ ;  /* 0x000001c2fb007810 */ /* 0x000fe20007ffe0ff */
[----:B-1----:R-:W-:Y:S01]  /*89790*/  IMAD.WIDE R22, R27, 0x4, R100 ;  /* 0x000000041b167825 */ /* 0x002fe200078e0264 */
[----:B------:R-:W-:Y:S02]  /*897a0*/  IADD3 R3, R251, 0x1c3, RZ ;  /* 0x000001c3fb037810 */ /* 0x000fe40007ffe0ff */
[----:B------:R-:W-:Y:S01]  /*897b0*/  ISETP.GE.AND P0, PT, R0, c[0x0][0x17c], PT ;  /* 0x00005f0000007a0c */ /* 0x000fe20003f06270 */
[----:B------:R-:W-:Y:S01]  /*897c0*/  IMAD.WIDE R24, R27, 0x4, R102 ;  /* 0x000000041b187825 */ /* 0x000fe200078e0266 */
[----:B------:R-:W-:-:S03]  /*897d0*/  ISETP.GE.AND P4, PT, R3, c[0x0][0x17c], PT ;  /* 0x00005f0003007a0c */ /* 0x000fc60003f86270 */
[C---:B------:R-:W-:Y:S01]  /*897e0*/  IMAD.WIDE R26, R29.reuse, 0x4, R100 ;  /* 0x000000041d1a7825 */ /* 0x040fe200078e0264 */
[----:B------:R1:W-:Y:S03]  /*897f0*/  @P5 STG.E [R22.64], R104 ;  /* 0x0000006816005986 */ /* 0x0003e6000c101904 */
[C---:B--2---:R-:W-:Y:S01]  /*89800*/  IMAD.WIDE R20, R29.reuse, 0x4, R102 ;  /* 0x000000041d147825 */ /* 0x044fe200078e0266 */
[----:B---3--:R2:W-:Y:S01]  /*89810*/  @P6 STG.E [R24.64], R12 ;  /* 0x0000000c18006986 */ /* 0x0085e2000c101904 */
[----:B------:R-:W-:Y:S02]  /*89820*/  ISETP.LT.AND P5, PT, R228, c[0x0][0x178], !P0 ;  /* 0x00005e00e4007a0c */ /* 0x000fe400047a1270 */
[----:B------:R-:W-:Y:S01]  /*89830*/  IADD3 R31, R29, c[0x0][0x198], RZ ;  /* 0x000066001d1f7a10 */ /* 0x000fe20007ffe0ff */
        /* <DEDUP_REMOVED lines=11> */
[----:B---3--:R-:W-:Y:S01]  /*898f0*/  IMAD.WIDE R26, R31, 0x4, R100 ;  /* 0x000000041f1a7825 */ /* 0x008fe200078e0264 */
[----:B------:R-:W-:Y:S01]  /*89900*/  @P5 STG.E [R22.64], R128 ;  /* 0x0000008016005986 */ /* 0x000fe2000c101904 */
[----:B------:R-:W-:-:S02]  /*89910*/  ISETP.LT.AND P5, PT, R228, c[0x0][0x178], !P3 ;  /* 0x00005e00e4007a0c */ /* 0x000fc40005fa1270 */
[----:B------:R-:W-:Y:S01]  /*89920*/  IMAD.WIDE R12, R31, 0x4, R102 ;  /* 0x000000041f0c7825 */ /* 0x000fe200078e0266 */
[----:B------:R-:W-:Y:S01]  /*89930*/  ISETP.GE.AND P0, PT, R3, c[0x0][0x17c], PT ;  /* 0x00005f0003007a0c */ /* 0x000fe20003f06270 */
[----:B------:R1:W-:Y:S01]  /*89940*/  @P6 STG.E [R24.64], R16 ;  /* 0x0000001018006986 */ /* 0x0003e2000c101904 */
[----:B------:R-:W-:Y:S02]  /*89950*/  IADD3 R33, R31, c[0x0][0x198], RZ ;  /* 0x000066001f217a10 */ /* 0x000fe40007ffe0ff */
[----:B------:R-:W-:Y:S01]  /*89960*/  ISETP.LT.AND P6, PT, R184, c[0x0][0x178], !P3 ;  /* 0x00005e00b8007a0c */ /* 0x000fe20005fc1270 */
[----:B------:R-:W-:Y:S01]  /*89970*/  @P1 STG.E [R26.64], R129 ;  /* 0x000000811a001986 */ /* 0x000fe2000c101904 */
[----:B------:R-:W-:-:S03]  /*89980*/  IADD3 R0, R251, 0x1c6, RZ ;  /* 0x000001c6fb007810 */ /* 0x000fc60007ffe0ff */
[----:B------:R2:W-:Y:S01]  /*89990*/  @P4 STG.E [R12.64], R17 ;  /* 0x000000110c004986 */ /* 0x0005e2000c101904 */
[----:B------:R-:W-:Y:S01]  /*899a0*/  ISETP.LT.AND P4, PT, R228, c[0x0][0x178], !P0 ;  /* 0x00005e00e4007a0c */ /* 0x000fe20004781270 */
[C---:B------:R-:W-:Y:S01]  /*899b0*/  IMAD.WIDE R28, R33.reuse, 0x4, R102 ;  /* 0x00000004211c7825 */ /* 0x040fe200078e0266 */
[----:B------:R-:W-:Y:S01]  /*899c0*/  ISETP.LT.AND P0, PT, R184, c[0x0][0x178], !P0 ;  /* 0x00005e00b8007a0c */ /* 0x000fe20004701270 */
[----:B------:R-:W3:Y:S02]  /*899d0*/  LDS.128 R20, [R2+0x800] ;  /* 0x0008000002147984 */ /* 0x000ee40000000c00 */
[C-C-:B-1----:R-:W-:Y:S01]  /*899e0*/  IMAD.WIDE R24, R33.reuse, 0x4, R100.reuse ;  /* 0x0000000421187825 */ /* 0x142fe200078e0264 */
[----:B------:R-:W-:Y:S02]  /*899f0*/  IADD3 R33, R33, c[0x0][0x198], RZ ;  /* 0x0000660021217a10 */ /* 0x000fe40007ffe0ff */
[----:B------:R-:W-:Y:S02]  /*89a00*/  ISETP.GE.AND P2, PT, R0, c[0x0][0x17c], PT ;  /* 0x00005f0000007a0c */ /* 0x000fe40003f46270 */
[----:B------:R-:W-:Y:S01]  /*89a10*/  IADD3 R3, R251, 0x1c7, RZ ;  /* 0x000001c7fb037810 */ /* 0x000fe20007ffe0ff */
[----:B------:R-:W-:Y:S01]  /*89a20*/  IMAD.WIDE R30, R33, 0x4, R100 ;  /* 0x00000004211e7825 */ /* 0x000fe200078e0264 */
[----:B------:R-:W-:Y:S01]  /*89a30*/  @P5 STG.E [R24.64], R144 ;  /* 0x0000009018005986 */ /* 0x000fe2000c101904 */
[----:B------:R-:W-:-:S02]  /*89a40*/  ISETP.LT.AND P5, PT, R228, c[0x0][0x178], !P2 ;  /* 0x00005e00e4007a0c */ /* 0x000fc400057a1270 */
[----:B--2---:R-:W-:Y:S01]  /*89a50*/  IMAD.WIDE R12, R33, 0x4, R102 ;  /* 0x00000004210c7825 */ /* 0x004fe200078e0266 */
[----:B------:R-:W-:Y:S01]  /*89a60*/  ISETP.GE.AND P3, PT, R3, c[0x0][0x17c], PT ;  /* 0x00005f0003007a0c */ /* 0x000fe20003f66270 */
[----:B----4-:R1:W-:Y:S01]  /*89a70*/  @P6 STG.E [R28.64], R8 ;  /* 0x000000081c006986 */ /* 0x0103e2000c101904 */
        /* <DEDUP_REMOVED lines=8> */
[----:B------:R-:W4:Y:S02]  /*89b00*/  LDS.128 R24, [R249+0x800] ;  /* 0x00080000f9187984 */ /* 0x000f240000000c00 */
[C---:B-1----:R-:W-:Y:S01]  /*89b10*/  IMAD.WIDE R28, R35.reuse, 0x4, R102 ;  /* 0x00000004231c7825 */ /* 0x042fe200078e0266 */
[----:B------:R-:W-:Y:S02]  /*89b20*/  IADD3 R35, R35, c[0x0][0x198], RZ ;  /* 0x0000660023237a10 */ /* 0x000fe40007ffe0ff */
[----:B------:R-:W-:Y:S01]  /*89b30*/  ISETP.GE.AND P1, PT, R0, c[0x0][0x17c], PT ;  /* 0x00005f0000007a0c */ /* 0x000fe20003f26270 */
[----:B------:R1:W-:Y:S01]  /*89b40*/  @P5 STG.E [R16.64], R160 ;  /* 0x000000a010005986 */ /* 0x0003e2000c101904 */
[----:B------:R-:W-:Y:S01]  /*89b50*/  IADD3 R3, R251, 0x1c9, RZ ;  /* 0x000001c9fb037810 */ /* 0x000fe20007ffe0ff */
[----:B------:R-:W-:Y:S01]  /*89b60*/  IMAD.WIDE R32, R35, 0x4, R100 ;  /* 0x0000000423207825 */ /* 0x000fe200078e0264 */
[----:B------:R-:W-:-:S03]  /*89b70*/  ISETP.LT.AND P5, PT, R228, c[0x0][0x178], !P1 ;  /* 0x00005e00e4007a0c */ /* 0x000fc60004fa1270 */
[----:B--2---:R-:W-:Y:S01]  /*89b80*/  IMAD.WIDE R8, R35, 0x4, R102 ;  /* 0x0000000423087825 */ /* 0x004fe200078e0266 */
[----:B------:R-:W-:Y:S01]  /*89b90*/  ISETP.GE.AND P2, PT, R3, c[0x0][0x17c], PT ;  /* 0x00005f0003007a0c */ /* 0x000fe20003f46270 */
[----:B------:R-:W-:Y:S01]  /*89ba0*/  @P6 STG.E [R28.64], R4 ;  /* 0x000000041c006986 */ /* 0x000fe2000c101904 */
        /* <DEDUP_REMOVED lines=8> */
[----:B------:R-:W4:Y:S01]  /*89c30*/  LDS.128 R28, [R250+0x800] ;  /* 0x00080000fa1c7984 */ /* 0x000f220000000c00 */
[C---:B------:R-:W-:Y:S02]  /*89c40*/  IADD3 R35, R37.reuse, c[0x0][0x198], RZ ;  /* 0x0000660025237a10 */ /* 0x040fe40007ffe0ff */
[----:B------:R-:W-:Y:S01]  /*89c50*/  ISETP.GE.AND P4, PT, R0, c[0x0][0x17c], PT ;  /* 0x00005f0000007a0c */ /* 0x000fe20003f86270 */
[----:B-1----:R-:W-:Y:S01]  /*89c60*/  IMAD.WIDE R16, R37, 0x4, R102 ;  /* 0x0000000425107825 */ /* 0x002fe200078e0266 */
[----:B------:R-:W-:Y:S01]  /*89c70*/  IADD3 R3, R251, 0x1cb, RZ ;  /* 0x000001cbfb037810 */ /* 0x000fe20007ffe0ff */
[----:B------:R1:W-:Y:S01]  /*89c80*/  @P5 STG.E [R12.64], R116 ;  /* 0x000000740c005986 */ /* 0x0003e2000c101904 */
[----:B------:R-:W-:Y:S01]  /*89c90*/  ISETP.LT.AND P5, PT, R228, c[0x0][0x178], !P4 ;  /* 0x00005e00e4007a0c */ /* 0x000fe200067a1270 */
[----:B------:R-:W-:Y:S01]  /*89ca0*/  IMAD.WIDE R36, R35, 0x4, R100 ;  /* 0x0000000423247825 */ /* 0x000fe200078e0264 */
[----:B------:R-:W-:-:S03]  /*89cb0*/  ISETP.GE.AND P1, PT, R3, c[0x0][0x17c], PT ;  /* 0x00005f0003007a0c */ /* 0x000fc60003f26270 */
[C---:B--2---:R-:W-:Y:S01]  /*89cc0*/  IMAD.WIDE R4, R35.reuse, 0x4, R102 ;  /* 0x0000000423047825 */ /* 0x044fe200078e0266 */
[----:B------:R-:W-:Y:S01]  /*89cd0*/  IADD3 R39, R35, c[0x0][0x198], RZ ;  /* 0x0000660023277a10 */ /* 0x000fe20007ffe0ff */
[----:B---3--:R2:W-:Y:S01]  /*89ce0*/  @P6 STG.E [R16.64], R20 ;  /* 0x0000001410006986 */ /* 0x0085e2000c101904 */
[----:B------:R-:W-:Y:S02]  /*89cf0*/  IADD3 R0, R251, 0x1cc, RZ ;  /* 0x000001ccfb007810 */ /* 0x000fe40007ffe0ff */
[----:B------:R-:W-:Y:S01]  /*89d00*/  ISETP.LT.AND P6, PT, R184, c[0x0][0x178], !P4 ;  /* 0x00005e00b8007a0c */ /* 0x000fe200067c1270 */
[----:B------:R-:W-:Y:S01]  /*89d10*/  @P3 STG.E [R36.64], R117 ;  /* 0x0000007524003986 */ /* 0x000fe2000c101904 */
[----:B------:R-:W-:-:S03]  /*89d20*/  IMAD.WIDE R8, R39, 0x4, R100 ;  /* 0x0000000427087825 */ /* 0x000fc600078e0264 */
[----:B------:R3:W-:Y:S01]  /*89d30*/  @P2 STG.E [R4.64], R21 ;  /* 0x0000001504002986 */ /* 0x0007e2000c101904 */
[----:B------:R-:W-:Y:S01]  /*89d40*/  ISETP.LT.AND P2, PT, R228, c[0x0][0x178], !P1 ;  /* 0x00005e00e4007a0c */ /* 0x000fe20004f41270 */
[C---:B-1----:R-:W-:Y:S01]  /*89d50*/  IMAD.WIDE R12, R39.reuse, 0x4, R102 ;  /* 0x00000004270c7825 */ /* 0x042fe200078e0266 */
[----:B------:R-:W-:Y:S01]  /*89d60*/  ISETP.LT.AND P1, PT, R184, c[0x0][0x178], !P1 ;  /* 0x00005e00b8007a0c */ /* 0x000fe20004f21270 */
[----:B------:R-:W1:Y:S01]  /*89d70*/  LDS.128 R32, [R252+0x800] ;  /* 0x00080000fc207984 */ /* 0x000e620000000c00 */
[----:B------:R-:W-:Y:S02]  /*89d80*/  ISETP.GE.AND P0, PT, R0, c[0x0][0x17c], PT ;  /* 0x00005f0000007a0c */ /* 0x000fe40003f06270 */
[----:B------:R-:W-:Y:S01]  /*89d90*/  IADD3 R39, R39, c[0x0][0x198], RZ ;  /* 0x0000660027277a10 */ /* 0x000fe20007ffe0ff */
[----:B------:R4:W-:Y:S01]  /*89da0*/  @P5 STG.E [R8.64], R132 ;  /* 0x0000008408005986 */ /* 0x0009e2000c101904 */
[----:B------:R-:W-:Y:S02]  /*89db0*/  IADD3 R3, R251, 0x1cd, RZ ;  /* 0x000001cdfb037810 */ /* 0x000fe40007ffe0ff */
[----:B------:R-:W-:Y:S01]  /*89dc0*/  ISETP.LT.AND P5, PT, R228, c[0x0][0x178], !P0 ;  /* 0x00005e00e4007a0c */ /* 0x000fe200047a1270 */
[C---:B--2---:R-:W-:Y:S01]  /*89dd0*/  IMAD.WIDE R16, R39.reuse, 0x4, R100 ;  /* 0x0000000427107825 */ /* 0x044fe200078e0264 */
[----:B---3--:R-:W-:-:S03]  /*89de0*/  IADD3 R21, R39, c[0x0][0x198], RZ ;  /* 0x0000660027157a10 */ /* 0x008fc60007ffe0ff */
[----:B------:R-:W-:Y:S01]  /*89df0*/  IMAD.WIDE R4, R39, 0x4, R102 ;  /* 0x0000000427047825 */ /* 0x000fe200078e0266 */
[----:B------:R-:W-:Y:S01]  /*89e00*/  ISETP.GE.AND P4, PT, R3, c[0x0][0x17c], PT ;  /* 0x00005f0003007a0c */ /* 0x000fe20003f86270 */
[----:B----4-:R2:W-:Y:S01]  /*89e10*/  @P6 STG.E [R12.64], R24 ;  /* 0x000000180c006986 */ /* 0x0105e2000c101904 */
[----:B------:R-:W-:Y:S01]  /*89e20*/  IADD3 R0, R251, 0x1ce, RZ ;  /* 0x000001cefb007810 */ /* 0x000fe20007ffe0ff */
[----:B------:R-:W-:Y:S01]  /*89e30*/  IMAD.WIDE R8, R21, 0x4, R100 ;  /* 0x0000000415087825 */ /* 0x000fe200078e0264 */
[----:B------:R-:W-:Y:S01]  /*89e40*/  ISETP.LT.AND P6, PT, R184, c[0x0][0x178], !P0 ;  /* 0x00005e00b8007a0c */ /* 0x000fe200047c1270 */
[----:B------:R3:W-:Y:S01]  /*89e50*/  @P2 STG.E [R16.64], R133 ;  /* 0x0000008510002986 */ /* 0x0007e2000c101904 */
[----:B------:R-:W-:-:S03]  /*89e60*/  ISETP.GE.AND P3, PT, R0, c[0x0][0x17c], PT ;  /* 0x00005f0000007a0c */ /* 0x000fc60003f66270 */
[----:B------:R4:W-:Y:S01]  /*89e70*/  @P1 STG.E [R4.64], R25 ;  /* 0x0000001904001986 */ /* 0x0009e2000c101904 */
[----:B------:R-:W-:Y:S02]  /*89e80*/  ISETP.LT.AND P1, PT, R228, c[0x0][0x178], !P4 ;  /* 0x00005e00e4007a0c */ /* 0x000fe40006721270 */
[----:B------:R-:W-:Y:S01]  /*89e90*/  ISETP.LT.AND P4, PT, R184, c[0x0][0x178], !P4 ;  /* 0x00005e00b8007a0c */ /* 0x000fe20006781270 */
[C---:B--2---:R-:W-:Y:S01]  /*89ea0*/  IMAD.WIDE R12, R21.reuse, 0x4, R102 ;  /* 0x00000004150c7825 */ /* 0x044fe200078e0266 */
[----:B------:R-:W2:Y:S01]  /*89eb0*/  LDS.128 R36, [R2+0x1000] ;  /* 0x0010000002247984 */ /* 0x000ea20000000c00 */
[----:B------:R-:W-:-:S03]  /*89ec0*/  IADD3 R21, R21, c[0x0][0x198], RZ ;  /* 0x0000660015157a10 */ /* 0x000fc60007ffe0ff */
[----:B------:R1:W-:Y:S01]  /*89ed0*/  @P5 STG.E [R8.64], R148 ;  /* 0x0000009408005986 */ /* 0x0003e2000c101904 */
[----:B------:R-:W-:Y:S01]  /*89ee0*/  ISETP.LT.AND P5, PT, R228, c[0x0][0x178], !P3 ;  /* 0x00005e00e4007a0c */ /* 0x000fe20005fa1270 */
[----:B---3--:R-:W-:Y:S01]  /*89ef0*/  IMAD.WIDE R16, R21, 0x4, R100 ;  /* 0x0000000415107825 */ /* 0x008fe200078e0264 */
[----:B------:R-:W-:Y:S02]  /*89f00*/  IADD3 R3, R251, 0x1cf, RZ ;  /* 0x000001cffb037810 */ /* 0x000fe40007ffe0ff */
[C---:B----4-:R-:W-:Y:S01]  /*89f10*/  IADD3 R25, R21.reuse, c[0x0][0x198], RZ ;  /* 0x0000660015197a10 */ /* 0x050fe20007ffe0ff */
[----:B------:R-:W-:Y:S01]  /*89f20*/  IMAD.WIDE R4, R21, 0x4, R102 ;  /* 0x0000000415047825 */ /* 0x000fe200078e0266 */
[----:B------:R-:W-:Y:S01]  /*89f30*/  ISETP.GE.AND P0, PT, R3, c[0x0][0x17c], PT ;  /* 0x00005f0003007a0c */ /* 0x000fe20003f06270 */
[----:B------:R3:W-:Y:S01]  /*89f40*/  @P6 STG.E [R12.64], R28 ;  /* 0x0000001c0c006986 */ /* 0x0007e2000c101904 */
[----:B------:R-:W-:Y:S02]  /*89f50*/  IADD3 R0, R251, 0x1d0, RZ ;  /* 0x000001d0fb007810 */ /* 0x000fe40007ffe0ff */
[----:B------:R-:W-:Y:S01]  /*89f60*/  ISETP.LT.AND P6, PT, R184, c[0x0][0x178], !P3 ;  /* 0x00005e00b8007a0c */ /* 0x000fe20005fc1270 */
[----:B------:R4:W-:Y:S01]  /*89f70*/  @P1 STG.E [R16.64], R149 ;  /* 0x0000009510001986 */ /* 0x0009e2000c101904 */
[----:B-1----:R-:W-:Y:S01]  /*89f80*/  IMAD.WIDE R8, R25, 0x4, R100 ;  /* 0x0000000419087825 */ /* 0x002fe200078e0264 */
[----:B------:R-:W-:-:S02]  /*89f90*/  ISETP.GE.AND P2, PT, R0, c[0x0][0x17c], PT ;  /* 0x00005f0000007a0c */ /* 0x000fc40003f46270 */
[----:B------:R1:W-:Y:S01]  /*89fa0*/  @P4 STG.E [R4.64], R29 ;  /* 0x0000001d04004986 */ /* 0x0003e2000c101904 */
[----:B------:R-:W-:Y:S02]  /*89fb0*/  ISETP.LT.AND P4, PT, R228, c[0x0][0x178], !P0 ;  /* 0x00005e00e4007a0c */ /* 0x000fe40004781270 */
[----:B------:R-:W-:Y:S01]  /*89fc0*/  ISETP.LT.AND P0, PT, R184, c[0x0][0x178], !P0 ;  /* 0x00005e00b8007a0c */ /* 0x000fe20004701270 */
[C---:B---3--:R-:W-:Y:S01]  /*89fd0*/  IMAD.WIDE R12, R25.reuse, 0x4, R102 ;  /* 0x00000004190c7825 */ /* 0x048fe200078e0266 */
[----:B------:R-:W-:Y:S01]  /*89fe0*/  IADD3 R25, R25, c[0x0][0x198], RZ ;  /* 0x0000660019197a10 */ /* 0x000fe20007ffe0ff */
[----:B------:R3:W-:Y:S01]  /*89ff0*/  @P5 STG.E [R8.64], R164 ;  /* 0x000000a408005986 */ /* 0x0007e2000c101904 */
[----:B------:R-:W-:Y:S02]  /*8a000*/  ISETP.LT.AND P5, PT, R228, c[0x0][0x178], !P2 ;  /* 0x00005e00e4007a0c */ /* 0x000fe400057a1270 */
[----:B------:R-:W-:Y:S01]  /*8a010*/  IADD3 R3, R251, 0x1d1, RZ ;  /* 0x000001d1fb037810 */ /* 0x000fe20007ffe0ff */
[C---:B----4-:R-:W-:Y:S01]  /*8a020*/  IMAD.WIDE R16, R25.reuse, 0x4, R100 ;  /* 0x0000000419107825 */ /* 0x050fe200078e0264 */
[----:B------:R-:W-:-:S03]  /*8a030*/  IADD3 R21, R25, c[0x0][0x198], RZ ;  /* 0x0000660019157a10 */ /* 0x000fc60007ffe0ff */
[----:B-1----:R-:W-:Y:S01]  /*8a040*/  IMAD.WIDE R4, R25, 0x4, R102 ;  /* 0x0000000419047825 */ /* 0x002fe200078e0266 */
[----:B------:R-:W-:Y:S01]  /*8a050*/  IADD3 R0, R251, 0x1d2, RZ ;  /* 0x000001d2fb007810 */ /* 0x000fe20007ffe0ff */
[----:B------:R1:W-:Y:S01]  /*8a060*/  @P6 STG.E [R12.64], R32 ;  /* 0x000000200c006986 */ /* 0x0003e2000c101904 */
[----:B------:R-:W-:Y:S01]  /*8a070*/  ISETP.GE.AND P3, PT, R3, c[0x0][0x17c], PT ;  /* 0x00005f0003007a0c */ /* 0x000fe20003f66270 */
[----:B---3--:R-:W-:Y:S01]  /*8a080*/  IMAD.WIDE R8, R21, 0x4, R100 ;  /* 0x0000000415087825 */ /* 0x008fe200078e0264 */
[----:B------:R-:W-:Y:S01]  /*8a090*/  ISETP.LT.AND P6, PT, R184, c[0x0][0x178], !P2 ;  /* 0x00005e00b8007a0c */ /* 0x000fe200057c1270 */
[----:B------:R3:W-:Y:S01]  /*8a0a0*/  @P4 STG.E [R16.64], R165 ;  /* 0x000000a510004986 */ /* 0x0007e2000c101904 */
[----:B------:R-:W-:-:S03]  /*8a0b0*/  ISETP.GE.AND P1, PT, R0, c[0x0][0x17c], PT ;  /* 0x00005f0000007a0c */ /* 0x000fc60003f26270 */
[----:B------:R4:W-:Y:S01]  /*8a0c0*/  @P0 STG.E [R4.64], R33 ;  /* 0x0000002104000986 */ /* 0x0009e2000c101904 */
[----:B------:R-:W-:Y:S02]  /*8a0d0*/  ISETP.LT.AND P0, PT, R228, c[0x0][0x178], !P3 ;  /* 0x00005e00e4007a0c */ /* 0x000fe40005f01270 */
[----:B------:R-:W-:Y:S01]  /*8a0e0*/  ISETP.LT.AND P3, PT, R184, c[0x0][0x178], !P3 ;  /* 0x00005e00b8007a0c */ /* 0x000fe20005f61270 */
[C---:B-1----:R-:W-:Y:S01]  /*8a0f0*/  IMAD.WIDE R12, R21.reuse, 0x4, R102 ;  /* 0x00000004150c7825 */ /* 0x042fe200078e0266 */
[----:B------:R1:W-:Y:S01]  /*8a100*/  @P5 STG.E [R8.64], R120 ;  /* 0x0000007808005986 */ /* 0x0003e2000c101904 */
[----:B------:R-:W-:Y:S02]  /*8a110*/  IADD3 R21, R21, c[0x0][0x198], RZ ;  /* 0x0000660015157a10 */ /* 0x000fe40007ffe0ff */
[----:B------:R-:W-:Y:S02]  /*8a120*/  ISETP.LT.AND P5, PT, R228, c[0x0][0x178], !P1 ;  /* 0x00005e00e4007a0c */ /* 0x000fe40004fa1270 */
[----:B------:R-:W-:Y:S01]  /*8a130*/  IADD3 R3, R251, 0x1d3, RZ ;  /* 0x000001d3fb037810 */ /* 0x000fe20007ffe0ff */
[C---:B---3--:R-:W-:Y:S01]  /*8a140*/  IMAD.WIDE R16, R21.reuse, 0x4, R100 ;  /* 0x0000000415107825 */ /* 0x048fe200078e0264 */
[----:B------:R-:W-:-:S02]  /*8a150*/  IADD3 R25, R21, c[0x0][0x198], RZ ;  /* 0x0000660015197a10 */ /* 0x000fc40007ffe0ff */
[----:B------:R-:W-:Y:S01]  /*8a160*/  IADD3 R0, R251, 0x1d4, RZ ;  /* 0x000001d4fb007810 */ /* 0x000fe20007ffe0ff */
[----:B----4-:R-:W-:Y:S01]  /*8a170*/  IMAD.WIDE R4, R21, 0x4, R102 ;  /* 0x0000000415047825 */ /* 0x010fe200078e0266 */
[----:B------:R-:W-:Y:S01]  /*8a180*/  ISETP.GE.AND P2, PT, R3, c[0x0][0x17c], PT ;  /* 0x00005f0003007a0c */ /* 0x000fe20003f46270 */
[----:B--2---:R2:W-:Y:S01]  /*8a190*/  @P6 STG.E [R12.64], R36 ;  /* 0x000000240c006986 */ /* 0x0045e2000c101904 */
[----:B------:R-:W-:Y:S01]  /*8a1a0*/  ISETP.LT.AND P6, PT, R184, c[0x0][0x178], !P1 ;  /* 0x00005e00b8007a0c */ /* 0x000fe20004fc1270 */
[----:B-1----:R-:W-:Y:S01]  /*8a1b0*/  IMAD.WIDE R8, R25, 0x4, R100 ;  /* 0x0000000419087825 */ /* 0x002fe200078e0264 */
[----:B------:R-:W-:Y:S01]  /*8a1c0*/  ISETP.GE.AND P4, PT, R0, c[0x0][0x17c], PT ;  /* 0x00005f0000007a0c */ /* 0x000fe20003f86270 */
[----:B------:R1:W-:Y:S01]  /*8a1d0*/  @P0 STG.E [R16.64], R121 ;  /* 0x0000007910000986 */ /* 0x0003e2000c101904 */
[----:B------:R-:W-:-:S03]  /*8a1e0*/  IADD3 R3, R251, 0x1d5, RZ ;  /* 0x000001d5fb037810 */ /* 0x000fc60007ffe0ff */
[----:B------:R3:W-:Y:S01]  /*8a1f0*/  @P3 STG.E [R4.64], R37 ;  /* 0x0000002504003986 */ /* 0x0007e2000c101904 */
[----:B------:R-:W-:Y:S02]  /*8a200*/  ISETP.LT.AND P3, PT, R228, c[0x0][0x178], !P2 ;  /* 0x00005e00e4007a0c */ /* 0x000fe40005761270 */
[----:B------:R-:W-:Y:S01]  /*8a210*/  ISETP.LT.AND P2, PT, R184, c[0x0][0x178], !P2 ;  /* 0x00005e00b8007a0c */ /* 0x000fe20005741270 */
[C---:B--2---:R-:W-:Y:S01]  /*8a220*/  IMAD.WIDE R12, R25.reuse, 0x4, R102 ;  /* 0x00000004190c7825 */ /* 0x044fe200078e0266 */
[----:B------:R2:W-:Y:S01]  /*8a230*/  @P5 STG.E [R8.64], R136 ;  /* 0x0000008808005986 */ /* 0x0005e2000c101904 */
[----:B------:R-:W-:Y:S02]  /*8a240*/  IADD3 R25, R25, c[0x0][0x198], RZ ;  /* 0x0000660019197a10 */ /* 0x000fe40007ffe0ff */
[----:B------:R-:W-:Y:S02]  /*8a250*/  ISETP.LT.AND P5, PT, R228, c[0x0][0x178], !P4 ;  /* 0x00005e00e4007a0c */ /* 0x000fe400067a1270 */
[----:B------:R-:W-:-:S02]  /*8a260*/  ISETP.LT.AND P4, PT, R184, c[0x0][0x178], !P4 ;  /* 0x00005e00b8007a0c */ /* 0x000fc40006781270 */
[----:B------:R-:W-:Y:S02]  /*8a270*/  ISETP.GE.AND P1, PT, R3, c[0x0][0x17c], PT ;  /* 0x00005f0003007a0c */ /* 0x000fe40003f26270 */
[C---:B------:R-:W-:Y:S01]  /*8a280*/  IADD3 R3, R25.reuse, c[0x0][0x198], RZ ;  /* 0x0000660019037a10 */ /* 0x040fe20007ffe0ff */
[----:B-1----:R-:W-:Y:S01]  /*8a290*/  IMAD.WIDE R16, R25, 0x4, R100 ;  /* 0x0000000419107825 */ /* 0x002fe200078e0264 */
[----:B------:R-:W-:Y:S01]  /*8a2a0*/  IADD3 R0, R251, 0x1d6, RZ ;  /* 0x000001d6fb007810 */ /* 0x000fe20007ffe0ff */
[----:B------:R1:W-:Y:S02]  /*8a2b0*/  @P6 STG.E [R12.64], R40 ;  /* 0x000000280c006986 */ /* 0x0003e4000c101904 */
[----:B---3--:R-:W-:Y:S01]  /*8a2c0*/  IMAD.WIDE R4, R25, 0x4, R102 ;  /* 0x0000000419047825 */ /* 0x008fe200078e0266 */
[----:B------:R-:W-:Y:S01]  /*8a2d0*/  ISETP.GE.AND P0, PT, R0, c[0x0][0x17c], PT ;  /* 0x00005f0000007a0c */ /* 0x000fe20003f06270 */
[----:B------:R3:W-:Y:S02]  /*8a2e0*/  @P3 STG.E [R16.64], R137 ;  /* 0x0000008910003986 */ /* 0x0007e4000c101904 */
[----:B--2---:R-:W-:-:S02]  /*8a2f0*/  IMAD.WIDE R8, R3, 0x4, R100 ;  /* 0x0000000403087825 */ /* 0x004fc400078e0264 */
[----:B------:R2:W-:Y:S01]  /*8a300*/  @P2 STG.E [R4.64], R41 ;  /* 0x0000002904002986 */ /* 0x0005e2000c101904 */
[----:B------:R-:W-:Y:S01]  /*8a310*/  ISETP.LT.AND P2, PT, R228, c[0x0][0x178], !P1 ;  /* 0x00005e00e4007a0c */ /* 0x000fe20004f41270 */
[C---:B-1----:R-:W-:Y:S02]  /*8a320*/  IMAD.WIDE R12, R3.reuse, 0x4, R102 ;  /* 0x00000004030c7825 */ /* 0x042fe400078e0266 */
[----:B------:R1:W-:Y:S01]  /*8a330*/  @P5 STG.E [R8.64], R152 ;  /* 0x0000009808005986 */ /* 0x0003e2000c101904 */
[----:B------:R-:W-:Y:S02]  /*8a340*/  ISETP.LT.AND P1, PT, R184, c[0x0][0x178], !P1 ;  /* 0x00005e00b8007a0c */ /* 0x000fe40004f21270 */
[----:B------:R-:W-:Y:S01]  /*8a350*/  IADD3 R3, R3, c[0x0][0x198], RZ ;  /* 0x0000660003037a10 */ /* 0x000fe20007ffe0ff */
[----:B------:R4:W-:Y:S01]  /*8a360*/  @P4 STG.E [R12.64], R44 ;  /* 0x0000002c0c004986 */ /* 0x0009e2000c101904 */
[----:B------:R-:W-:Y:S02]  /*8a370*/  ISETP.LT.AND P4, PT, R228, c[0x0][0x178], !P0 ;  /* 0x00005e00e4007a0c */ /* 0x000fe40004781270 */
[----:B------:R-:W-:-:S02]  /*8a380*/  IADD3 R0, R251, 0x1d7, RZ ;  /* 0x000001d7fb007810 */ /* 0x000fc40007ffe0ff */
[C---:B---3--:R-:W-:Y:S01]  /*8a390*/  IADD3 R17, R3.reuse, c[0x0][0x198], RZ ;  /* 0x0000660003117a10 */ /* 0x048fe20007ffe0ff */
[----:B--2---:R-:W-:Y:S01]  /*8a3a0*/  IMAD.WIDE R4, R3, 0x4, R100 ;  /* 0x0000000403047825 */ /* 0x004fe200078e0264 */
[----:B------:R-:W-:Y:S02]  /*8a3b0*/  ISETP.GE.AND P6, PT, R0, c[0x0][0x17c], PT ;  /* 0x00005f0000007a0c */ /* 0x000fe40003fc6270 */
[----:B------:R-:W-:Y:S01]  /*8a3c0*/  IADD3 R0, R251, 0x1d8, RZ ;  /* 0x000001d8fb007810 */ /* 0x000fe20007ffe0ff */
[----:B------:R-:W-:Y:S01]  /*8a3d0*/  IMAD.WIDE R2, R3, 0x4, R102 ;  /* 0x0000000403027825 */ /* 0x000fe200078e0266 */
[----:B------:R2:W-:Y:S03]  /*8a3e0*/  @P2 STG.E [R4.64], R153 ;  /* 0x0000009904002986 */ /* 0x0005e6000c101904 */
[C---:B-1----:R-:W-:Y:S01]  /*8a3f0*/  IMAD.WIDE R8, R17.reuse, 0x4, R100 ;  /* 0x0000000411087825 */ /* 0x042fe200078e0264 */
[----:B------:R-:W-:Y:S01]  /*8a400*/  ISETP.GE.AND P3, PT, R0, c[0x0][0x17c], PT ;  /* 0x00005f0000007a0c */ /* 0x000fe20003f66270 */
[----:B------:R1:W-:Y:S01]  /*8a410*/  @P1 STG.E [R2.64], R45 ;  /* 0x0000002d02001986 */ /* 0x0003e2000c101904 */
[----:B------:R-:W-:Y:S01]  /*8a420*/  ISETP.LT.AND P5, PT, R184, c[0x0][0x178], !P0 ;  /* 0x00005e00b8007a0c */ /* 0x000fe200047a1270 */
[C---:B----4-:R-:W-:Y:S01]  /*8a430*/  IMAD.WIDE R12, R17.reuse, 0x4, R102 ;  /* 0x00000004110c7825 */ /* 0x050fe200078e0266 */
[----:B------:R-:W-:Y:S01]  /*8a440*/  ISETP.LT.AND P1, PT, R228, c[0x0][0x178], !P6 ;  /* 0x00005e00e4007a0c */ /* 0x000fe20007721270 */
[----:B------:R3:W-:Y:S01]  /*8a450*/  @P4 STG.E [R8.64], R168 ;  /* 0x000000a808004986 */ /* 0x0007e2000c101904 */
[----:B------:R-:W-:-:S02]  /*8a460*/  IADD3 R17, R17, c[0x0][0x198], RZ ;  /* 0x0000660011117a10 */ /* 0x000fc40007ffe0ff */
[----:B------:R-:W-:Y:S02]  /*8a470*/  ISETP.LT.AND P6, PT, R184, c[0x0][0x178], !P6 ;  /* 0x00005e00b8007a0c */ /* 0x000fe400077c1270 */
[----:B------:R-:W-:Y:S02]  /*8a480*/  ISETP.LT.AND P4, PT, R228, c[0x0][0x178], !P3 ;  /* 0x00005e00e4007a0c */ /* 0x000fe40005f81270 */
[C---:B------:R-:W-:Y:S01]  /*8a490*/  IADD3 R21, R17.reuse, c[0x0][0x198], RZ ;  /* 0x0000660011157a10 */ /* 0x040fe20007ffe0ff */
[----:B--2---:R-:W-:Y:S01]  /*8a4a0*/  IMAD.WIDE R4, R17, 0x4, R100 ;  /* 0x0000000411047825 */ /* 0x004fe200078e0264 */
[----:B------:R-:W-:-:S03]  /*8a4b0*/  IADD3 R0, R251, 0x1d9, RZ ;  /* 0x000001d9fb007810 */ /* 0x000fc60007ffe0ff */
[----:B-1----:R-:W-:Y:S01]  /*8a4c0*/  IMAD.WIDE R2, R17, 0x4, R102 ;  /* 0x0000000411027825 */ /* 0x002fe200078e0266 */
[----:B------:R-:W-:Y:S01]  /*8a4d0*/  ISETP.GE.AND P0, PT, R0, c[0x0][0x17c], PT ;  /* 0x00005f0000007a0c */ /* 0x000fe20003f06270 */
[----:B------:R1:W-:Y:S02]  /*8a4e0*/  @P5 STG.E [R12.64], R48 ;  /* 0x000000300c005986 */ /* 0x0003e4000c101904 */
[----:B---3--:R-:W-:Y:S01]  /*8a4f0*/  IMAD.WIDE R8, R21, 0x4, R100 ;  /* 0x0000000415087825 */ /* 0x008fe200078e0264 */
[----:B------:R-:W-:Y:S01]  /*8a500*/  ISETP.LT.AND P5, PT, R184, c[0x0][0x178], !P3 ;  /* 0x00005e00b8007a0c */ /* 0x000fe20005fa1270 */
[----:B------:R2:W-:Y:S01]  /*8a510*/  @P1 STG.E [R4.64], R169 ;  /* 0x000000a904001986 */ /* 0x0005e2000c101904 */
[----:B------:R-:W-:-:S03]  /*8a520*/  IADD3 R0, R251, 0x1da, RZ ;  /* 0x000001dafb007810 */ /* 0x000fc60007ffe0ff */
[----:B------:R3:W-:Y:S01]  /*8a530*/  @P6 STG.E [R2.64], R49 ;  /* 0x0000003102006986 */ /* 0x0007e2000c101904 */
[----:B------:R-:W-:-:S03]  /*8a540*/  ISETP.LT.AND P6, PT, R228, c[0x0][0x178], !P0 ;  /* 0x00005e00e4007a0c */ /* 0x000fc600047c1270 */
[----:B------:R4:W-:Y:S01]  /*8a550*/  @P4 STG.E [R8.64], R124 ;  /* 0x0000007c08004986 */ /* 0x0009e2000c101904 */
[----:B------:R-:W-:Y:S01]  /*8a560*/  ISETP.LT.AND P4, PT, R184, c[0x0][0x178], !P0 ;  /* 0x00005e00b8007a0c */ /* 0x000fe20004781270 */
[C---:B-1----:R-:W-:Y:S01]  /*8a570*/  IMAD.WIDE R12, R21.reuse, 0x4, R102 ;  /* 0x00000004150c7825 */ /* 0x042fe200078e0266 */
[----:B------:R-:W-:Y:S02]  /*8a580*/  IADD3 R21, R21, c[0x0][0x198], RZ ;  /* 0x0000660015157a10 */ /* 0x000fe40007ffe0ff */
[----:B------:R-:W-:Y:S02]  /*8a590*/  ISETP.GE.AND P2, PT, R0, c[0x0][0x17c], PT ;  /* 0x00005f0000007a0c */ /* 0x000fe40003f46270 */
[----:B------:R-:W-:Y:S01]  /*8a5a0*/  IADD3 R0, R251, 0x1db, RZ ;  /* 0x000001dbfb007810 */ /* 0x000fe20007ffe0ff */
[C---:B--2---:R-:W-:Y:S01]  /*8a5b0*/  IMAD.WIDE R4, R21.reuse, 0x4, R100 ;  /* 0x0000000415047825 */ /* 0x044fe200078e0264 */
[----:B------:R1:W-:Y:S03]  /*8a5c0*/  @P5 STG.E [R12.64], R52 ;  /* 0x000000340c005986 */ /* 0x0003e6000c101904 */
[----:B---3--:R-:W-:Y:S01]  /*8a5d0*/  IMAD.WIDE R2, R21, 0x4, R102 ;  /* 0x0000000415027825 */ /* 0x008fe200078e0266 */
[----:B------:R-:W-:Y:S01]  /*8a5e0*/  ISETP.GE.AND P3, PT, R0, c[0x0][0x17c], PT ;  /* 0x00005f0000007a0c */ /* 0x000fe20003f66270 */
[----:B------:R2:W-:Y:S01]  /*8a5f0*/  @P6 STG.E [R4.64], R125 ;  /* 0x0000007d04006986 */ /* 0x0005e2000c101904 */
[----:B------:R-:W-:-:S02]  /*8a600*/  ISETP.LT.AND P5, PT, R228, c[0x0][0x178], !P2 ;  /* 0x00005e00e4007a0c */ /* 0x000fc400057a1270 */
[----:B------:R-:W-:Y:S01]  /*8a610*/  IADD3 R17, R21, c[0x0][0x198], RZ ;  /* 0x0000660015117a10 */ /* 0x000fe20007ffe0ff */
[----:B------:R3:W-:Y:S01]  /*8a620*/  @P4 STG.E [R2.64], R53 ;  /* 0x0000003502004986 */ /* 0x0007e2000c101904 */
[----:B------:R-:W-:Y:S02]  /*8a630*/  ISETP.LT.AND P6, PT, R184, c[0x0][0x178], !P2 ;  /* 0x00005e00b8007a0c */ /* 0x000fe400057c1270 */
[----:B------:R-:W-:Y:S02]  /*8a640*/  ISETP.LT.AND P4, PT, R228, c[0x0][0x178], !P3 ;  /* 0x00005e00e4007a0c */ /* 0x000fe40005f81270 */
[----:B------:R-:W-:Y:S02]  /*8a650*/  ISETP.LT.AND P3, PT, R184, c[0x0][0x178], !P3 ;  /* 0x00005e00b8007a0c */ /* 0x000fe40005f61270 */
[----:B------:R-:W-:Y:S02]  /*8a660*/  IADD3 R0, R251, 0x1dc, RZ ;  /* 0x000001dcfb007810 */ /* 0x000fe40007ffe0ff */
[C---:B------:R-:W-:Y:S01]  /*8a670*/  IADD3 R21, R17.reuse, c[0x0][0x198], RZ ;  /* 0x0000660011157a10 */ /* 0x040fe20007ffe0ff */
[----:B----4-:R-:W-:Y:S01]  /*8a680*/  IMAD.WIDE R8, R17, 0x4, R100 ;  /* 0x0000000411087825 */ /* 0x010fe200078e0264 */
[----:B------:R-:W-:-:S02]  /*8a690*/  ISETP.GE.AND P1, PT, R0, c[0x0][0x17c], PT ;  /* 0x00005f0000007a0c */ /* 0x000fc40003f26270 */
[----:B------:R-:W-:Y:S01]  /*8a6a0*/  IADD3 R0, R251, 0x1dd, RZ ;  /* 0x000001ddfb007810 */ /* 0x000fe20007ffe0ff */
[----:B-1----:R-:W-:Y:S01]  /*8a6b0*/  IMAD.WIDE R12, R17, 0x4, R102 ;  /* 0x00000004110c7825 */ /* 0x002fe200078e0266 */
[----:B------:R1:W-:Y:S03]  /*8a6c0*/  @P5 STG.E [R8.64], R140 ;  /* 0x0000008c08005986 */ /* 0x0003e6000c101904 */
[----:B--2---:R-:W-:Y:S01]  /*8a6d0*/  IMAD.WIDE R4, R21, 0x4, R100 ;  /* 0x0000000415047825 */ /* 0x004fe200078e0264 */
[----:B------:R-:W-:-:S03]  /*8a6e0*/  ISETP.GE.AND P0, PT, R0, c[0x0][0x17c], PT ;  /* 0x00005f0000007a0c */ /* 0x000fc60003f06270 */
[C---:B------:R-:W-:Y:S01]  /*8a6f0*/  IMAD.WIDE R16, R21.reuse, 0x4, R102 ;  /* 0x0000000415107825 */ /* 0x040fe200078e0266 */
[----:B------:R-:W-:Y:S01]  /*8a700*/  @P6 STG.E [R12.64], R56 ;  /* 0x000000380c006986 */ /* 0x000fe2000c101904 */
[----:B------:R-:W-:Y:S02]  /*8a710*/  ISETP.LT.AND P5, PT, R228, c[0x0][0x178], !P1 ;  /* 0x00005e00e4007a0c */ /* 0x000fe40004fa1270 */
[----:B------:R-:W-:Y:S01]  /*8a720*/  IADD3 R21, R21, c[0x0][0x198], RZ ;  /* 0x0000660015157a10 */ /* 0x000fe20007ffe0ff */
[----:B------:R2:W-:Y:S01]  /*8a730*/  @P4 STG.E [R4.64], R141 ;  /* 0x0000008d04004986 */ /* 0x0005e2000c101904 */
[----:B------:R-:W-:-:S03]  /*8a740*/  ISETP.LT.AND P1, PT, R184, c[0x0][0x178], !P1 ;  /* 0x00005e00b8007a0c */ /* 0x000fc60004f21270 */
[----:B------:R4:W-:Y:S01]  /*8a750*/  @P3 STG.E [R16.64], R57 ;  /* 0x0000003910003986 */ /* 0x0009e2000c101904 */
[----:B------:R-:W-:Y:S02]  /*8a760*/  ISETP.LT.AND P3, PT, R228, c[0x0][0x178], !P0 ;  /* 0x00005e00e4007a0c */ /* 0x000fe40004761270 */
[----:B------:R-:W-:Y:S02]  /*8a770*/  ISETP.LT.AND P4, PT, R184, c[0x0][0x178], !P0 ;  /* 0x00005e00b8007a0c */ /* 0x000fe40004781270 */
[----:B------:R-:W-:Y:S02]  /*8a780*/  IADD3 R0, R251, 0x1de, RZ ;  /* 0x000001defb007810 */ /* 0x000fe40007ffe0ff */
[C---:B------:R-:W-:Y:S01]  /*8a790*/  IADD3 R25, R21.reuse, c[0x0][0x198], RZ ;  /* 0x0000660015197a10 */ /* 0x040fe20007ffe0ff */
[----:B---3--:R-:W-:Y:S01]  /*8a7a0*/  IMAD.WIDE R2, R21, 0x4, R100 ;  /* 0x0000000415027825 */ /* 0x008fe200078e0264 */
[----:B------:R-:W-:Y:S02]  /*8a7b0*/  ISETP.GE.AND P2, PT, R0, c[0x0][0x17c], PT ;  /* 0x00005f0000007a0c */ /* 0x000fe40003f46270 */
[----:B------:R-:W-:Y:S01]  /*8a7c0*/  IADD3 R0, R251, 0x1df, RZ ;  /* 0x000001dffb007810 */ /* 0x000fe20007ffe0ff */
[----:B-1----:R-:W-:Y:S01]  /*8a7d0*/  IMAD.WIDE R8, R21, 0x4, R102 ;  /* 0x0000000415087825 */ /* 0x002fe200078e0266 */
[----:B------:R1:W-:Y:S03]  /*8a7e0*/  @P5 STG.E [R2.64], R156 ;  /* 0x0000009c02005986 */ /* 0x0003e6000c101904 */
[----:B--2---:R-:W-:Y:S01]  /*8a7f0*/  IMAD.WIDE R4, R25, 0x4, R100 ;  /* 0x0000000419047825 */ /* 0x004fe200078e0264 */
[----:B------:R-:W-:-:S03]  /*8a800*/  ISETP.GE.AND P6, PT, R0, c[0x0][0x17c], PT ;  /* 0x00005f0000007a0c */ /* 0x000fc60003fc6270 */
[C---:B------:R-:W-:Y:S01]  /*8a810*/  IMAD.WIDE R12, R25.reuse, 0x4, R102 ;  /* 0x00000004190c7825 */ /* 0x040fe200078e0266 */
[----:B------:R-:W-:Y:S01]  /*8a820*/  ISETP.LT.AND P5, PT, R228, c[0x0][0x178], !P2 ;  /* 0x00005e00e4007a0c */ /* 0x000fe200057a1270 */
[----:B------:R2:W-:Y:S01]  /*8a830*/  @P1 STG.E [R8.64], R60 ;  /* 0x0000003c08001986 */ /* 0x0005e2000c101904 */
[----:B------:R-:W-:Y:S02]  /*8a840*/  IADD3 R25, R25, c[0x0][0x198], RZ ;  /* 0x0000660019197a10 */ /* 0x000fe40007ffe0ff */
[----:B------:R-:W-:Y:S01]  /*8a850*/  ISETP.LT.AND P2, PT, R184, c[0x0][0x178], !P2 ;  /* 0x00005e00b8007a0c */ /* 0x000fe20005741270 */
[----:B------:R3:W-:Y:S01]  /*8a860*/  @P3 STG.E [R4.64], R157 ;  /* 0x0000009d04003986 */ /* 0x0007e2000c101904 */
[----:B------:R-:W-:-:S03]  /*8a870*/  IADD3 R0, R251, 0x1e0, RZ ;  /* 0x000001e0fb007810 */ /* 0x000fc60007ffe0ff */
[----:B------:R3:W-:Y:S01]  /*8a880*/  @P4 STG.E [R12.64], R61 ;  /* 0x0000003d0c004986 */ /* 0x0007e2000c101904 */
[----:B------:R-:W-:Y:S02]  /*8a890*/  ISETP.LT.AND P4, PT, R228, c[0x0][0x178], !P6 ;  /* 0x00005e00e4007a0c */ /* 0x000fe40007781270 */
[----:B------:R-:W-:Y:S02]  /*8a8a0*/  ISETP.LT.AND P6, PT, R184, c[0x0][0x178], !P6 ;  /* 0x00005e00b8007a0c */ /* 0x000fe400077c1270 */
[C---:B----4-:R-:W-:Y:S01]  /*8a8b0*/  IADD3 R17, R25.reuse, c[0x0][0x198], RZ ;  /* 0x0000660019117a10 */ /* 0x050fe20007ffe0ff */
[----:B-1----:R-:W-:Y:S01]  /*8a8c0*/  IMAD.WIDE R2, R25, 0x4, R100 ;  /* 0x0000000419027825 */ /* 0x002fe200078e0264 */
[----:B------:R-:W-:Y:S02]  /*8a8d0*/  ISETP.GE.AND P0, PT, R0, c[0x0][0x17c], PT ;  /* 0x00005f0000007a0c */ /* 0x000fe40003f06270 */
[----:B------:R-:W-:Y:S01]  /*8a8e0*/  IADD3 R0, R251, 0x1e1, RZ ;  /* 0x000001e1fb007810 */ /* 0x000fe20007ffe0ff */
[----:B--2---:R-:W-:Y:S01]  /*8a8f0*/  IMAD.WIDE R8, R25, 0x4, R102 ;  /* 0x0000000419087825 */ /* 0x004fe200078e0266 */
[----:B------:R1:W-:Y:S03]  /*8a900*/  @P5 STG.E [R2.64], R172 ;  /* 0x000000ac02005986 */ /* 0x0003e6000c101904 */
[C---:B---3--:R-:W-:Y:S01]  /*8a910*/  IMAD.WIDE R4, R17.reuse, 0x4, R100 ;  /* 0x0000000411047825 */ /* 0x048fe200078e0264 */
[----:B------:R-:W-:Y:S01]  /*8a920*/  ISETP.GE.AND P1, PT, R0, c[0x0][0x17c], PT ;  /* 0x00005f0000007a0c */ /* 0x000fe20003f26270 */
[----:B------:R2:W-:Y:S01]  /*8a930*/  @P2 STG.E [R8.64], R64 ;  /* 0x0000004008002986 */ /* 0x0005e2000c101904 */
[----:B------:R-:W-:Y:S01]  /*8a940*/  ISETP.LT.AND P5, PT, R228, c[0x0][0x178], !P0 ;  /* 0x00005e00e4007a0c */ /* 0x000fe200047a1270 */
[C---:B------:R-:W-:Y:S01]  /*8a950*/  IMAD.WIDE R12, R17.reuse, 0x4, R102 ;  /* 0x00000004110c7825 */ /* 0x040fe200078e0266 */
[----:B------:R-:W-:Y:S01]  /*8a960*/  IADD3 R17, R17, c[0x0][0x198], RZ ;  /* 0x0000660011117a10 */ /* 0x000fe20007ffe0ff */
[----:B------:R3:W-:Y:S01]  /*8a970*/  @P4 STG.E [R4.64], R173 ;  /* 0x000000ad04004986 */ /* 0x0007e2000c101904 */
[----:B------:R-:W-:-:S02]  /*8a980*/  ISETP.LT.AND P0, PT, R184, c[0x0][0x178], !P0 ;  /* 0x00005e00b8007a0c */ /* 0x000fc40004701270 */
[----:B------:R-:W-:Y:S01]  /*8a990*/  ISETP.LT.AND P4, PT, R228, c[0x0][0x178], !P1 ;  /* 0x00005e00e4007a0c */ /* 0x000fe20004f81270 */
[----:B------:R4:W-:Y:S01]  /*8a9a0*/  @P6 STG.E [R12.64], R65 ;  /* 0x000000410c006986 */ /* 0x0009e2000c101904 */
[----:B------:R-:W-:Y:S02]  /*8a9b0*/  IADD3 R0, R251, 0x1e2, RZ ;  /* 0x000001e2fb007810 */ /* 0x000fe40007ffe0ff */
[----:B------:R-:W-:Y:S02]  /*8a9c0*/  ISETP.LT.AND P6, PT, R184, c[0x0][0x178], !P1 ;  /* 0x00005e00b8007a0c */ /* 0x000fe40004fc1270 */
[C---:B------:R-:W-:Y:S01]  /*8a9d0*/  IADD3 R21, R17.reuse, c[0x0][0x198], RZ ;  /* 0x0000660011157a10 */ /* 0x040fe20007ffe0ff */
        /* <DEDUP_REMOVED lines=9> */
[C---:B----4-:R-:W-:Y:S01]  /*8aa70*/  IMAD.WIDE R12, R21.reuse, 0x4, R102 ;  /* 0x00000004150c7825 */ /* 0x050fe200078e0266 */
        /* <DEDUP_REMOVED lines=197> */
[----:B----4-:R-:W-:Y:S01]  /*8b6d0*/  IMAD.WIDE R6, R11, 0x4, R102 ;  /* 0x000000040b067825 */ /* 0x010fe200078e0266 */
[----:B------:R-:W-:Y:S01]  /*8b6e0*/  IADD3 R0, R251, 0x1fa, RZ ;  /* 0x000001fafb007810 */ /* 0x000fe20007ffe0ff */
[----:B------:R3:W-:Y:S01]  /*8b6f0*/  @P4 STG.E [R4.64], R171 ;  /* 0x000000ab04004986 */ /* 0x0007e2000c101904 */
[----:B------:R-:W-:-:S02]  /*8b700*/  IADD3 R11, R11, c[0x0][0x198], RZ ;  /* 0x000066000b0b7a10 */ /* 0x000fc40007ffe0ff */
[----:B------:R-:W-:Y:S01]  /*8b710*/  ISETP.LT.AND P0, PT, R184, c[0x0][0x178], !P0 ;  /* 0x00005e00b8007a0c */ /* 0x000fe20004701270 */
[----:B------:R4:W-:Y:S01]  /*8b720*/  @P6 STG.E [R6.64], R51 ;  /* 0x0000003306006986 */ /* 0x0009e2000c101904 */
[----:B------:R-:W-:Y:S02]  /*8b730*/  ISETP.LT.AND P4, PT, R228, c[0x0][0x178], !P1 ;  /* 0x00005e00e4007a0c */ /* 0x000fe40004f81270 */
[----:B------:R-:W-:Y:S02]  /*8b740*/  ISETP.GE.AND P3, PT, R0, c[0x0][0x17c], PT ;  /* 0x00005f0000007a0c */ /* 0x000fe40003f66270 */
[----:B------:R-:W-:Y:S02]  /*8b750*/  ISETP.LT.AND P6, PT, R184, c[0x0][0x178], !P1 ;  /* 0x00005e00b8007a0c */ /* 0x000fe40004fc1270 */
[----:B------:R-:W-:Y:S02]  /*8b760*/  IADD3 R0, R251, 0x1fb, RZ ;  /* 0x000001fbfb007810 */ /* 0x000fe40007ffe0ff */
[C---:B------:R-:W-:Y:S01]  /*8b770*/  IADD3 R13, R11.reuse, c[0x0][0x198], RZ ;  /* 0x000066000b0d7a10 */ /* 0x040fe20007ffe0ff */
[----:B-1----:R-:W-:Y:S01]  /*8b780*/  IMAD.WIDE R2, R11, 0x4, R100 ;  /* 0x000000040b027825 */ /* 0x002fe200078e0264 */
[----:B------:R-:W-:-:S02]  /*8b790*/  ISETP.GE.AND P2, PT, R0, c[0x0][0x17c], PT ;  /* 0x00005f0000007a0c */ /* 0x000fc40003f46270 */
[----:B------:R-:W-:Y:S01]  /*8b7a0*/  IADD3 R0, R251, 0x1fc, RZ ;  /* 0x000001fcfb007810 */ /* 0x000fe20007ffe0ff */
[----:B--2---:R-:W-:Y:S01]  /*8b7b0*/  IMAD.WIDE R8, R11, 0x4, R102 ;  /* 0x000000040b087825 */ /* 0x004fe200078e0266 */
[----:B------:R1:W-:Y:S03]  /*8b7c0*/  @P5 STG.E [R2.64], R126 ;  /* 0x0000007e02005986 */ /* 0x0003e6000c101904 */
[C---:B---3--:R-:W-:Y:S01]  /*8b7d0*/  IMAD.WIDE R4, R13.reuse, 0x4, R100 ;  /* 0x000000040d047825 */ /* 0x048fe200078e0264 */
[----:B------:R-:W-:Y:S01]  /*8b7e0*/  ISETP.LT.AND P5, PT, R228, c[0x0][0x178], !P3 ;  /* 0x00005e00e4007a0c */ /* 0x000fe20005fa1270 */
[----:B------:R-:W-:Y:S02]  /*8b7f0*/  @P0 STG.E [R8.64], R54 ;  /* 0x0000003608000986 */ /* 0x000fe4000c101904 */
[C---:B----4-:R-:W-:Y:S01]  /*8b800*/  IMAD.WIDE R6, R13.reuse, 0x4, R102 ;  /* 0x000000040d067825 */ /* 0x050fe200078e0266 */
[----:B------:R-:W-:Y:S01]  /*8b810*/  IADD3 R13, R13, c[0x0][0x198], RZ ;  /* 0x000066000d0d7a10 */ /* 0x000fe20007ffe0ff */
[----:B------:R2:W-:Y:S01]  /*8b820*/  @P4 STG.E [R4.64], R127 ;  /* 0x0000007f04004986 */ /* 0x0005e2000c101904 */
[----:B------:R-:W-:-:S02]  /*8b830*/  ISETP.GE.AND P1, PT, R0, c[0x0][0x17c], PT ;  /* 0x00005f0000007a0c */ /* 0x000fc40003f26270 */
[----:B------:R-:W-:Y:S01]  /*8b840*/  ISETP.LT.AND P3, PT, R184, c[0x0][0x178], !P3 ;  /* 0x00005e00b8007a0c */ /* 0x000fe20005f61270 */
[----:B------:R3:W-:Y:S01]  /*8b850*/  @P6 STG.E [R6.64], R55 ;  /* 0x0000003706006986 */ /* 0x0007e2000c101904 */
[----:B------:R-:W-:Y:S02]  /*8b860*/  ISETP.LT.AND P4, PT, R228, c[0x0][0x178], !P2 ;  /* 0x00005e00e4007a0c */ /* 0x000fe40005781270 */
[----:B------:R-:W-:Y:S02]  /*8b870*/  ISETP.LT.AND P2, PT, R184, c[0x0][0x178], !P2 ;  /* 0x00005e00b8007a0c */ /* 0x000fe40005741270 */
[----:B------:R-:W-:Y:S02]  /*8b880*/  IADD3 R11, R13, c[0x0][0x198], RZ ;  /* 0x000066000d0b7a10 */ /* 0x000fe40007ffe0ff */
[----:B------:R-:W-:Y:S02]  /*8b890*/  IADD3 R0, R251, 0x1fd, RZ ;  /* 0x000001fdfb007810 */ /* 0x000fe40007ffe0ff */
[----:B------:R-:W-:Y:S01]  /*8b8a0*/  ISETP.LT.AND P6, PT, R228, c[0x0][0x178], !P1 ;  /* 0x00005e00e4007a0c */ /* 0x000fe20004fc1270 */
[----:B-1----:R-:W-:Y:S01]  /*8b8b0*/  IMAD.WIDE R2, R13, 0x4, R100 ;  /* 0x000000040d027825 */ /* 0x002fe200078e0264 */
[----:B------:R-:W-:-:S02]  /*8b8c0*/  IADD3 R15, R11, c[0x0][0x198], RZ ;  /* 0x000066000b0f7a10 */ /* 0x000fc40007ffe0ff */
[----:B------:R-:W-:Y:S01]  /*8b8d0*/  ISETP.GE.AND P0, PT, R0, c[0x0][0x17c], PT ;  /* 0x00005f0000007a0c */ /* 0x000fe20003f06270 */
[----:B--2---:R-:W-:Y:S01]  /*8b8e0*/  IMAD.WIDE R4, R13, 0x4, R102 ;  /* 0x000000040d047825 */ /* 0x004fe200078e0266 */
[----:B------:R-:W-:Y:S01]  /*8b8f0*/  IADD3 R0, R251, 0x1fe, RZ ;  /* 0x000001fefb007810 */ /* 0x000fe20007ffe0ff */
[----:B------:R1:W-:Y:S02]  /*8b900*/  @P5 STG.E [R2.64], R142 ;  /* 0x0000008e02005986 */ /* 0x0003e4000c101904 */
[----:B---3--:R-:W-:Y:S01]  /*8b910*/  IMAD.WIDE R6, R11, 0x4, R100 ;  /* 0x000000040b067825 */ /* 0x008fe200078e0264 */
[----:B------:R-:W-:-:S03]  /*8b920*/  ISETP.GE.AND P5, PT, R0, c[0x0][0x17c], PT ;  /* 0x00005f0000007a0c */ /* 0x000fc60003fa6270 */
[----:B------:R-:W-:Y:S01]  /*8b930*/  IMAD.WIDE R8, R11, 0x4, R102 ;  /* 0x000000040b087825 */ /* 0x000fe200078e0266 */
[----:B------:R-:W-:Y:S01]  /*8b940*/  IADD3 R0, R251, 0x1ff, RZ ;  /* 0x000001fffb007810 */ /* 0x000fe20007ffe0ff */
[----:B------:R2:W-:Y:S02]  /*8b950*/  @P3 STG.E [R4.64], R58 ;  /* 0x0000003a04003986 */ /* 0x0005e4000c101904 */
[C---:B------:R-:W-:Y:S02]  /*8b960*/  IMAD.WIDE R10, R15.reuse, 0x4, R100 ;  /* 0x000000040f0a7825 */ /* 0x040fe400078e0264 */
[----:B------:R3:W-:Y:S01]  /*8b970*/  @P4 STG.E [R6.64], R143 ;  /* 0x0000008f06004986 */ /* 0x0007e2000c101904 */
[----:B------:R-:W-:Y:S02]  /*8b980*/  IADD3 R13, R15, c[0x0][0x198], RZ ;  /* 0x000066000f0d7a10 */ /* 0x000fe40007ffe0ff */
[----:B------:R-:W-:Y:S01]  /*8b990*/  ISETP.LT.AND P1, PT, R184, c[0x0][0x178], !P1 ;  /* 0x00005e00b8007a0c */ /* 0x000fe20004f21270 */
[----:B------:R4:W-:Y:S01]  /*8b9a0*/  @P2 STG.E [R8.64], R59 ;  /* 0x0000003b08002986 */ /* 0x0009e2000c101904 */
[----:B------:R-:W-:-:S03]  /*8b9b0*/  ISETP.GE.AND P3, PT, R0, c[0x0][0x17c], PT ;  /* 0x00005f0000007a0c */ /* 0x000fc60003f66270 */
[----:B------:R1:W-:Y:S01]  /*8b9c0*/  @P6 STG.E [R10.64], R158 ;  /* 0x0000009e0a006986 */ /* 0x0003e2000c101904 */
[----:B------:R-:W-:Y:S02]  /*8b9d0*/  ISETP.LT.AND P6, PT, R228, c[0x0][0x178], !P0 ;  /* 0x00005e00e4007a0c */ /* 0x000fe400047c1270 */
[----:B------:R-:W-:Y:S02]  /*8b9e0*/  ISETP.LT.AND P0, PT, R184, c[0x0][0x178], !P0 ;  /* 0x00005e00b8007a0c */ /* 0x000fe40004701270 */
[----:B------:R-:W-:Y:S02]  /*8b9f0*/  ISETP.LT.AND P4, PT, R228, c[0x0][0x178], !P5 ;  /* 0x00005e00e4007a0c */ /* 0x000fe40006f81270 */
[----:B------:R-:W-:Y:S02]  /*8ba00*/  IADD3 R17, R13, c[0x0][0x198], RZ ;  /* 0x000066000d117a10 */ /* 0x000fe40007ffe0ff */
[----:B------:R-:W-:Y:S02]  /*8ba10*/  ISETP.LT.AND P5, PT, R184, c[0x0][0x178], !P5 ;  /* 0x00005e00b8007a0c */ /* 0x000fe40006fa1270 */
[----:B------:R-:W-:Y:S01]  /*8ba20*/  ISETP.LT.AND P2, PT, R228, c[0x0][0x178], !P3 ;  /* 0x00005e00e4007a0c */ /* 0x000fe20005f41270 */
[----:B-1----:R-:W-:Y:S01]  /*8ba30*/  IMAD.WIDE R2, R15, 0x4, R102 ;  /* 0x000000040f027825 */ /* 0x002fe200078e0266 */
[----:B------:R-:W-:-:S02]  /*8ba40*/  ISETP.LT.AND P3, PT, R184, c[0x0][0x178], !P3 ;  /* 0x00005e00b8007a0c */ /* 0x000fc40005f61270 */
[----:B------:R-:W-:Y:S01]  /*8ba50*/  IADD3 R15, R17, c[0x0][0x198], RZ ;  /* 0x00006600110f7a10 */ /* 0x000fe20007ffe0ff */
[C---:B--2---:R-:W-:Y:S01]  /*8ba60*/  IMAD.WIDE R4, R13.reuse, 0x4, R100 ;  /* 0x000000040d047825 */ /* 0x044fe200078e0264 */
[----:B------:R1:W-:Y:S03]  /*8ba70*/  @P1 STG.E [R2.64], R62 ;  /* 0x0000003e02001986 */ /* 0x0003e6000c101904 */
[----:B---3--:R-:W-:Y:S01]  /*8ba80*/  IMAD.WIDE R6, R13, 0x4, R102 ;  /* 0x000000040d067825 */ /* 0x008fe200078e0266 */
[----:B------:R1:W-:Y:S03]  /*8ba90*/  @P6 STG.E [R4.64], R159 ;  /* 0x0000009f04006986 */ /* 0x0003e6000c101904 */
[C---:B----4-:R-:W-:Y:S01]  /*8baa0*/  IMAD.WIDE R8, R17.reuse, 0x4, R100 ;  /* 0x0000000411087825 */ /* 0x050fe200078e0264 */
[----:B------:R1:W-:Y:S03]  /*8bab0*/  @P0 STG.E [R6.64], R63 ;  /* 0x0000003f06000986 */ /* 0x0003e6000c101904 */
[----:B------:R-:W-:Y:S01]  /*8bac0*/  IMAD.WIDE R10, R17, 0x4, R102 ;  /* 0x00000004110a7825 */ /* 0x000fe200078e0266 */
[----:B------:R1:W-:Y:S03]  /*8bad0*/  @P4 STG.E [R8.64], R174 ;  /* 0x000000ae08004986 */ /* 0x0003e6000c101904 */
[C---:B------:R-:W-:Y:S01]  /*8bae0*/  IMAD.WIDE R100, R15.reuse, 0x4, R100 ;  /* 0x000000040f647825 */ /* 0x040fe200078e0264 */
[----:B------:R1:W-:Y:S04]  /*8baf0*/  @P5 STG.E [R10.64], R66 ;  /* 0x000000420a005986 */ /* 0x0003e8000c101904 */
[----:B------:R1:W-:Y:S01]  /*8bb00*/  @P2 STG.E [R100.64], R175 ;  /* 0x000000af64002986 */ /* 0x0003e2000c101904 */
[----:B------:R-:W-:Y:S01]  /*8bb10*/  IMAD.WIDE R102, R15, 0x4, R102 ;  /* 0x000000040f667825 */ /* 0x000fe200078e0266 */
[----:B------:R-:W-:Y:S06]  /*8bb20*/  @!P3 EXIT ;  /* 0x000000000000b94d */ /* 0x000fec0003800000 */
[----:B------:R-:W-:Y:S01]  /*8bb30*/  STG.E [R102.64], R67 ;  /* 0x0000004366007986 */ /* 0x000fe2000c101904 */
[----:B------:R-:W-:Y:S05]  /*8bb40*/  EXIT ;  /* 0x000000000000794d */ /* 0x000fea0003800000 */
.L_x_3:
[----:B------:R-:W-:-:S00]  /*8bb50*/  BRA `(.L_x_3) ;  /* 0xfffffff000007947 */ /* 0x000fc0000383ffff */
[----:B------:R-:W-:-:S00]  /*8bb60*/  NOP ;  /* 0x0000000000007918 */ /* 0x000fc00000000000 */
        /* <DEDUP_REMOVED lines=9> */
.L_x_4:


//--------------------- .nv.shared.matmul_kernel  --------------------------
	.section	.nv.shared.matmul_kernel,"aw",@nobits
	.sectionflags	@""
	.align	16
